	.headerflags	@"EF_CUDA_TEXMODE_UNIFIED EF_CUDA_64BIT_ADDRESS EF_CUDA_SM86 EF_CUDA_VIRTUAL_SM(EF_CUDA_SM86)"
	.elftype	@"ET_EXEC"


//--------------------- .nv.info                  --------------------------
	.section	.nv.info,"",@"SHT_CUDA_INFO"
	.align	4


	//----- nvinfo : EIATTR_REGCOUNT
	.align		4
        /*0000*/ 	.byte	0x04, 0x2f
        /*0002*/ 	.short	(.L_1 - .L_0)
	.align		4
.L_0:
        /*0004*/ 	.word	index@(tvmgen_default_fused_nn_dense_add_kernel)
        /*0008*/ 	.word	0x0000003e


	//----- nvinfo : EIATTR_FRAME_SIZE
	.align		4
.L_1:
        /*000c*/ 	.byte	0x04, 0x11
        /*000e*/ 	.short	(.L_3 - .L_2)
	.align		4
.L_2:
        /*0010*/ 	.word	index@(tvmgen_default_fused_nn_dense_add_kernel)
        /*0014*/ 	.word	0x00000000


	//----- nvinfo : EIATTR_REGCOUNT
	.align		4
.L_3:
        /*0018*/ 	.byte	0x04, 0x2f
        /*001a*/ 	.short	(.L_5 - .L_4)
	.align		4
.L_4:
        /*001c*/ 	.word	index@(tvmgen_default_fused_nn_conv2d_add_add_nn_relu_3_kernel)
        /*0020*/ 	.word	0x00000028


	//----- nvinfo : EIATTR_FRAME_SIZE
	.align		4
.L_5:
        /*0024*/ 	.byte	0x04, 0x11
        /*0026*/ 	.short	(.L_7 - .L_6)
	.align		4
.L_6:
        /*0028*/ 	.word	index@(tvmgen_default_fused_nn_conv2d_add_add_nn_relu_3_kernel)
        /*002c*/ 	.word	0x00000000


	//----- nvinfo : EIATTR_REGCOUNT
	.align		4
.L_7:
        /*0030*/ 	.byte	0x04, 0x2f
        /*0032*/ 	.short	(.L_9 - .L_8)
	.align		4
.L_8:
        /*0034*/ 	.word	index@(tvmgen_default_fused_nn_conv2d_add_nn_relu_7_kernel)
        /*0038*/ 	.word	0x00000080


	//----- nvinfo : EIATTR_FRAME_SIZE
	.align		4
.L_9:
        /*003c*/ 	.byte	0x04, 0x11
        /*003e*/ 	.short	(.L_11 - .L_10)
	.align		4
.L_10:
        /*0040*/ 	.word	index@(tvmgen_default_fused_nn_conv2d_add_nn_relu_7_kernel)
        /*0044*/ 	.word	0x00000000


	//----- nvinfo : EIATTR_REGCOUNT
	.align		4
.L_11:
        /*0048*/ 	.byte	0x04, 0x2f
        /*004a*/ 	.short	(.L_13 - .L_12)
	.align		4
.L_12:
        /*004c*/ 	.word	index@(tvmgen_default_fused_nn_global_avg_pool2d_kernel)
        /*0050*/ 	.word	0x00000010


	//----- nvinfo : EIATTR_FRAME_SIZE
	.align		4
.L_13:
        /*0054*/ 	.byte	0x04, 0x11
        /*0056*/ 	.short	(.L_15 - .L_14)
	.align		4
.L_14:
        /*0058*/ 	.word	index@(tvmgen_default_fused_nn_global_avg_pool2d_kernel)
        /*005c*/ 	.word	0x00000000


	//----- nvinfo : EIATTR_REGCOUNT
	.align		4
.L_15:
        /*0060*/ 	.byte	0x04, 0x2f
        /*0062*/ 	.short	(.L_17 - .L_16)
	.align		4
.L_16:
        /*0064*/ 	.word	index@(tvmgen_default_fused_nn_contrib_conv2d_winograd_without_weight_transform_add_nn_relu_2_kernel)
        /*0068*/ 	.word	0x00000026


	//----- nvinfo : EIATTR_FRAME_SIZE
	.align		4
.L_17:
        /*006c*/ 	.byte	0x04, 0x11
        /*006e*/ 	.short	(.L_19 - .L_18)
	.align		4
.L_18:
        /*0070*/ 	.word	index@(tvmgen_default_fused_nn_contrib_conv2d_winograd_without_weight_transform_add_nn_relu_2_kernel)
        /*0074*/ 	.word	0x00000000


	//----- nvinfo : EIATTR_REGCOUNT
	.align		4
.L_19:
        /*0078*/ 	.byte	0x04, 0x2f
        /*007a*/ 	.short	(.L_21 - .L_20)
	.align		4
.L_20:
        /*007c*/ 	.word	index@(tvmgen_default_fused_nn_contrib_conv2d_winograd_without_weight_transform_add_nn_relu_3_kernel_1)
        /*0080*/ 	.word	0x00000028


	//----- nvinfo : EIATTR_FRAME_SIZE
	.align		4
.L_21:
        /*0084*/ 	.byte	0x04, 0x11
        /*0086*/ 	.short	(.L_23 - .L_22)
	.align		4
.L_22:
        /*0088*/ 	.word	index@(tvmgen_default_fused_nn_contrib_conv2d_winograd_without_weight_transform_add_nn_relu_3_kernel_1)
        /*008c*/ 	.word	0x00000000


	//----- nvinfo : EIATTR_REGCOUNT
	.align		4
.L_23:
        /*0090*/ 	.byte	0x04, 0x2f
        /*0092*/ 	.short	(.L_25 - .L_24)
	.align		4
.L_24:
        /*0094*/ 	.word	index@(tvmgen_default_fused_nn_batch_flatten_kernel)
        /*0098*/ 	.word	0x00000008


	//----- nvinfo : EIATTR_FRAME_SIZE
	.align		4
.L_25:
        /*009c*/ 	.byte	0x04, 0x11
        /*009e*/ 	.short	(.L_27 - .L_26)
	.align		4
.L_26:
        /*00a0*/ 	.word	index@(tvmgen_default_fused_nn_batch_flatten_kernel)
        /*00a4*/ 	.word	0x00000000


	//----- nvinfo : EIATTR_REGCOUNT
	.align		4
.L_27:
        /*00a8*/ 	.byte	0x04, 0x2f
        /*00aa*/ 	.short	(.L_29 - .L_28)
	.align		4
.L_28:
        /*00ac*/ 	.word	index@(tvmgen_default_fused_nn_conv2d_add_nn_relu_6_kernel)
        /*00b0*/ 	.word	0x00000040


	//----- nvinfo : EIATTR_FRAME_SIZE
	.align		4
.L_29:
        /*00b4*/ 	.byte	0x04, 0x11
        /*00b6*/ 	.short	(.L_31 - .L_30)
	.align		4
.L_30:
        /*00b8*/ 	.word	index@(tvmgen_default_fused_nn_conv2d_add_nn_relu_6_kernel)
        /*00bc*/ 	.word	0x00000000


	//----- nvinfo : EIATTR_REGCOUNT
	.align		4
.L_31:
        /*00c0*/ 	.byte	0x04, 0x2f
        /*00c2*/ 	.short	(.L_33 - .L_32)
	.align		4
.L_32:
        /*00c4*/ 	.word	index@(tvmgen_default_fused_nn_conv2d_add_nn_relu_9_kernel)
        /*00c8*/ 	.word	0x00000028


	//----- nvinfo : EIATTR_FRAME_SIZE
	.align		4
.L_33:
        /*00cc*/ 	.byte	0x04, 0x11
        /*00ce*/ 	.short	(.L_35 - .L_34)
	.align		4
.L_34:
        /*00d0*/ 	.word	index@(tvmgen_default_fused_nn_conv2d_add_nn_relu_9_kernel)
        /*00d4*/ 	.word	0x00000000


	//----- nvinfo : EIATTR_REGCOUNT
	.align		4
.L_35:
        /*00d8*/ 	.byte	0x04, 0x2f
        /*00da*/ 	.short	(.L_37 - .L_36)
	.align		4
.L_36:
        /*00dc*/ 	.word	index@(tvmgen_default_fused_nn_contrib_conv2d_winograd_without_weight_transform_add_nn_relu_3_kernel)
        /*00e0*/ 	.word	0x0000001c


	//----- nvinfo : EIATTR_FRAME_SIZE
	.align		4
.L_37:
        /*00e4*/ 	.byte	0x04, 0x11
        /*00e6*/ 	.short	(.L_39 - .L_38)
	.align		4
.L_38:
        /*00e8*/ 	.word	index@(tvmgen_default_fused_nn_contrib_conv2d_winograd_without_weight_transform_add_nn_relu_3_kernel)
        /*00ec*/ 	.word	0x00000000


	//----- nvinfo : EIATTR_REGCOUNT
	.align		4
.L_39:
        /*00f0*/ 	.byte	0x04, 0x2f
        /*00f2*/ 	.short	(.L_41 - .L_40)
	.align		4
.L_40:
        /*00f4*/ 	.word	index@(tvmgen_default_fused_nn_conv2d_add_3_kernel)
        /*00f8*/ 	.word	0x00000028


	//----- nvinfo : EIATTR_FRAME_SIZE
	.align		4
.L_41:
        /*00fc*/ 	.byte	0x04, 0x11
        /*00fe*/ 	.short	(.L_43 - .L_42)
	.align		4
.L_42:
        /*0100*/ 	.word	index@(tvmgen_default_fused_nn_conv2d_add_3_kernel)
        /*0104*/ 	.word	0x00000000


	//----- nvinfo : EIATTR_REGCOUNT
	.align		4
.L_43:
        /*0108*/ 	.byte	0x04, 0x2f
        /*010a*/ 	.short	(.L_45 - .L_44)
	.align		4
.L_44:
        /*010c*/ 	.word	index@(tvmgen_default_fused_nn_contrib_conv2d_winograd_without_weight_transform_add_nn_relu_2_kernel_2)
        /*0110*/ 	.word	0x0000001d


	//----- nvinfo : EIATTR_FRAME_SIZE
	.align		4
.L_45:
        /*0114*/ 	.byte	0x04, 0x11
        /*0116*/ 	.short	(.L_47 - .L_46)
	.align		4
.L_46:
        /*0118*/ 	.word	index@(tvmgen_default_fused_nn_contrib_conv2d_winograd_without_weight_transform_add_nn_relu_2_kernel_2)
        /*011c*/ 	.word	0x00000000


	//----- nvinfo : EIATTR_REGCOUNT
	.align		4
.L_47:
        /*0120*/ 	.byte	0x04, 0x2f
        /*0122*/ 	.short	(.L_49 - .L_48)
	.align		4
.L_48:
        /*0124*/ 	.word	index@(tvmgen_default_fused_nn_conv2d_add_nn_relu_kernel)
        /*0128*/ 	.word	0x0000005d


	//----- nvinfo : EIATTR_FRAME_SIZE
	.align		4
.L_49:
        /*012c*/ 	.byte	0x04, 0x11
        /*012e*/ 	.short	(.L_51 - .L_50)
	.align		4
.L_50:
        /*0130*/ 	.word	index@(tvmgen_default_fused_nn_conv2d_add_nn_relu_kernel)
        /*0134*/ 	.word	0x00000000


	//----- nvinfo : EIATTR_REGCOUNT
	.align		4
.L_51:
        /*0138*/ 	.byte	0x04, 0x2f
        /*013a*/ 	.short	(.L_53 - .L_52)
	.align		4
.L_52:
        /*013c*/ 	.word	index@(tvmgen_default_fused_nn_max_pool2d_kernel)
        /*0140*/ 	.word	0x00000014


	//----- nvinfo : EIATTR_FRAME_SIZE
	.align		4
.L_53:
        /*0144*/ 	.byte	0x04, 0x11
        /*0146*/ 	.short	(.L_55 - .L_54)
	.align		4
.L_54:
        /*0148*/ 	.word	index@(tvmgen_default_fused_nn_max_pool2d_kernel)
        /*014c*/ 	.word	0x00000000


	//----- nvinfo : EIATTR_REGCOUNT
	.align		4
.L_55:
        /*0150*/ 	.byte	0x04, 0x2f
        /*0152*/ 	.short	(.L_57 - .L_56)
	.align		4
.L_56:
        /*0154*/ 	.word	index@(tvmgen_default_fused_nn_conv2d_add_nn_relu_3_kernel)
        /*0158*/ 	.word	0x00000038


	//----- nvinfo : EIATTR_FRAME_SIZE
	.align		4
.L_57:
        /*015c*/ 	.byte	0x04, 0x11
        /*015e*/ 	.short	(.L_59 - .L_58)
	.align		4
.L_58:
        /*0160*/ 	.word	index@(tvmgen_default_fused_nn_conv2d_add_nn_relu_3_kernel)
        /*0164*/ 	.word	0x00000000


	//----- nvinfo : EIATTR_REGCOUNT
	.align		4
.L_59:
        /*0168*/ 	.byte	0x04, 0x2f
        /*016a*/ 	.short	(.L_61 - .L_60)
	.align		4
.L_60:
        /*016c*/ 	.word	index@(tvmgen_default_fused_nn_conv2d_add_add_nn_relu_kernel)
        /*0170*/ 	.word	0x0000003e


	//----- nvinfo : EIATTR_FRAME_SIZE
	.align		4
.L_61:
        /*0174*/ 	.byte	0x04, 0x11
        /*0176*/ 	.short	(.L_63 - .L_62)
	.align		4
.L_62:
        /*0178*/ 	.word	index@(tvmgen_default_fused_nn_conv2d_add_add_nn_relu_kernel)
        /*017c*/ 	.word	0x00000000


	//----- nvinfo : EIATTR_REGCOUNT
	.align		4
.L_63:
        /*0180*/ 	.byte	0x04, 0x2f
        /*0182*/ 	.short	(.L_65 - .L_64)
	.align		4
.L_64:
        /*0184*/ 	.word	index@(tvmgen_default_fused_nn_conv2d_add_nn_relu_5_kernel)
        /*0188*/ 	.word	0x00000028


	//----- nvinfo : EIATTR_FRAME_SIZE
	.align		4
.L_65:
        /*018c*/ 	.byte	0x04, 0x11
        /*018e*/ 	.short	(.L_67 - .L_66)
	.align		4
.L_66:
        /*0190*/ 	.word	index@(tvmgen_default_fused_nn_conv2d_add_nn_relu_5_kernel)
        /*0194*/ 	.word	0x00000000


	//----- nvinfo : EIATTR_REGCOUNT
	.align		4
.L_67:
        /*0198*/ 	.byte	0x04, 0x2f
        /*019a*/ 	.short	(.L_69 - .L_68)
	.align		4
.L_68:
        /*019c*/ 	.word	index@(tvmgen_default_fused_nn_contrib_conv2d_winograd_without_weight_transform_add_nn_relu_kernel)
        /*01a0*/ 	.word	0x00000040


	//----- nvinfo : EIATTR_FRAME_SIZE
	.align		4
.L_69:
        /*01a4*/ 	.byte	0x04, 0x11
        /*01a6*/ 	.short	(.L_71 - .L_70)
	.align		4
.L_70:
        /*01a8*/ 	.word	index@(tvmgen_default_fused_nn_contrib_conv2d_winograd_without_weight_transform_add_nn_relu_kernel)
        /*01ac*/ 	.word	0x00000000


	//----- nvinfo : EIATTR_REGCOUNT
	.align		4
.L_71:
        /*01b0*/ 	.byte	0x04, 0x2f
        /*01b2*/ 	.short	(.L_73 - .L_72)
	.align		4
.L_72:
        /*01b4*/ 	.word	index@(tvmgen_default_fused_nn_contrib_conv2d_winograd_without_weight_transform_add_nn_relu_kernel_2)
        /*01b8*/ 	.word	0x00000028


	//----- nvinfo : EIATTR_FRAME_SIZE
	.align		4
.L_73:
        /*01bc*/ 	.byte	0x04, 0x11
        /*01be*/ 	.short	(.L_75 - .L_74)
	.align		4
.L_74:
        /*01c0*/ 	.word	index@(tvmgen_default_fused_nn_contrib_conv2d_winograd_without_weight_transform_add_nn_relu_kernel_2)
        /*01c4*/ 	.word	0x00000000


	//----- nvinfo : EIATTR_REGCOUNT
	.align		4
.L_75:
        /*01c8*/ 	.byte	0x04, 0x2f
        /*01ca*/ 	.short	(.L_77 - .L_76)
	.align		4
.L_76:
        /*01cc*/ 	.word	index@(tvmgen_default_fused_nn_conv2d_add_add_nn_relu_1_kernel)
        /*01d0*/ 	.word	0x00000041


	//----- nvinfo : EIATTR_FRAME_SIZE
	.align		4
.L_77:
        /*01d4*/ 	.byte	0x04, 0x11
        /*01d6*/ 	.short	(.L_79 - .L_78)
	.align		4
.L_78:
        /*01d8*/ 	.word	index@(tvmgen_default_fused_nn_conv2d_add_add_nn_relu_1_kernel)
        /*01dc*/ 	.word	0x00000000


	//----- nvinfo : EIATTR_REGCOUNT
	.align		4
.L_79:
        /*01e0*/ 	.byte	0x04, 0x2f
        /*01e2*/ 	.short	(.L_81 - .L_80)
	.align		4
.L_80:
        /*01e4*/ 	.word	index@(tvmgen_default_fused_nn_conv2d_add_nn_relu_11_kernel)
        /*01e8*/ 	.word	0x00000028


	//----- nvinfo : EIATTR_FRAME_SIZE
	.align		4
.L_81:
        /*01ec*/ 	.byte	0x04, 0x11
        /*01ee*/ 	.short	(.L_83 - .L_82)
	.align		4
.L_82:
        /*01f0*/ 	.word	index@(tvmgen_default_fused_nn_conv2d_add_nn_relu_11_kernel)
        /*01f4*/ 	.word	0x00000000


	//----- nvinfo : EIATTR_REGCOUNT
	.align		4
.L_83:
        /*01f8*/ 	.byte	0x04, 0x2f
        /*01fa*/ 	.short	(.L_85 - .L_84)
	.align		4
.L_84:
        /*01fc*/ 	.word	index@(tvmgen_default_fused_nn_conv2d_add_nn_relu_2_kernel)
        /*0200*/ 	.word	0x00000028


	//----- nvinfo : EIATTR_FRAME_SIZE
	.align		4
.L_85:
        /*0204*/ 	.byte	0x04, 0x11
        /*0206*/ 	.short	(.L_87 - .L_86)
	.align		4
.L_86:
        /*0208*/ 	.word	index@(tvmgen_default_fused_nn_conv2d_add_nn_relu_2_kernel)
        /*020c*/ 	.word	0x00000000


	//----- nvinfo : EIATTR_REGCOUNT
	.align		4
.L_87:
        /*0210*/ 	.byte	0x04, 0x2f
        /*0212*/ 	.short	(.L_89 - .L_88)
	.align		4
.L_88:
        /*0214*/ 	.word	index@(tvmgen_default_fused_nn_global_avg_pool2d_kernel_1)
        /*0218*/ 	.word	0x0000000a


	//----- nvinfo : EIATTR_FRAME_SIZE
	.align		4
.L_89:
        /*021c*/ 	.byte	0x04, 0x11
        /*021e*/ 	.short	(.L_91 - .L_90)
	.align		4
.L_90:
        /*0220*/ 	.word	index@(tvmgen_default_fused_nn_global_avg_pool2d_kernel_1)
        /*0224*/ 	.word	0x00000000


	//----- nvinfo : EIATTR_REGCOUNT
	.align		4
.L_91:
        /*0228*/ 	.byte	0x04, 0x2f
        /*022a*/ 	.short	(.L_93 - .L_92)
	.align		4
.L_92:
        /*022c*/ 	.word	index@(tvmgen_default_fused_nn_conv2d_add_nn_relu_8_kernel)
        /*0230*/ 	.word	0x00000028


	//----- nvinfo : EIATTR_FRAME_SIZE
	.align		4
.L_93:
        /*0234*/ 	.byte	0x04, 0x11
        /*0236*/ 	.short	(.L_95 - .L_94)
	.align		4
.L_94:
        /*0238*/ 	.word	index@(tvmgen_default_fused_nn_conv2d_add_nn_relu_8_kernel)
        /*023c*/ 	.word	0x00000000


	//----- nvinfo : EIATTR_REGCOUNT
	.align		4
.L_95:
        /*0240*/ 	.byte	0x04, 0x2f
        /*0242*/ 	.short	(.L_97 - .L_96)
	.align		4
.L_96:
        /*0244*/ 	.word	index@(tvmgen_default_fused_nn_conv2d_add_1_kernel)
        /*0248*/ 	.word	0x00000047


	//----- nvinfo : EIATTR_FRAME_SIZE
	.align		4
.L_97:
        /*024c*/ 	.byte	0x04, 0x11
        /*024e*/ 	.short	(.L_99 - .L_98)
	.align		4
.L_98:
        /*0250*/ 	.word	index@(tvmgen_default_fused_nn_conv2d_add_1_kernel)
        /*0254*/ 	.word	0x00000000


	//----- nvinfo : EIATTR_REGCOUNT
	.align		4
.L_99:
        /*0258*/ 	.byte	0x04, 0x2f
        /*025a*/ 	.short	(.L_101 - .L_100)
	.align		4
.L_100:
        /*025c*/ 	.word	index@(tvmgen_default_fused_nn_conv2d_add_2_kernel)
        /*0260*/ 	.word	0x00000038


	//----- nvinfo : EIATTR_FRAME_SIZE
	.align		4
.L_101:
        /*0264*/ 	.byte	0x04, 0x11
        /*0266*/ 	.short	(.L_103 - .L_102)
	.align		4
.L_102:
        /*0268*/ 	.word	index@(tvmgen_default_fused_nn_conv2d_add_2_kernel)
        /*026c*/ 	.word	0x00000000


	//----- nvinfo : EIATTR_REGCOUNT
	.align		4
.L_103:
        /*0270*/ 	.byte	0x04, 0x2f
        /*0272*/ 	.short	(.L_105 - .L_104)
	.align		4
.L_104:
        /*0274*/ 	.word	index@(tvmgen_default_fused_nn_contrib_conv2d_winograd_without_weight_transform_add_nn_relu_3_kernel_2)
        /*0278*/ 	.word	0x0000001d


	//----- nvinfo : EIATTR_FRAME_SIZE
	.align		4
.L_105:
        /*027c*/ 	.byte	0x04, 0x11
        /*027e*/ 	.short	(.L_107 - .L_106)
	.align		4
.L_106:
        /*0280*/ 	.word	index@(tvmgen_default_fused_nn_contrib_conv2d_winograd_without_weight_transform_add_nn_relu_3_kernel_2)
        /*0284*/ 	.word	0x00000000


	//----- nvinfo : EIATTR_REGCOUNT
	.align		4
.L_107:
        /*0288*/ 	.byte	0x04, 0x2f
        /*028a*/ 	.short	(.L_109 - .L_108)
	.align		4
.L_108:
        /*028c*/ 	.word	index@(tvmgen_default_fused_nn_contrib_conv2d_winograd_without_weight_transform_add_nn_relu_kernel_1)
        /*0290*/ 	.word	0x00000038


	//----- nvinfo : EIATTR_FRAME_SIZE
	.align		4
.L_109:
        /*0294*/ 	.byte	0x04, 0x11
        /*0296*/ 	.short	(.L_111 - .L_110)
	.align		4
.L_110:
        /*0298*/ 	.word	index@(tvmgen_default_fused_nn_contrib_conv2d_winograd_without_weight_transform_add_nn_relu_kernel_1)
        /*029c*/ 	.word	0x00000000


	//----- nvinfo : EIATTR_REGCOUNT
	.align		4
.L_111:
        /*02a0*/ 	.byte	0x04, 0x2f
        /*02a2*/ 	.short	(.L_113 - .L_112)
	.align		4
.L_112:
        /*02a4*/ 	.word	index@(tvmgen_default_fused_nn_contrib_conv2d_winograd_without_weight_transform_add_nn_relu_1_kernel_1)
        /*02a8*/ 	.word	0x00000033


	//----- nvinfo : EIATTR_FRAME_SIZE
	.align		4
.L_113:
        /*02ac*/ 	.byte	0x04, 0x11
        /*02ae*/ 	.short	(.L_115 - .L_114)
	.align		4
.L_114:
        /*02b0*/ 	.word	index@(tvmgen_default_fused_nn_contrib_conv2d_winograd_without_weight_transform_add_nn_relu_1_kernel_1)
        /*02b4*/ 	.word	0x00000000


	//----- nvinfo : EIATTR_REGCOUNT
	.align		4
.L_115:
        /*02b8*/ 	.byte	0x04, 0x2f
        /*02ba*/ 	.short	(.L_117 - .L_116)
	.align		4
.L_116:
        /*02bc*/ 	.word	index@(tvmgen_default_fused_nn_contrib_conv2d_winograd_without_weight_transform_add_nn_relu_2_kernel_1)
        /*02c0*/ 	.word	0x00000040


	//----- nvinfo : EIATTR_FRAME_SIZE
	.align		4
.L_117:
        /*02c4*/ 	.byte	0x04, 0x11
        /*02c6*/ 	.short	(.L_119 - .L_118)
	.align		4
.L_118:
        /*02c8*/ 	.word	index@(tvmgen_default_fused_nn_contrib_conv2d_winograd_without_weight_transform_add_nn_relu_2_kernel_1)
        /*02cc*/ 	.word	0x00000000


	//----- nvinfo : EIATTR_REGCOUNT
	.align		4
.L_119:
        /*02d0*/ 	.byte	0x04, 0x2f
        /*02d2*/ 	.short	(.L_121 - .L_120)
	.align		4
.L_120:
        /*02d4*/ 	.word	index@(tvmgen_default_fused_nn_conv2d_add_nn_relu_10_kernel)
        /*02d8*/ 	.word	0x00000038


	//----- nvinfo : EIATTR_FRAME_SIZE
	.align		4
.L_121:
        /*02dc*/ 	.byte	0x04, 0x11
        /*02de*/ 	.short	(.L_123 - .L_122)
	.align		4
.L_122:
        /*02e0*/ 	.word	index@(tvmgen_default_fused_nn_conv2d_add_nn_relu_10_kernel)
        /*02e4*/ 	.word	0x00000000


	//----- nvinfo : EIATTR_REGCOUNT
	.align		4
.L_123:
        /*02e8*/ 	.byte	0x04, 0x2f
        /*02ea*/ 	.short	(.L_125 - .L_124)
	.align		4
.L_124:
        /*02ec*/ 	.word	index@(tvmgen_default_fused_nn_conv2d_add_add_nn_relu_2_kernel)
        /*02f0*/ 	.word	0x00000038


	//----- nvinfo : EIATTR_FRAME_SIZE
	.align		4
.L_125:
        /*02f4*/ 	.byte	0x04, 0x11
        /*02f6*/ 	.short	(.L_127 - .L_126)
	.align		4
.L_126:
        /*02f8*/ 	.word	index@(tvmgen_default_fused_nn_conv2d_add_add_nn_relu_2_kernel)
        /*02fc*/ 	.word	0x00000000


	//----- nvinfo : EIATTR_REGCOUNT
	.align		4
.L_127:
        /*0300*/ 	.byte	0x04, 0x2f
        /*0302*/ 	.short	(.L_129 - .L_128)
	.align		4
.L_128:
        /*0304*/ 	.word	index@(tvmgen_default_fused_nn_conv2d_add_nn_relu_4_kernel)
        /*0308*/ 	.word	0x00000038


	//----- nvinfo : EIATTR_FRAME_SIZE
	.align		4
.L_129:
        /*030c*/ 	.byte	0x04, 0x11
        /*030e*/ 	.short	(.L_131 - .L_130)
	.align		4
.L_130:
        /*0310*/ 	.word	index@(tvmgen_default_fused_nn_conv2d_add_nn_relu_4_kernel)
        /*0314*/ 	.word	0x00000000


	//----- nvinfo : EIATTR_REGCOUNT
	.align		4
.L_131:
        /*0318*/ 	.byte	0x04, 0x2f
        /*031a*/ 	.short	(.L_133 - .L_132)
	.align		4
.L_132:
        /*031c*/ 	.word	index@(tvmgen_default_fused_nn_contrib_conv2d_winograd_without_weight_transform_add_nn_relu_1_kernel)
        /*0320*/ 	.word	0x00000024


	//----- nvinfo : EIATTR_FRAME_SIZE
	.align		4
.L_133:
        /*0324*/ 	.byte	0x04, 0x11
        /*0326*/ 	.short	(.L_135 - .L_134)
	.align		4
.L_134:
        /*0328*/ 	.word	index@(tvmgen_default_fused_nn_contrib_conv2d_winograd_without_weight_transform_add_nn_relu_1_kernel)
        /*032c*/ 	.word	0x00000000


	//----- nvinfo : EIATTR_REGCOUNT
	.align		4
.L_135:
        /*0330*/ 	.byte	0x04, 0x2f
        /*0332*/ 	.short	(.L_137 - .L_136)
	.align		4
.L_136:
        /*0334*/ 	.word	index@(tvmgen_default_fused_nn_conv2d_add_nn_relu_1_kernel)
        /*0338*/ 	.word	0x00000042


	//----- nvinfo : EIATTR_FRAME_SIZE
	.align		4
.L_137:
        /*033c*/ 	.byte	0x04, 0x11
        /*033e*/ 	.short	(.L_139 - .L_138)
	.align		4
.L_138:
        /*0340*/ 	.word	index@(tvmgen_default_fused_nn_conv2d_add_nn_relu_1_kernel)
        /*0344*/ 	.word	0x00000000


	//----- nvinfo : EIATTR_REGCOUNT
	.align		4
.L_139:
        /*0348*/ 	.byte	0x04, 0x2f
        /*034a*/ 	.short	(.L_141 - .L_140)
	.align		4
.L_140:
        /*034c*/ 	.word	index@(tvmgen_default_fused_nn_contrib_conv2d_winograd_without_weight_transform_add_nn_relu_1_kernel_2)
        /*0350*/ 	.word	0x0000001e


	//----- nvinfo : EIATTR_FRAME_SIZE
	.align		4
.L_141:
        /*0354*/ 	.byte	0x04, 0x11
        /*0356*/ 	.short	(.L_143 - .L_142)
	.align		4
.L_142:
        /*0358*/ 	.word	index@(tvmgen_default_fused_nn_contrib_conv2d_winograd_without_weight_transform_add_nn_relu_1_kernel_2)
        /*035c*/ 	.word	0x00000000


	//----- nvinfo : EIATTR_REGCOUNT
	.align		4
.L_143:
        /*0360*/ 	.byte	0x04, 0x2f
        /*0362*/ 	.short	(.L_145 - .L_144)
	.align		4
.L_144:
        /*0364*/ 	.word	index@(tvmgen_default_fused_nn_conv2d_add_kernel)
        /*0368*/ 	.word	0x0000003c


	//----- nvinfo : EIATTR_FRAME_SIZE
	.align		4
.L_145:
        /*036c*/ 	.byte	0x04, 0x11
        /*036e*/ 	.short	(.L_147 - .L_146)
	.align		4
.L_146:
        /*0370*/ 	.word	index@(tvmgen_default_fused_nn_conv2d_add_kernel)
        /*0374*/ 	.word	0x00000000


	//----- nvinfo : EIATTR_MIN_STACK_SIZE
	.align		4
.L_147:
        /*0378*/ 	.byte	0x04, 0x12
        /*037a*/ 	.short	(.L_149 - .L_148)
	.align		4
.L_148:
        /*037c*/ 	.word	index@(tvmgen_default_fused_nn_conv2d_add_kernel)
        /*0380*/ 	.word	0x00000000


	//----- nvinfo : EIATTR_MIN_STACK_SIZE
	.align		4
.L_149:
        /*0384*/ 	.byte	0x04, 0x12
        /*0386*/ 	.short	(.L_151 - .L_150)
	.align		4
.L_150:
        /*0388*/ 	.word	index@(tvmgen_default_fused_nn_contrib_conv2d_winograd_without_weight_transform_add_nn_relu_1_kernel_2)
        /*038c*/ 	.word	0x00000000


	//----- nvinfo : EIATTR_MIN_STACK_SIZE
	.align		4
.L_151:
        /*0390*/ 	.byte	0x04, 0x12
        /*0392*/ 	.short	(.L_153 - .L_152)
	.align		4
.L_152:
        /*0394*/ 	.word	index@(tvmgen_default_fused_nn_conv2d_add_nn_relu_1_kernel)
        /*0398*/ 	.word	0x00000000


	//----- nvinfo : EIATTR_MIN_STACK_SIZE
	.align		4
.L_153:
        /*039c*/ 	.byte	0x04, 0x12
        /*039e*/ 	.short	(.L_155 - .L_154)
	.align		4
.L_154:
        /*03a0*/ 	.word	index@(tvmgen_default_fused_nn_contrib_conv2d_winograd_without_weight_transform_add_nn_relu_1_kernel)
        /*03a4*/ 	.word	0x00000000


	//----- nvinfo : EIATTR_MIN_STACK_SIZE
	.align		4
.L_155:
        /*03a8*/ 	.byte	0x04, 0x12
        /*03aa*/ 	.short	(.L_157 - .L_156)
	.align		4
.L_156:
        /*03ac*/ 	.word	index@(tvmgen_default_fused_nn_conv2d_add_nn_relu_4_kernel)
        /*03b0*/ 	.word	0x00000000


	//----- nvinfo : EIATTR_MIN_STACK_SIZE
	.align		4
.L_157:
        /*03b4*/ 	.byte	0x04, 0x12
        /*03b6*/ 	.short	(.L_159 - .L_158)
	.align		4
.L_158:
        /*03b8*/ 	.word	index@(tvmgen_default_fused_nn_conv2d_add_add_nn_relu_2_kernel)
        /*03bc*/ 	.word	0x00000000


	//----- nvinfo : EIATTR_MIN_STACK_SIZE
	.align		4
.L_159:
        /*03c0*/ 	.byte	0x04, 0x12
        /*03c2*/ 	.short	(.L_161 - .L_160)
	.align		4
.L_160:
        /*03c4*/ 	.word	index@(tvmgen_default_fused_nn_conv2d_add_nn_relu_10_kernel)
        /*03c8*/ 	.word	0x00000000


	//----- nvinfo : EIATTR_MIN_STACK_SIZE
	.align		4
.L_161:
        /*03cc*/ 	.byte	0x04, 0x12
        /*03ce*/ 	.short	(.L_163 - .L_162)
	.align		4
.L_162:
        /*03d0*/ 	.word	index@(tvmgen_default_fused_nn_contrib_conv2d_winograd_without_weight_transform_add_nn_relu_2_kernel_1)
        /*03d4*/ 	.word	0x00000000


	//----- nvinfo : EIATTR_MIN_STACK_SIZE
	.align		4
.L_163:
        /*03d8*/ 	.byte	0x04, 0x12
        /*03da*/ 	.short	(.L_165 - .L_164)
	.align		4
.L_164:
        /*03dc*/ 	.word	index@(tvmgen_default_fused_nn_contrib_conv2d_winograd_without_weight_transform_add_nn_relu_1_kernel_1)
        /*03e0*/ 	.word	0x00000000


	//----- nvinfo : EIATTR_MIN_STACK_SIZE
	.align		4
.L_165:
        /*03e4*/ 	.byte	0x04, 0x12
        /*03e6*/ 	.short	(.L_167 - .L_166)
	.align		4
.L_166:
        /*03e8*/ 	.word	index@(tvmgen_default_fused_nn_contrib_conv2d_winograd_without_weight_transform_add_nn_relu_kernel_1)
        /*03ec*/ 	.word	0x00000000


	//----- nvinfo : EIATTR_MIN_STACK_SIZE
	.align		4
.L_167:
        /*03f0*/ 	.byte	0x04, 0x12
        /*03f2*/ 	.short	(.L_169 - .L_168)
	.align		4
.L_168:
        /*03f4*/ 	.word	index@(tvmgen_default_fused_nn_contrib_conv2d_winograd_without_weight_transform_add_nn_relu_3_kernel_2)
        /*03f8*/ 	.word	0x00000000


	//----- nvinfo : EIATTR_MIN_STACK_SIZE
	.align		4
.L_169:
        /*03fc*/ 	.byte	0x04, 0x12
        /*03fe*/ 	.short	(.L_171 - .L_170)
	.align		4
.L_170:
        /*0400*/ 	.word	index@(tvmgen_default_fused_nn_conv2d_add_2_kernel)
        /*0404*/ 	.word	0x00000000


	//----- nvinfo : EIATTR_MIN_STACK_SIZE
	.align		4
.L_171:
        /*0408*/ 	.byte	0x04, 0x12
        /*040a*/ 	.short	(.L_173 - .L_172)
	.align		4
.L_172:
        /*040c*/ 	.word	index@(tvmgen_default_fused_nn_conv2d_add_1_kernel)
        /*0410*/ 	.word	0x00000000


	//----- nvinfo : EIATTR_MIN_STACK_SIZE
	.align		4
.L_173:
        /*0414*/ 	.byte	0x04, 0x12
        /*0416*/ 	.short	(.L_175 - .L_174)
	.align		4
.L_174:
        /*0418*/ 	.word	index@(tvmgen_default_fused_nn_conv2d_add_nn_relu_8_kernel)
        /*041c*/ 	.word	0x00000000


	//----- nvinfo : EIATTR_MIN_STACK_SIZE
	.align		4
.L_175:
        /*0420*/ 	.byte	0x04, 0x12
        /*0422*/ 	.short	(.L_177 - .L_176)
	.align		4
.L_176:
        /*0424*/ 	.word	index@(tvmgen_default_fused_nn_global_avg_pool2d_kernel_1)
        /*0428*/ 	.word	0x00000000


	//----- nvinfo : EIATTR_MIN_STACK_SIZE
	.align		4
.L_177:
        /*042c*/ 	.byte	0x04, 0x12
        /*042e*/ 	.short	(.L_179 - .L_178)
	.align		4
.L_178:
        /*0430*/ 	.word	index@(tvmgen_default_fused_nn_conv2d_add_nn_relu_2_kernel)
        /*0434*/ 	.word	0x00000000


	//----- nvinfo : EIATTR_MIN_STACK_SIZE
	.align		4
.L_179:
        /*0438*/ 	.byte	0x04, 0x12
        /*043a*/ 	.short	(.L_181 - .L_180)
	.align		4
.L_180:
        /*043c*/ 	.word	index@(tvmgen_default_fused_nn_conv2d_add_nn_relu_11_kernel)
        /*0440*/ 	.word	0x00000000


	//----- nvinfo : EIATTR_MIN_STACK_SIZE
	.align		4
.L_181:
        /*0444*/ 	.byte	0x04, 0x12
        /*0446*/ 	.short	(.L_183 - .L_182)
	.align		4
.L_182:
        /*0448*/ 	.word	index@(tvmgen_default_fused_nn_conv2d_add_add_nn_relu_1_kernel)
        /*044c*/ 	.word	0x00000000


	//----- nvinfo : EIATTR_MIN_STACK_SIZE
	.align		4
.L_183:
        /*0450*/ 	.byte	0x04, 0x12
        /*0452*/ 	.short	(.L_185 - .L_184)
	.align		4
.L_184:
        /*0454*/ 	.word	index@(tvmgen_default_fused_nn_contrib_conv2d_winograd_without_weight_transform_add_nn_relu_kernel_2)
        /*0458*/ 	.word	0x00000000


	//----- nvinfo : EIATTR_MIN_STACK_SIZE
	.align		4
.L_185:
        /*045c*/ 	.byte	0x04, 0x12
        /*045e*/ 	.short	(.L_187 - .L_186)
	.align		4
.L_186:
        /*0460*/ 	.word	index@(tvmgen_default_fused_nn_contrib_conv2d_winograd_without_weight_transform_add_nn_relu_kernel)
        /*0464*/ 	.word	0x00000000


	//----- nvinfo : EIATTR_MIN_STACK_SIZE
	.align		4
.L_187:
        /*0468*/ 	.byte	0x04, 0x12
        /*046a*/ 	.short	(.L_189 - .L_188)
	.align		4
.L_188:
        /*046c*/ 	.word	index@(tvmgen_default_fused_nn_conv2d_add_nn_relu_5_kernel)
        /*0470*/ 	.word	0x00000000


	//----- nvinfo : EIATTR_MIN_STACK_SIZE
	.align		4
.L_189:
        /*0474*/ 	.byte	0x04, 0x12
        /*0476*/ 	.short	(.L_191 - .L_190)
	.align		4
.L_190:
        /*0478*/ 	.word	index@(tvmgen_default_fused_nn_conv2d_add_add_nn_relu_kernel)
        /*047c*/ 	.word	0x00000000


	//----- nvinfo : EIATTR_MIN_STACK_SIZE
	.align		4
.L_191:
        /*0480*/ 	.byte	0x04, 0x12
        /*0482*/ 	.short	(.L_193 - .L_192)
	.align		4
.L_192:
        /*0484*/ 	.word	index@(tvmgen_default_fused_nn_conv2d_add_nn_relu_3_kernel)
        /*0488*/ 	.word	0x00000000


	//----- nvinfo : EIATTR_MIN_STACK_SIZE
	.align		4
.L_193:
        /*048c*/ 	.byte	0x04, 0x12
        /*048e*/ 	.short	(.L_195 - .L_194)
	.align		4
.L_194:
        /*0490*/ 	.word	index@(tvmgen_default_fused_nn_max_pool2d_kernel)
        /*0494*/ 	.word	0x00000000


	//----- nvinfo : EIATTR_MIN_STACK_SIZE
	.align		4
.L_195:
        /*0498*/ 	.byte	0x04, 0x12
        /*049a*/ 	.short	(.L_197 - .L_196)
	.align		4
.L_196:
        /*049c*/ 	.word	index@(tvmgen_default_fused_nn_conv2d_add_nn_relu_kernel)
        /*04a0*/ 	.word	0x00000000


	//----- nvinfo : EIATTR_MIN_STACK_SIZE
	.align		4
.L_197:
        /*04a4*/ 	.byte	0x04, 0x12
        /*04a6*/ 	.short	(.L_199 - .L_198)
	.align		4
.L_198:
        /*04a8*/ 	.word	index@(tvmgen_default_fused_nn_contrib_conv2d_winograd_without_weight_transform_add_nn_relu_2_kernel_2)
        /*04ac*/ 	.word	0x00000000


	//----- nvinfo : EIATTR_MIN_STACK_SIZE
	.align		4
.L_199:
        /*04b0*/ 	.byte	0x04, 0x12
        /*04b2*/ 	.short	(.L_201 - .L_200)
	.align		4
.L_200:
        /*04b4*/ 	.word	index@(tvmgen_default_fused_nn_conv2d_add_3_kernel)
        /*04b8*/ 	.word	0x00000000


	//----- nvinfo : EIATTR_MIN_STACK_SIZE
	.align		4
.L_201:
        /*04bc*/ 	.byte	0x04, 0x12
        /*04be*/ 	.short	(.L_203 - .L_202)
	.align		4
.L_202:
        /*04c0*/ 	.word	index@(tvmgen_default_fused_nn_contrib_conv2d_winograd_without_weight_transform_add_nn_relu_3_kernel)
        /*04c4*/ 	.word	0x00000000


	//----- nvinfo : EIATTR_MIN_STACK_SIZE
	.align		4
.L_203:
        /*04c8*/ 	.byte	0x04, 0x12
        /*04ca*/ 	.short	(.L_205 - .L_204)
	.align		4
.L_204:
        /*04cc*/ 	.word	index@(tvmgen_default_fused_nn_conv2d_add_nn_relu_9_kernel)
        /*04d0*/ 	.word	0x00000000


	//----- nvinfo : EIATTR_MIN_STACK_SIZE
	.align		4
.L_205:
        /*04d4*/ 	.byte	0x04, 0x12
        /*04d6*/ 	.short	(.L_207 - .L_206)
	.align		4
.L_206:
        /*04d8*/ 	.word	index@(tvmgen_default_fused_nn_conv2d_add_nn_relu_6_kernel)
        /*04dc*/ 	.word	0x00000000


	//----- nvinfo : EIATTR_MIN_STACK_SIZE
	.align		4
.L_207:
        /*04e0*/ 	.byte	0x04, 0x12
        /*04e2*/ 	.short	(.L_209 - .L_208)
	.align		4
.L_208:
        /*04e4*/ 	.word	index@(tvmgen_default_fused_nn_batch_flatten_kernel)
        /*04e8*/ 	.word	0x00000000


	//----- nvinfo : EIATTR_MIN_STACK_SIZE
	.align		4
.L_209:
        /*04ec*/ 	.byte	0x04, 0x12
        /*04ee*/ 	.short	(.L_211 - .L_210)
	.align		4
.L_210:
        /*04f0*/ 	.word	index@(tvmgen_default_fused_nn_contrib_conv2d_winograd_without_weight_transform_add_nn_relu_3_kernel_1)
        /*04f4*/ 	.word	0x00000000


	//----- nvinfo : EIATTR_MIN_STACK_SIZE
	.align		4
.L_211:
        /*04f8*/ 	.byte	0x04, 0x12
        /*04fa*/ 	.short	(.L_213 - .L_212)
	.align		4
.L_212:
        /*04fc*/ 	.word	index@(tvmgen_default_fused_nn_contrib_conv2d_winograd_without_weight_transform_add_nn_relu_2_kernel)
        /*0500*/ 	.word	0x00000000


	//----- nvinfo : EIATTR_MIN_STACK_SIZE
	.align		4
.L_213:
        /*0504*/ 	.byte	0x04, 0x12
        /*0506*/ 	.short	(.L_215 - .L_214)
	.align		4
.L_214:
        /*0508*/ 	.word	index@(tvmgen_default_fused_nn_global_avg_pool2d_kernel)
        /*050c*/ 	.word	0x00000000


	//----- nvinfo : EIATTR_MIN_STACK_SIZE
	.align		4
.L_215:
        /*0510*/ 	.byte	0x04, 0x12
        /*0512*/ 	.short	(.L_217 - .L_216)
	.align		4
.L_216:
        /*0514*/ 	.word	index@(tvmgen_default_fused_nn_conv2d_add_nn_relu_7_kernel)
        /*0518*/ 	.word	0x00000000


	//----- nvinfo : EIATTR_MIN_STACK_SIZE
	.align		4
.L_217:
        /*051c*/ 	.byte	0x04, 0x12
        /*051e*/ 	.short	(.L_219 - .L_218)
	.align		4
.L_218:
        /*0520*/ 	.word	index@(tvmgen_default_fused_nn_conv2d_add_add_nn_relu_3_kernel)
        /*0524*/ 	.word	0x00000000


	//----- nvinfo : EIATTR_MIN_STACK_SIZE
	.align		4
.L_219:
        /*0528*/ 	.byte	0x04, 0x12
        /*052a*/ 	.short	(.L_221 - .L_220)
	.align		4
.L_220:
        /*052c*/ 	.word	index@(tvmgen_default_fused_nn_dense_add_kernel)
        /*0530*/ 	.word	0x00000000
.L_221:


//--------------------- .nv.info.tvmgen_default_fused_nn_conv2d_add_kernel --------------------------
	.section	.nv.info.tvmgen_default_fused_nn_conv2d_add_kernel,"",@"SHT_CUDA_INFO"
	.sectionflags	@""
	.align	4


	//----- nvinfo : EIATTR_CUDA_API_VERSION
	.align		4
        /*0000*/ 	.byte	0x04, 0x37
        /*0002*/ 	.short	(.L_223 - .L_222)
.L_222:
        /*0004*/ 	.word	0x0000007e


	//----- nvinfo : EIATTR_SW2861232_WAR
	.align		4
.L_223:
        /*0008*/ 	.byte	0x01, 0x35
	.zero		2


	//----- nvinfo : EIATTR_PARAM_CBANK
	.align		4
        /*000c*/ 	.byte	0x04, 0x0a
        /*000e*/ 	.short	(.L_225 - .L_224)
	.align		4
.L_224:
        /*0010*/ 	.word	index@(.nv.constant0.tvmgen_default_fused_nn_conv2d_add_kernel)
        /*0014*/ 	.short	0x0160
        /*0016*/ 	.short	0x0020


	//----- nvinfo : EIATTR_CBANK_PARAM_SIZE
	.align		4
.L_225:
        /*0018*/ 	.byte	0x03, 0x19
        /*001a*/ 	.short	0x0020


	//----- nvinfo : EIATTR_KPARAM_INFO
	.align		4
        /*001c*/ 	.byte	0x04, 0x17
        /*001e*/ 	.short	(.L_227 - .L_226)
.L_226:
        /*0020*/ 	.word	0x00000000
        /*0024*/ 	.short	0x0003
        /*0026*/ 	.short	0x0018
        /*0028*/ 	.byte	0x00, 0xf0, 0x21, 0x00


	//----- nvinfo : EIATTR_KPARAM_INFO
	.align		4
.L_227:
        /*002c*/ 	.byte	0x04, 0x17
        /*002e*/ 	.short	(.L_229 - .L_228)
.L_228:
        /*0030*/ 	.word	0x00000000
        /*0034*/ 	.short	0x0002
        /*0036*/ 	.short	0x0010
        /*0038*/ 	.byte	0x00, 0xf0, 0x21, 0x00


	//----- nvinfo : EIATTR_KPARAM_INFO
	.align		4
.L_229:
        /*003c*/ 	.byte	0x04, 0x17
        /*003e*/ 	.short	(.L_231 - .L_230)
.L_230:
        /*0040*/ 	.word	0x00000000
        /*0044*/ 	.short	0x0001
        /*0046*/ 	.short	0x0008
        /*0048*/ 	.byte	0x00, 0xf0, 0x21, 0x00


	//----- nvinfo : EIATTR_KPARAM_INFO
	.align		4
.L_231:
        /*004c*/ 	.byte	0x04, 0x17
        /*004e*/ 	.short	(.L_233 - .L_232)
.L_232:
        /*0050*/ 	.word	0x00000000
        /*0054*/ 	.short	0x0000
        /*0056*/ 	.short	0x0000
        /*0058*/ 	.byte	0x00, 0xf0, 0x21, 0x00


	//----- nvinfo : EIATTR_MAXREG_COUNT
	.align		4
.L_233:
        /*005c*/ 	.byte	0x03, 0x1b
        /*005e*/ 	.short	0x0080


	//----- nvinfo : EIATTR_EXIT_INSTR_OFFSETS
	.align		4
        /*0060*/ 	.byte	0x04, 0x1c
        /*0062*/ 	.short	(.L_235 - .L_234)


	//   ....[0]....
.L_234:
        /*0064*/ 	.word	0x000013e0


	//----- nvinfo : EIATTR_CTAIDZ_USED
	.align		4
.L_235:
        /*0068*/ 	.byte	0x01, 0x04
	.zero		2


	//----- nvinfo : EIATTR_MAX_THREADS
	.align		4
        /*006c*/ 	.byte	0x04, 0x05
        /*006e*/ 	.short	(.L_237 - .L_236)
.L_236:
        /*0070*/ 	.word	0x000001c0
        /*0074*/ 	.word	0x00000001
        /*0078*/ 	.word	0x00000001
.L_237:


//--------------------- .nv.info.tvmgen_default_fused_nn_contrib_conv2d_winograd_without_weight_transform_add_nn_relu_1_kernel_2 --------------------------
	.section	.nv.info.tvmgen_default_fused_nn_contrib_conv2d_winograd_without_weight_transform_add_nn_relu_1_kernel_2,"",@"SHT_CUDA_INFO"
	.sectionflags	@""
	.align	4


	//----- nvinfo : EIATTR_CUDA_API_VERSION
	.align		4
        /*0000*/ 	.byte	0x04, 0x37
        /*0002*/ 	.short	(.L_239 - .L_238)
.L_238:
        /*0004*/ 	.word	0x0000007e


	//----- nvinfo : EIATTR_SW2861232_WAR
	.align		4
.L_239:
        /*0008*/ 	.byte	0x01, 0x35
	.zero		2


	//----- nvinfo : EIATTR_PARAM_CBANK
	.align		4
        /*000c*/ 	.byte	0x04, 0x0a
        /*000e*/ 	.short	(.L_241 - .L_240)
	.align		4
.L_240:
        /*0010*/ 	.word	index@(.nv.constant0.tvmgen_default_fused_nn_contrib_conv2d_winograd_without_weight_transform_add_nn_relu_1_kernel_2)
        /*0014*/ 	.short	0x0160
        /*0016*/ 	.short	0x0018


	//----- nvinfo : EIATTR_CBANK_PARAM_SIZE
	.align		4
.L_241:
        /*0018*/ 	.byte	0x03, 0x19
        /*001a*/ 	.short	0x0018


	//----- nvinfo : EIATTR_KPARAM_INFO
	.align		4
        /*001c*/ 	.byte	0x04, 0x17
        /*001e*/ 	.short	(.L_243 - .L_242)
.L_242:
        /*0020*/ 	.word	0x00000000
        /*0024*/ 	.short	0x0002
        /*0026*/ 	.short	0x0010
        /*0028*/ 	.byte	0x00, 0xf0, 0x21, 0x00


	//----- nvinfo : EIATTR_KPARAM_INFO
	.align		4
.L_243:
        /*002c*/ 	.byte	0x04, 0x17
        /*002e*/ 	.short	(.L_245 - .L_244)
.L_244:
        /*0030*/ 	.word	0x00000000
        /*0034*/ 	.short	0x0001
        /*0036*/ 	.short	0x0008
        /*0038*/ 	.byte	0x00, 0xf0, 0x21, 0x00


	//----- nvinfo : EIATTR_KPARAM_INFO
	.align		4
.L_245:
        /*003c*/ 	.byte	0x04, 0x17
        /*003e*/ 	.short	(.L_247 - .L_246)
.L_246:
        /*0040*/ 	.word	0x00000000
        /*0044*/ 	.short	0x0000
        /*0046*/ 	.short	0x0000
        /*0048*/ 	.byte	0x00, 0xf0, 0x21, 0x00


	//----- nvinfo : EIATTR_MAXREG_COUNT
	.align		4
.L_247:
        /*004c*/ 	.byte	0x03, 0x1b
        /*004e*/ 	.short	0x00ff


	//----- nvinfo : EIATTR_EXIT_INSTR_OFFSETS
	.align		4
        /*0050*/ 	.byte	0x04, 0x1c
        /*0052*/ 	.short	(.L_249 - .L_248)


	//   ....[0]....
.L_248:
        /*0054*/ 	.word	0x000005d0


	//----- nvinfo : EIATTR_MAX_THREADS
	.align		4
.L_249:
        /*0058*/ 	.byte	0x04, 0x05
        /*005a*/ 	.short	(.L_251 - .L_250)
.L_250:
        /*005c*/ 	.word	0x00000080
        /*0060*/ 	.word	0x00000001
        /*0064*/ 	.word	0x00000001
.L_251:


//--------------------- .nv.info.tvmgen_default_fused_nn_conv2d_add_nn_relu_1_kernel --------------------------
	.section	.nv.info.tvmgen_default_fused_nn_conv2d_add_nn_relu_1_kernel,"",@"SHT_CUDA_INFO"
	.sectionflags	@""
	.align	4


	//----- nvinfo : EIATTR_CUDA_API_VERSION
	.align		4
        /*0000*/ 	.byte	0x04, 0x37
        /*0002*/ 	.short	(.L_253 - .L_252)
.L_252:
        /*0004*/ 	.word	0x0000007e


	//----- nvinfo : EIATTR_SW2861232_WAR
	.align		4
.L_253:
        /*0008*/ 	.byte	0x01, 0x35
	.zero		2


	//----- nvinfo : EIATTR_PARAM_CBANK
	.align		4
        /*000c*/ 	.byte	0x04, 0x0a
        /*000e*/ 	.short	(.L_255 - .L_254)
	.align		4
.L_254:
        /*0010*/ 	.word	index@(.nv.constant0.tvmgen_default_fused_nn_conv2d_add_nn_relu_1_kernel)
        /*0014*/ 	.short	0x0160
        /*0016*/ 	.short	0x0020


	//----- nvinfo : EIATTR_CBANK_PARAM_SIZE
	.align		4
.L_255:
        /*0018*/ 	.byte	0x03, 0x19
        /*001a*/ 	.short	0x0020


	//----- nvinfo : EIATTR_KPARAM_INFO
	.align		4
        /*001c*/ 	.byte	0x04, 0x17
        /*001e*/ 	.short	(.L_257 - .L_256)
.L_256:
        /*0020*/ 	.word	0x00000000
        /*0024*/ 	.short	0x0003
        /*0026*/ 	.short	0x0018
        /*0028*/ 	.byte	0x00, 0xf0, 0x21, 0x00


	//----- nvinfo : EIATTR_KPARAM_INFO
	.align		4
.L_257:
        /*002c*/ 	.byte	0x04, 0x17
        /*002e*/ 	.short	(.L_259 - .L_258)
.L_258:
        /*0030*/ 	.word	0x00000000
        /*0034*/ 	.short	0x0002
        /*0036*/ 	.short	0x0010
        /*0038*/ 	.byte	0x00, 0xf0, 0x21, 0x00


	//----- nvinfo : EIATTR_KPARAM_INFO
	.align		4
.L_259:
        /*003c*/ 	.byte	0x04, 0x17
        /*003e*/ 	.short	(.L_261 - .L_260)
.L_260:
        /*0040*/ 	.word	0x00000000
        /*0044*/ 	.short	0x0001
        /*0046*/ 	.short	0x0008
        /*0048*/ 	.byte	0x00, 0xf0, 0x21, 0x00


	//----- nvinfo : EIATTR_KPARAM_INFO
	.align		4
.L_261:
        /*004c*/ 	.byte	0x04, 0x17
        /*004e*/ 	.short	(.L_263 - .L_262)
.L_262:
        /*0050*/ 	.word	0x00000000
        /*0054*/ 	.short	0x0000
        /*0056*/ 	.short	0x0000
        /*0058*/ 	.byte	0x00, 0xf0, 0x21, 0x00


	//----- nvinfo : EIATTR_MAXREG_COUNT
	.align		4
.L_263:
        /*005c*/ 	.byte	0x03, 0x1b
        /*005e*/ 	.short	0x00ff


	//----- nvinfo : EIATTR_EXIT_INSTR_OFFSETS
	.align		4
        /*0060*/ 	.byte	0x04, 0x1c
        /*0062*/ 	.short	(.L_265 - .L_264)


	//   ....[0]....
.L_264:
        /*0064*/ 	.word	0x00001590


	//----- nvinfo : EIATTR_MAX_THREADS
	.align		4
.L_265:
        /*0068*/ 	.byte	0x04, 0x05
        /*006a*/ 	.short	(.L_267 - .L_266)
.L_266:
        /*006c*/ 	.word	0x000000e0
        /*0070*/ 	.word	0x00000001
        /*0074*/ 	.word	0x00000001
.L_267:


//--------------------- .nv.info.tvmgen_default_fused_nn_contrib_conv2d_winograd_without_weight_transform_add_nn_relu_1_kernel --------------------------
	.section	.nv.info.tvmgen_default_fused_nn_contrib_conv2d_winograd_without_weight_transform_add_nn_relu_1_kernel,"",@"SHT_CUDA_INFO"
	.sectionflags	@""
	.align	4


	//----- nvinfo : EIATTR_CUDA_API_VERSION
	.align		4
        /*0000*/ 	.byte	0x04, 0x37
        /*0002*/ 	.short	(.L_269 - .L_268)
.L_268:
        /*0004*/ 	.word	0x0000007e


	//----- nvinfo : EIATTR_SW2861232_WAR
	.align		4
.L_269:
        /*0008*/ 	.byte	0x01, 0x35
	.zero		2


	//----- nvinfo : EIATTR_PARAM_CBANK
	.align		4
        /*000c*/ 	.byte	0x04, 0x0a
        /*000e*/ 	.short	(.L_271 - .L_270)
	.align		4
.L_270:
        /*0010*/ 	.word	index@(.nv.constant0.tvmgen_default_fused_nn_contrib_conv2d_winograd_without_weight_transform_add_nn_relu_1_kernel)
        /*0014*/ 	.short	0x0160
        /*0016*/ 	.short	0x0010


	//----- nvinfo : EIATTR_CBANK_PARAM_SIZE
	.align		4
.L_271:
        /*0018*/ 	.byte	0x03, 0x19
        /*001a*/ 	.short	0x0010


	//----- nvinfo : EIATTR_KPARAM_INFO
	.align		4
        /*001c*/ 	.byte	0x04, 0x17
        /*001e*/ 	.short	(.L_273 - .L_272)
.L_272:
        /*0020*/ 	.word	0x00000000
        /*0024*/ 	.short	0x0001
        /*0026*/ 	.short	0x0008
        /*0028*/ 	.byte	0x00, 0xf0, 0x21, 0x00


	//----- nvinfo : EIATTR_KPARAM_INFO
	.align		4
.L_273:
        /*002c*/ 	.byte	0x04, 0x17
        /*002e*/ 	.short	(.L_275 - .L_274)
.L_274:
        /*0030*/ 	.word	0x00000000
        /*0034*/ 	.short	0x0000
        /*0036*/ 	.short	0x0000
        /*0038*/ 	.byte	0x00, 0xf0, 0x21, 0x00


	//----- nvinfo : EIATTR_MAXREG_COUNT
	.align		4
.L_275:
        /*003c*/ 	.byte	0x03, 0x1b
        /*003e*/ 	.short	0x00ff


	//----- nvinfo : EIATTR_EXIT_INSTR_OFFSETS
	.align		4
        /*0040*/ 	.byte	0x04, 0x1c
        /*0042*/ 	.short	(.L_277 - .L_276)


	//   ....[0]....
.L_276:
        /*0044*/ 	.word	0x00000970


	//----- nvinfo : EIATTR_MAX_THREADS
	.align		4
.L_277:
        /*0048*/ 	.byte	0x04, 0x05
        /*004a*/ 	.short	(.L_279 - .L_278)
.L_278:
        /*004c*/ 	.word	0x00000080
        /*0050*/ 	.word	0x00000001
        /*0054*/ 	.word	0x00000001
.L_279:


//--------------------- .nv.info.tvmgen_default_fused_nn_conv2d_add_nn_relu_4_kernel --------------------------
	.section	.nv.info.tvmgen_default_fused_nn_conv2d_add_nn_relu_4_kernel,"",@"SHT_CUDA_INFO"
	.sectionflags	@""
	.align	4


	//----- nvinfo : EIATTR_CUDA_API_VERSION
	.align		4
        /*0000*/ 	.byte	0x04, 0x37
        /*0002*/ 	.short	(.L_281 - .L_280)
.L_280:
        /*0004*/ 	.word	0x0000007e


	//----- nvinfo : EIATTR_SW2861232_WAR
	.align		4
.L_281:
        /*0008*/ 	.byte	0x01, 0x35
	.zero		2


	//----- nvinfo : EIATTR_PARAM_CBANK
	.align		4
        /*000c*/ 	.byte	0x04, 0x0a
        /*000e*/ 	.short	(.L_283 - .L_282)
	.align		4
.L_282:
        /*0010*/ 	.word	index@(.nv.constant0.tvmgen_default_fused_nn_conv2d_add_nn_relu_4_kernel)
        /*0014*/ 	.short	0x0160
        /*0016*/ 	.short	0x0020


	//----- nvinfo : EIATTR_CBANK_PARAM_SIZE
	.align		4
.L_283:
        /*0018*/ 	.byte	0x03, 0x19
        /*001a*/ 	.short	0x0020


	//----- nvinfo : EIATTR_KPARAM_INFO
	.align		4
        /*001c*/ 	.byte	0x04, 0x17
        /*001e*/ 	.short	(.L_285 - .L_284)
.L_284:
        /*0020*/ 	.word	0x00000000
        /*0024*/ 	.short	0x0003
        /*0026*/ 	.short	0x0018
        /*0028*/ 	.byte	0x00, 0xf0, 0x21, 0x00


	//----- nvinfo : EIATTR_KPARAM_INFO
	.align		4
.L_285:
        /*002c*/ 	.byte	0x04, 0x17
        /*002e*/ 	.short	(.L_287 - .L_286)
.L_286:
        /*0030*/ 	.word	0x00000000
        /*0034*/ 	.short	0x0002
        /*0036*/ 	.short	0x0010
        /*0038*/ 	.byte	0x00, 0xf0, 0x21, 0x00


	//----- nvinfo : EIATTR_KPARAM_INFO
	.align		4
.L_287:
        /*003c*/ 	.byte	0x04, 0x17
        /*003e*/ 	.short	(.L_289 - .L_288)
.L_288:
        /*0040*/ 	.word	0x00000000
        /*0044*/ 	.short	0x0001
        /*0046*/ 	.short	0x0008
        /*0048*/ 	.byte	0x00, 0xf0, 0x21, 0x00


	//----- nvinfo : EIATTR_KPARAM_INFO
	.align		4
.L_289:
        /*004c*/ 	.byte	0x04, 0x17
        /*004e*/ 	.short	(.L_291 - .L_290)
.L_290:
        /*0050*/ 	.word	0x00000000
        /*0054*/ 	.short	0x0000
        /*0056*/ 	.short	0x0000
        /*0058*/ 	.byte	0x00, 0xf0, 0x21, 0x00


	//----- nvinfo : EIATTR_MAXREG_COUNT
	.align		4
.L_291:
        /*005c*/ 	.byte	0x03, 0x1b
        /*005e*/ 	.short	0x00ff


	//----- nvinfo : EIATTR_EXIT_INSTR_OFFSETS
	.align		4
        /*0060*/ 	.byte	0x04, 0x1c
        /*0062*/ 	.short	(.L_293 - .L_292)


	//   ....[0]....
.L_292:
        /*0064*/ 	.word	0x000022f0


	//----- nvinfo : EIATTR_CTAIDZ_USED
	.align		4
.L_293:
        /*0068*/ 	.byte	0x01, 0x04
	.zero		2


	//----- nvinfo : EIATTR_MAX_THREADS
	.align		4
        /*006c*/ 	.byte	0x04, 0x05
        /*006e*/ 	.short	(.L_295 - .L_294)
.L_294:
        /*0070*/ 	.word	0x000000e0
        /*0074*/ 	.word	0x00000001
        /*0078*/ 	.word	0x00000001


	//----- nvinfo : EIATTR_CRS_STACK_SIZE
	.align		4
.L_295:
        /*007c*/ 	.byte	0x04, 0x1e
        /*007e*/ 	.short	(.L_297 - .L_296)
.L_296:
        /*0080*/ 	.word	0x00000000
.L_297:


//--------------------- .nv.info.tvmgen_default_fused_nn_conv2d_add_add_nn_relu_2_kernel --------------------------
	.section	.nv.info.tvmgen_default_fused_nn_conv2d_add_add_nn_relu_2_kernel,"",@"SHT_CUDA_INFO"
	.sectionflags	@""
	.align	4


	//----- nvinfo : EIATTR_CUDA_API_VERSION
	.align		4
        /*0000*/ 	.byte	0x04, 0x37
        /*0002*/ 	.short	(.L_299 - .L_298)
.L_298:
        /*0004*/ 	.word	0x0000007e


	//----- nvinfo : EIATTR_SW2861232_WAR
	.align		4
.L_299:
        /*0008*/ 	.byte	0x01, 0x35
	.zero		2


	//----- nvinfo : EIATTR_PARAM_CBANK
	.align		4
        /*000c*/ 	.byte	0x04, 0x0a
        /*000e*/ 	.short	(.L_301 - .L_300)
	.align		4
.L_300:
        /*0010*/ 	.word	index@(.nv.constant0.tvmgen_default_fused_nn_conv2d_add_add_nn_relu_2_kernel)
        /*0014*/ 	.short	0x0160
        /*0016*/ 	.short	0x0028


	//----- nvinfo : EIATTR_CBANK_PARAM_SIZE
	.align		4
.L_301:
        /*0018*/ 	.byte	0x03, 0x19
        /*001a*/ 	.short	0x0028


	//----- nvinfo : EIATTR_KPARAM_INFO
	.align		4
        /*001c*/ 	.byte	0x04, 0x17
        /*001e*/ 	.short	(.L_303 - .L_302)
.L_302:
        /*0020*/ 	.word	0x00000000
        /*0024*/ 	.short	0x0004
        /*0026*/ 	.short	0x0020
        /*0028*/ 	.byte	0x00, 0xf0, 0x21, 0x00


	//----- nvinfo : EIATTR_KPARAM_INFO
	.align		4
.L_303:
        /*002c*/ 	.byte	0x04, 0x17
        /*002e*/ 	.short	(.L_305 - .L_304)
.L_304:
        /*0030*/ 	.word	0x00000000
        /*0034*/ 	.short	0x0003
        /*0036*/ 	.short	0x0018
        /*0038*/ 	.byte	0x00, 0xf0, 0x21, 0x00


	//----- nvinfo : EIATTR_KPARAM_INFO
	.align		4
.L_305:
        /*003c*/ 	.byte	0x04, 0x17
        /*003e*/ 	.short	(.L_307 - .L_306)
.L_306:
        /*0040*/ 	.word	0x00000000
        /*0044*/ 	.short	0x0002
        /*0046*/ 	.short	0x0010
        /*0048*/ 	.byte	0x00, 0xf0, 0x21, 0x00


	//----- nvinfo : EIATTR_KPARAM_INFO
	.align		4
.L_307:
        /*004c*/ 	.byte	0x04, 0x17
        /*004e*/ 	.short	(.L_309 - .L_308)
.L_308:
        /*0050*/ 	.word	0x00000000
        /*0054*/ 	.short	0x0001
        /*0056*/ 	.short	0x0008
        /*0058*/ 	.byte	0x00, 0xf0, 0x21, 0x00


	//----- nvinfo : EIATTR_KPARAM_INFO
	.align		4
.L_309:
        /*005c*/ 	.byte	0x04, 0x17
        /*005e*/ 	.short	(.L_311 - .L_310)
.L_310:
        /*0060*/ 	.word	0x00000000
        /*0064*/ 	.short	0x0000
        /*0066*/ 	.short	0x0000
        /*0068*/ 	.byte	0x00, 0xf0, 0x21, 0x00


	//----- nvinfo : EIATTR_MAXREG_COUNT
	.align		4
.L_311:
        /*006c*/ 	.byte	0x03, 0x1b
        /*006e*/ 	.short	0x00ff


	//----- nvinfo : EIATTR_EXIT_INSTR_OFFSETS
	.align		4
        /*0070*/ 	.byte	0x04, 0x1c
        /*0072*/ 	.short	(.L_313 - .L_312)


	//   ....[0]....
.L_312:
        /*0074*/ 	.word	0x00000dd0


	//----- nvinfo : EIATTR_CTAIDZ_USED
	.align		4
.L_313:
        /*0078*/ 	.byte	0x01, 0x04
	.zero		2


	//----- nvinfo : EIATTR_MAX_THREADS
	.align		4
        /*007c*/ 	.byte	0x04, 0x05
        /*007e*/ 	.short	(.L_315 - .L_314)
.L_314:
        /*0080*/ 	.word	0x000000e0
        /*0084*/ 	.word	0x00000001
        /*0088*/ 	.word	0x00000001
.L_315:


//--------------------- .nv.info.tvmgen_default_fused_nn_conv2d_add_nn_relu_10_kernel --------------------------
	.section	.nv.info.tvmgen_default_fused_nn_conv2d_add_nn_relu_10_kernel,"",@"SHT_CUDA_INFO"
	.sectionflags	@""
	.align	4


	//----- nvinfo : EIATTR_CUDA_API_VERSION
	.align		4
        /*0000*/ 	.byte	0x04, 0x37
        /*0002*/ 	.short	(.L_317 - .L_316)
.L_316:
        /*0004*/ 	.word	0x0000007e


	//----- nvinfo : EIATTR_SW2861232_WAR
	.align		4
.L_317:
        /*0008*/ 	.byte	0x01, 0x35
	.zero		2


	//----- nvinfo : EIATTR_PARAM_CBANK
	.align		4
        /*000c*/ 	.byte	0x04, 0x0a
        /*000e*/ 	.short	(.L_319 - .L_318)
	.align		4
.L_318:
        /*0010*/ 	.word	index@(.nv.constant0.tvmgen_default_fused_nn_conv2d_add_nn_relu_10_kernel)
        /*0014*/ 	.short	0x0160
        /*0016*/ 	.short	0x0020


	//----- nvinfo : EIATTR_CBANK_PARAM_SIZE
	.align		4
.L_319:
        /*0018*/ 	.byte	0x03, 0x19
        /*001a*/ 	.short	0x0020


	//----- nvinfo : EIATTR_KPARAM_INFO
	.align		4
        /*001c*/ 	.byte	0x04, 0x17
        /*001e*/ 	.short	(.L_321 - .L_320)
.L_320:
        /*0020*/ 	.word	0x00000000
        /*0024*/ 	.short	0x0003
        /*0026*/ 	.short	0x0018
        /*0028*/ 	.byte	0x00, 0xf0, 0x21, 0x00


	//----- nvinfo : EIATTR_KPARAM_INFO
	.align		4
.L_321:
        /*002c*/ 	.byte	0x04, 0x17
        /*002e*/ 	.short	(.L_323 - .L_322)
.L_322:
        /*0030*/ 	.word	0x00000000
        /*0034*/ 	.short	0x0002
        /*0036*/ 	.short	0x0010
        /*0038*/ 	.byte	0x00, 0xf0, 0x21, 0x00


	//----- nvinfo : EIATTR_KPARAM_INFO
	.align		4
.L_323:
        /*003c*/ 	.byte	0x04, 0x17
        /*003e*/ 	.short	(.L_325 - .L_324)
.L_324:
        /*0040*/ 	.word	0x00000000
        /*0044*/ 	.short	0x0001
        /*0046*/ 	.short	0x0008
        /*0048*/ 	.byte	0x00, 0xf0, 0x21, 0x00


	//----- nvinfo : EIATTR_KPARAM_INFO
	.align		4
.L_325:
        /*004c*/ 	.byte	0x04, 0x17
        /*004e*/ 	.short	(.L_327 - .L_326)
.L_326:
        /*0050*/ 	.word	0x00000000
        /*0054*/ 	.short	0x0000
        /*0056*/ 	.short	0x0000
        /*0058*/ 	.byte	0x00, 0xf0, 0x21, 0x00


	//----- nvinfo : EIATTR_MAXREG_COUNT
	.align		4
.L_327:
        /*005c*/ 	.byte	0x03, 0x1b
        /*005e*/ 	.short	0x00ff


	//----- nvinfo : EIATTR_EXIT_INSTR_OFFSETS
	.align		4
        /*0060*/ 	.byte	0x04, 0x1c
        /*0062*/ 	.short	(.L_329 - .L_328)


	//   ....[0]....
.L_328:
        /*0064*/ 	.word	0x00001d20


	//----- nvinfo : EIATTR_CTAIDZ_USED
	.align		4
.L_329:
        /*0068*/ 	.byte	0x01, 0x04
	.zero		2


	//----- nvinfo : EIATTR_MAX_THREADS
	.align		4
        /*006c*/ 	.byte	0x04, 0x05
        /*006e*/ 	.short	(.L_331 - .L_330)
.L_330:
        /*0070*/ 	.word	0x000000e0
        /*0074*/ 	.word	0x00000001
        /*0078*/ 	.word	0x00000001


	//----- nvinfo : EIATTR_CRS_STACK_SIZE
	.align		4
.L_331:
        /*007c*/ 	.byte	0x04, 0x1e
        /*007e*/ 	.short	(.L_333 - .L_332)
.L_332:
        /*0080*/ 	.word	0x00000000
.L_333:


//--------------------- .nv.info.tvmgen_default_fused_nn_contrib_conv2d_winograd_without_weight_transform_add_nn_relu_2_kernel_1 --------------------------
	.section	.nv.info.tvmgen_default_fused_nn_contrib_conv2d_winograd_without_weight_transform_add_nn_relu_2_kernel_1,"",@"SHT_CUDA_INFO"
	.sectionflags	@""
	.align	4


	//----- nvinfo : EIATTR_CUDA_API_VERSION
	.align		4
        /*0000*/ 	.byte	0x04, 0x37
        /*0002*/ 	.short	(.L_335 - .L_334)
.L_334:
        /*0004*/ 	.word	0x0000007e


	//----- nvinfo : EIATTR_SW2861232_WAR
	.align		4
.L_335:
        /*0008*/ 	.byte	0x01, 0x35
	.zero		2


	//----- nvinfo : EIATTR_PARAM_CBANK
	.align		4
        /*000c*/ 	.byte	0x04, 0x0a
        /*000e*/ 	.short	(.L_337 - .L_336)
	.align		4
.L_336:
        /*0010*/ 	.word	index@(.nv.constant0.tvmgen_default_fused_nn_contrib_conv2d_winograd_without_weight_transform_add_nn_relu_2_kernel_1)
        /*0014*/ 	.short	0x0160
        /*0016*/ 	.short	0x0018


	//----- nvinfo : EIATTR_CBANK_PARAM_SIZE
	.align		4
.L_337:
        /*0018*/ 	.byte	0x03, 0x19
        /*001a*/ 	.short	0x0018


	//----- nvinfo : EIATTR_KPARAM_INFO
	.align		4
        /*001c*/ 	.byte	0x04, 0x17
        /*001e*/ 	.short	(.L_339 - .L_338)
.L_338:
        /*0020*/ 	.word	0x00000000
        /*0024*/ 	.short	0x0002
        /*0026*/ 	.short	0x0010
        /*0028*/ 	.byte	0x00, 0xf0, 0x21, 0x00


	//----- nvinfo : EIATTR_KPARAM_INFO
	.align		4
.L_339:
        /*002c*/ 	.byte	0x04, 0x17
        /*002e*/ 	.short	(.L_341 - .L_340)
.L_340:
        /*0030*/ 	.word	0x00000000
        /*0034*/ 	.short	0x0001
        /*0036*/ 	.short	0x0008
        /*0038*/ 	.byte	0x00, 0xf0, 0x21, 0x00


	//----- nvinfo : EIATTR_KPARAM_INFO
	.align		4
.L_341:
        /*003c*/ 	.byte	0x04, 0x17
        /*003e*/ 	.short	(.L_343 - .L_342)
.L_342:
        /*0040*/ 	.word	0x00000000
        /*0044*/ 	.short	0x0000
        /*0046*/ 	.short	0x0000
        /*0048*/ 	.byte	0x00, 0xf0, 0x21, 0x00


	//----- nvinfo : EIATTR_MAXREG_COUNT
	.align		4
.L_343:
        /*004c*/ 	.byte	0x03, 0x1b
        /*004e*/ 	.short	0x00ff


	//----- nvinfo : EIATTR_EXIT_INSTR_OFFSETS
	.align		4
        /*0050*/ 	.byte	0x04, 0x1c
        /*0052*/ 	.short	(.L_345 - .L_344)


	//   ....[0]....
.L_344:
        /*0054*/ 	.word	0x000010e0


	//----- nvinfo : EIATTR_CTAIDZ_USED
	.align		4
.L_345:
        /*0058*/ 	.byte	0x01, 0x04
	.zero		2


	//----- nvinfo : EIATTR_MAX_THREADS
	.align		4
        /*005c*/ 	.byte	0x04, 0x05
        /*005e*/ 	.short	(.L_347 - .L_346)
.L_346:
        /*0060*/ 	.word	0x00000031
        /*0064*/ 	.word	0x00000001
        /*0068*/ 	.word	0x00000001
.L_347:


//--------------------- .nv.info.tvmgen_default_fused_nn_contrib_conv2d_winograd_without_weight_transform_add_nn_relu_1_kernel_1 --------------------------
	.section	.nv.info.tvmgen_default_fused_nn_contrib_conv2d_winograd_without_weight_transform_add_nn_relu_1_kernel_1,"",@"SHT_CUDA_INFO"
	.sectionflags	@""
	.align	4


	//----- nvinfo : EIATTR_CUDA_API_VERSION
	.align		4
        /*0000*/ 	.byte	0x04, 0x37
        /*0002*/ 	.short	(.L_349 - .L_348)
.L_348:
        /*0004*/ 	.word	0x0000007e


	//----- nvinfo : EIATTR_SW2861232_WAR
	.align		4
.L_349:
        /*0008*/ 	.byte	0x01, 0x35
	.zero		2


	//----- nvinfo : EIATTR_PARAM_CBANK
	.align		4
        /*000c*/ 	.byte	0x04, 0x0a
        /*000e*/ 	.short	(.L_351 - .L_350)
	.align		4
.L_350:
        /*0010*/ 	.word	index@(.nv.constant0.tvmgen_default_fused_nn_contrib_conv2d_winograd_without_weight_transform_add_nn_relu_1_kernel_1)
        /*0014*/ 	.short	0x0160
        /*0016*/ 	.short	0x0018


	//----- nvinfo : EIATTR_CBANK_PARAM_SIZE
	.align		4
.L_351:
        /*0018*/ 	.byte	0x03, 0x19
        /*001a*/ 	.short	0x0018


	//----- nvinfo : EIATTR_KPARAM_INFO
	.align		4
        /*001c*/ 	.byte	0x04, 0x17
        /*001e*/ 	.short	(.L_353 - .L_352)
.L_352:
        /*0020*/ 	.word	0x00000000
        /*0024*/ 	.short	0x0002
        /*0026*/ 	.short	0x0010
        /*0028*/ 	.byte	0x00, 0xf0, 0x21, 0x00


	//----- nvinfo : EIATTR_KPARAM_INFO
	.align		4
.L_353:
        /*002c*/ 	.byte	0x04, 0x17
        /*002e*/ 	.short	(.L_355 - .L_354)
.L_354:
        /*0030*/ 	.word	0x00000000
        /*0034*/ 	.short	0x0001
        /*0036*/ 	.short	0x0008
        /*0038*/ 	.byte	0x00, 0xf0, 0x21, 0x00


	//----- nvinfo : EIATTR_KPARAM_INFO
	.align		4
.L_355:
        /*003c*/ 	.byte	0x04, 0x17
        /*003e*/ 	.short	(.L_357 - .L_356)
.L_356:
        /*0040*/ 	.word	0x00000000
        /*0044*/ 	.short	0x0000
        /*0046*/ 	.short	0x0000
        /*0048*/ 	.byte	0x00, 0xf0, 0x21, 0x00


	//----- nvinfo : EIATTR_MAXREG_COUNT
	.align		4
.L_357:
        /*004c*/ 	.byte	0x03, 0x1b
        /*004e*/ 	.short	0x00ff


	//----- nvinfo : EIATTR_EXIT_INSTR_OFFSETS
	.align		4
        /*0050*/ 	.byte	0x04, 0x1c
        /*0052*/ 	.short	(.L_359 - .L_358)


	//   ....[0]....
.L_358:
        /*0054*/ 	.word	0x00001200


	//----- nvinfo : EIATTR_CTAIDZ_USED
	.align		4
.L_359:
        /*0058*/ 	.byte	0x01, 0x04
	.zero		2


	//----- nvinfo : EIATTR_MAX_THREADS
	.align		4
        /*005c*/ 	.byte	0x04, 0x05
        /*005e*/ 	.short	(.L_361 - .L_360)
.L_360:
        /*0060*/ 	.word	0x000000c4
        /*0064*/ 	.word	0x00000001
        /*0068*/ 	.word	0x00000001
.L_361:


//--------------------- .nv.info.tvmgen_default_fused_nn_contrib_conv2d_winograd_without_weight_transform_add_nn_relu_kernel_1 --------------------------
	.section	.nv.info.tvmgen_default_fused_nn_contrib_conv2d_winograd_without_weight_transform_add_nn_relu_kernel_1,"",@"SHT_CUDA_INFO"
	.sectionflags	@""
	.align	4


	//----- nvinfo : EIATTR_CUDA_API_VERSION
	.align		4
        /*0000*/ 	.byte	0x04, 0x37
        /*0002*/ 	.short	(.L_363 - .L_362)
.L_362:
        /*0004*/ 	.word	0x0000007e


	//----- nvinfo : EIATTR_SW2861232_WAR
	.align		4
.L_363:
        /*0008*/ 	.byte	0x01, 0x35
	.zero		2


	//----- nvinfo : EIATTR_PARAM_CBANK
	.align		4
        /*000c*/ 	.byte	0x04, 0x0a
        /*000e*/ 	.short	(.L_365 - .L_364)
	.align		4
.L_364:
        /*0010*/ 	.word	index@(.nv.constant0.tvmgen_default_fused_nn_contrib_conv2d_winograd_without_weight_transform_add_nn_relu_kernel_1)
        /*0014*/ 	.short	0x0160
        /*0016*/ 	.short	0x0018


	//----- nvinfo : EIATTR_CBANK_PARAM_SIZE
	.align		4
.L_365:
        /*0018*/ 	.byte	0x03, 0x19
        /*001a*/ 	.short	0x0018


	//----- nvinfo : EIATTR_KPARAM_INFO
	.align		4
        /*001c*/ 	.byte	0x04, 0x17
        /*001e*/ 	.short	(.L_367 - .L_366)
.L_366:
        /*0020*/ 	.word	0x00000000
        /*0024*/ 	.short	0x0002
        /*0026*/ 	.short	0x0010
        /*0028*/ 	.byte	0x00, 0xf0, 0x21, 0x00


	//----- nvinfo : EIATTR_KPARAM_INFO
	.align		4
.L_367:
        /*002c*/ 	.byte	0x04, 0x17
        /*002e*/ 	.short	(.L_369 - .L_368)
.L_368:
        /*0030*/ 	.word	0x00000000
        /*0034*/ 	.short	0x0001
        /*0036*/ 	.short	0x0008
        /*0038*/ 	.byte	0x00, 0xf0, 0x21, 0x00


	//----- nvinfo : EIATTR_KPARAM_INFO
	.align		4
.L_369:
        /*003c*/ 	.byte	0x04, 0x17
        /*003e*/ 	.short	(.L_371 - .L_370)
.L_370:
        /*0040*/ 	.word	0x00000000
        /*0044*/ 	.short	0x0000
        /*0046*/ 	.short	0x0000
        /*0048*/ 	.byte	0x00, 0xf0, 0x21, 0x00


	//----- nvinfo : EIATTR_MAXREG_COUNT
	.align		4
.L_371:
        /*004c*/ 	.byte	0x03, 0x1b
        /*004e*/ 	.short	0x00ff


	//----- nvinfo : EIATTR_EXIT_INSTR_OFFSETS
	.align		4
        /*0050*/ 	.byte	0x04, 0x1c
        /*0052*/ 	.short	(.L_373 - .L_372)


	//   ....[0]....
.L_372:
        /*0054*/ 	.word	0x00001180


	//----- nvinfo : EIATTR_CTAIDZ_USED
	.align		4
.L_373:
        /*0058*/ 	.byte	0x01, 0x04
	.zero		2


	//----- nvinfo : EIATTR_MAX_THREADS
	.align		4
        /*005c*/ 	.byte	0x04, 0x05
        /*005e*/ 	.short	(.L_375 - .L_374)
.L_374:
        /*0060*/ 	.word	0x000000c4
        /*0064*/ 	.word	0x00000001
        /*0068*/ 	.word	0x00000001
.L_375:


//--------------------- .nv.info.tvmgen_default_fused_nn_contrib_conv2d_winograd_without_weight_transform_add_nn_relu_3_kernel_2 --------------------------
	.section	.nv.info.tvmgen_default_fused_nn_contrib_conv2d_winograd_without_weight_transform_add_nn_relu_3_kernel_2,"",@"SHT_CUDA_INFO"
	.sectionflags	@""
	.align	4


	//----- nvinfo : EIATTR_CUDA_API_VERSION
	.align		4
        /*0000*/ 	.byte	0x04, 0x37
        /*0002*/ 	.short	(.L_377 - .L_376)
.L_376:
        /*0004*/ 	.word	0x0000007e


	//----- nvinfo : EIATTR_SW2861232_WAR
	.align		4
.L_377:
        /*0008*/ 	.byte	0x01, 0x35
	.zero		2


	//----- nvinfo : EIATTR_PARAM_CBANK
	.align		4
        /*000c*/ 	.byte	0x04, 0x0a
        /*000e*/ 	.short	(.L_379 - .L_378)
	.align		4
.L_378:
        /*0010*/ 	.word	index@(.nv.constant0.tvmgen_default_fused_nn_contrib_conv2d_winograd_without_weight_transform_add_nn_relu_3_kernel_2)
        /*0014*/ 	.short	0x0160
        /*0016*/ 	.short	0x0018


	//----- nvinfo : EIATTR_CBANK_PARAM_SIZE
	.align		4
.L_379:
        /*0018*/ 	.byte	0x03, 0x19
        /*001a*/ 	.short	0x0018


	//----- nvinfo : EIATTR_KPARAM_INFO
	.align		4
        /*001c*/ 	.byte	0x04, 0x17
        /*001e*/ 	.short	(.L_381 - .L_380)
.L_380:
        /*0020*/ 	.word	0x00000000
        /*0024*/ 	.short	0x0002
        /*0026*/ 	.short	0x0010
        /*0028*/ 	.byte	0x00, 0xf0, 0x21, 0x00


	//----- nvinfo : EIATTR_KPARAM_INFO
	.align		4
.L_381:
        /*002c*/ 	.byte	0x04, 0x17
        /*002e*/ 	.short	(.L_383 - .L_382)
.L_382:
        /*0030*/ 	.word	0x00000000
        /*0034*/ 	.short	0x0001
        /*0036*/ 	.short	0x0008
        /*0038*/ 	.byte	0x00, 0xf0, 0x21, 0x00


	//----- nvinfo : EIATTR_KPARAM_INFO
	.align		4
.L_383:
        /*003c*/ 	.byte	0x04, 0x17
        /*003e*/ 	.short	(.L_385 - .L_384)
.L_384:
        /*0040*/ 	.word	0x00000000
        /*0044*/ 	.short	0x0000
        /*0046*/ 	.short	0x0000
        /*0048*/ 	.byte	0x00, 0xf0, 0x21, 0x00


	//----- nvinfo : EIATTR_MAXREG_COUNT
	.align		4
.L_385:
        /*004c*/ 	.byte	0x03, 0x1b
        /*004e*/ 	.short	0x00ff


	//----- nvinfo : EIATTR_EXIT_INSTR_OFFSETS
	.align		4
        /*0050*/ 	.byte	0x04, 0x1c
        /*0052*/ 	.short	(.L_387 - .L_386)


	//   ....[0]....
.L_386:
        /*0054*/ 	.word	0x000004d0


	//   ....[1]....
        /*0058*/ 	.word	0x00000530


	//   ....[2]....
        /*005c*/ 	.word	0x00000570


	//----- nvinfo : EIATTR_MAX_THREADS
	.align		4
.L_387:
        /*0060*/ 	.byte	0x04, 0x05
        /*0062*/ 	.short	(.L_389 - .L_388)
.L_388:
        /*0064*/ 	.word	0x00000080
        /*0068*/ 	.word	0x00000001
        /*006c*/ 	.word	0x00000001
.L_389:


//--------------------- .nv.info.tvmgen_default_fused_nn_conv2d_add_2_kernel --------------------------
	.section	.nv.info.tvmgen_default_fused_nn_conv2d_add_2_kernel,"",@"SHT_CUDA_INFO"
	.sectionflags	@""
	.align	4


	//----- nvinfo : EIATTR_CUDA_API_VERSION
	.align		4
        /*0000*/ 	.byte	0x04, 0x37
        /*0002*/ 	.short	(.L_391 - .L_390)
.L_390:
        /*0004*/ 	.word	0x0000007e


	//----- nvinfo : EIATTR_SW2861232_WAR
	.align		4
.L_391:
        /*0008*/ 	.byte	0x01, 0x35
	.zero		2


	//----- nvinfo : EIATTR_PARAM_CBANK
	.align		4
        /*000c*/ 	.byte	0x04, 0x0a
        /*000e*/ 	.short	(.L_393 - .L_392)
	.align		4
.L_392:
        /*0010*/ 	.word	index@(.nv.constant0.tvmgen_default_fused_nn_conv2d_add_2_kernel)
        /*0014*/ 	.short	0x0160
        /*0016*/ 	.short	0x0020


	//----- nvinfo : EIATTR_CBANK_PARAM_SIZE
	.align		4
.L_393:
        /*0018*/ 	.byte	0x03, 0x19
        /*001a*/ 	.short	0x0020


	//----- nvinfo : EIATTR_KPARAM_INFO
	.align		4
        /*001c*/ 	.byte	0x04, 0x17
        /*001e*/ 	.short	(.L_395 - .L_394)
.L_394:
        /*0020*/ 	.word	0x00000000
        /*0024*/ 	.short	0x0003
        /*0026*/ 	.short	0x0018
        /*0028*/ 	.byte	0x00, 0xf0, 0x21, 0x00


	//----- nvinfo : EIATTR_KPARAM_INFO
	.align		4
.L_395:
        /*002c*/ 	.byte	0x04, 0x17
        /*002e*/ 	.short	(.L_397 - .L_396)
.L_396:
        /*0030*/ 	.word	0x00000000
        /*0034*/ 	.short	0x0002
        /*0036*/ 	.short	0x0010
        /*0038*/ 	.byte	0x00, 0xf0, 0x21, 0x00


	//----- nvinfo : EIATTR_KPARAM_INFO
	.align		4
.L_397:
        /*003c*/ 	.byte	0x04, 0x17
        /*003e*/ 	.short	(.L_399 - .L_398)
.L_398:
        /*0040*/ 	.word	0x00000000
        /*0044*/ 	.short	0x0001
        /*0046*/ 	.short	0x0008
        /*0048*/ 	.byte	0x00, 0xf0, 0x21, 0x00


	//----- nvinfo : EIATTR_KPARAM_INFO
	.align		4
.L_399:
        /*004c*/ 	.byte	0x04, 0x17
        /*004e*/ 	.short	(.L_401 - .L_400)
.L_400:
        /*0050*/ 	.word	0x00000000
        /*0054*/ 	.short	0x0000
        /*0056*/ 	.short	0x0000
        /*0058*/ 	.byte	0x00, 0xf0, 0x21, 0x00


	//----- nvinfo : EIATTR_MAXREG_COUNT
	.align		4
.L_401:
        /*005c*/ 	.byte	0x03, 0x1b
        /*005e*/ 	.short	0x00ff


	//----- nvinfo : EIATTR_EXIT_INSTR_OFFSETS
	.align		4
        /*0060*/ 	.byte	0x04, 0x1c
        /*0062*/ 	.short	(.L_403 - .L_402)


	//   ....[0]....
.L_402:
        /*0064*/ 	.word	0x000011b0


	//----- nvinfo : EIATTR_CTAIDZ_USED
	.align		4
.L_403:
        /*0068*/ 	.byte	0x01, 0x04
	.zero		2


	//----- nvinfo : EIATTR_MAX_THREADS
	.align		4
        /*006c*/ 	.byte	0x04, 0x05
        /*006e*/ 	.short	(.L_405 - .L_404)
.L_404:
        /*0070*/ 	.word	0x00000070
        /*0074*/ 	.word	0x00000001
        /*0078*/ 	.word	0x00000001
.L_405:


//--------------------- .nv.info.tvmgen_default_fused_nn_conv2d_add_1_kernel --------------------------
	.section	.nv.info.tvmgen_default_fused_nn_conv2d_add_1_kernel,"",@"SHT_CUDA_INFO"
	.sectionflags	@""
	.align	4


	//----- nvinfo : EIATTR_CUDA_API_VERSION
	.align		4
        /*0000*/ 	.byte	0x04, 0x37
        /*0002*/ 	.short	(.L_407 - .L_406)
.L_406:
        /*0004*/ 	.word	0x0000007e


	//----- nvinfo : EIATTR_SW2861232_WAR
	.align		4
.L_407:
        /*0008*/ 	.byte	0x01, 0x35
	.zero		2


	//----- nvinfo : EIATTR_PARAM_CBANK
	.align		4
        /*000c*/ 	.byte	0x04, 0x0a
        /*000e*/ 	.short	(.L_409 - .L_408)
	.align		4
.L_408:
        /*0010*/ 	.word	index@(.nv.constant0.tvmgen_default_fused_nn_conv2d_add_1_kernel)
        /*0014*/ 	.short	0x0160
        /*0016*/ 	.short	0x0020


	//----- nvinfo : EIATTR_CBANK_PARAM_SIZE
	.align		4
.L_409:
        /*0018*/ 	.byte	0x03, 0x19
        /*001a*/ 	.short	0x0020


	//----- nvinfo : EIATTR_KPARAM_INFO
	.align		4
        /*001c*/ 	.byte	0x04, 0x17
        /*001e*/ 	.short	(.L_411 - .L_410)
.L_410:
        /*0020*/ 	.word	0x00000000
        /*0024*/ 	.short	0x0003
        /*0026*/ 	.short	0x0018
        /*0028*/ 	.byte	0x00, 0xf0, 0x21, 0x00


	//----- nvinfo : EIATTR_KPARAM_INFO
	.align		4
.L_411:
        /*002c*/ 	.byte	0x04, 0x17
        /*002e*/ 	.short	(.L_413 - .L_412)
.L_412:
        /*0030*/ 	.word	0x00000000
        /*0034*/ 	.short	0x0002
        /*0036*/ 	.short	0x0010
        /*0038*/ 	.byte	0x00, 0xf0, 0x21, 0x00


	//----- nvinfo : EIATTR_KPARAM_INFO
	.align		4
.L_413:
        /*003c*/ 	.byte	0x04, 0x17
        /*003e*/ 	.short	(.L_415 - .L_414)
.L_414:
        /*0040*/ 	.word	0x00000000
        /*0044*/ 	.short	0x0001
        /*0046*/ 	.short	0x0008
        /*0048*/ 	.byte	0x00, 0xf0, 0x21, 0x00


	//----- nvinfo : EIATTR_KPARAM_INFO
	.align		4
.L_415:
        /*004c*/ 	.byte	0x04, 0x17
        /*004e*/ 	.short	(.L_417 - .L_416)
.L_416:
        /*0050*/ 	.word	0x00000000
        /*0054*/ 	.short	0x0000
        /*0056*/ 	.short	0x0000
        /*0058*/ 	.byte	0x00, 0xf0, 0x21, 0x00


	//----- nvinfo : EIATTR_MAXREG_COUNT
	.align		4
.L_417:
        /*005c*/ 	.byte	0x03, 0x1b
        /*005e*/ 	.short	0x00ff


	//----- nvinfo : EIATTR_EXIT_INSTR_OFFSETS
	.align		4
        /*0060*/ 	.byte	0x04, 0x1c
        /*0062*/ 	.short	(.L_419 - .L_418)


	//   ....[0]....
.L_418:
        /*0064*/ 	.word	0x00001d30


	//----- nvinfo : EIATTR_CTAIDZ_USED
	.align		4
.L_419:
        /*0068*/ 	.byte	0x01, 0x04
	.zero		2


	//----- nvinfo : EIATTR_MAX_THREADS
	.align		4
        /*006c*/ 	.byte	0x04, 0x05
        /*006e*/ 	.short	(.L_421 - .L_420)
.L_420:
        /*0070*/ 	.word	0x00000080
        /*0074*/ 	.word	0x00000001
        /*0078*/ 	.word	0x00000001
.L_421:


//--------------------- .nv.info.tvmgen_default_fused_nn_conv2d_add_nn_relu_8_kernel --------------------------
	.section	.nv.info.tvmgen_default_fused_nn_conv2d_add_nn_relu_8_kernel,"",@"SHT_CUDA_INFO"
	.sectionflags	@""
	.align	4


	//----- nvinfo : EIATTR_CUDA_API_VERSION
	.align		4
        /*0000*/ 	.byte	0x04, 0x37
        /*0002*/ 	.short	(.L_423 - .L_422)
.L_422:
        /*0004*/ 	.word	0x0000007e


	//----- nvinfo : EIATTR_SW2861232_WAR
	.align		4
.L_423:
        /*0008*/ 	.byte	0x01, 0x35
	.zero		2


	//----- nvinfo : EIATTR_PARAM_CBANK
	.align		4
        /*000c*/ 	.byte	0x04, 0x0a
        /*000e*/ 	.short	(.L_425 - .L_424)
	.align		4
.L_424:
        /*0010*/ 	.word	index@(.nv.constant0.tvmgen_default_fused_nn_conv2d_add_nn_relu_8_kernel)
        /*0014*/ 	.short	0x0160
        /*0016*/ 	.short	0x0020


	//----- nvinfo : EIATTR_CBANK_PARAM_SIZE
	.align		4
.L_425:
        /*0018*/ 	.byte	0x03, 0x19
        /*001a*/ 	.short	0x0020


	//----- nvinfo : EIATTR_KPARAM_INFO
	.align		4
        /*001c*/ 	.byte	0x04, 0x17
        /*001e*/ 	.short	(.L_427 - .L_426)
.L_426:
        /*0020*/ 	.word	0x00000000
        /*0024*/ 	.short	0x0003
        /*0026*/ 	.short	0x0018
        /*0028*/ 	.byte	0x00, 0xf0, 0x21, 0x00


	//----- nvinfo : EIATTR_KPARAM_INFO
	.align		4
.L_427:
        /*002c*/ 	.byte	0x04, 0x17
        /*002e*/ 	.short	(.L_429 - .L_428)
.L_428:
        /*0030*/ 	.word	0x00000000
        /*0034*/ 	.short	0x0002
        /*0036*/ 	.short	0x0010
        /*0038*/ 	.byte	0x00, 0xf0, 0x21, 0x00


	//----- nvinfo : EIATTR_KPARAM_INFO
	.align		4
.L_429:
        /*003c*/ 	.byte	0x04, 0x17
        /*003e*/ 	.short	(.L_431 - .L_430)
.L_430:
        /*0040*/ 	.word	0x00000000
        /*0044*/ 	.short	0x0001
        /*0046*/ 	.short	0x0008
        /*0048*/ 	.byte	0x00, 0xf0, 0x21, 0x00


	//----- nvinfo : EIATTR_KPARAM_INFO
	.align		4
.L_431:
        /*004c*/ 	.byte	0x04, 0x17
        /*004e*/ 	.short	(.L_433 - .L_432)
.L_432:
        /*0050*/ 	.word	0x00000000
        /*0054*/ 	.short	0x0000
        /*0056*/ 	.short	0x0000
        /*0058*/ 	.byte	0x00, 0xf0, 0x21, 0x00


	//----- nvinfo : EIATTR_MAXREG_COUNT
	.align		4
.L_433:
        /*005c*/ 	.byte	0x03, 0x1b
        /*005e*/ 	.short	0x0080


	//----- nvinfo : EIATTR_EXIT_INSTR_OFFSETS
	.align		4
        /*0060*/ 	.byte	0x04, 0x1c
        /*0062*/ 	.short	(.L_435 - .L_434)


	//   ....[0]....
.L_434:
        /*0064*/ 	.word	0x00000750


	//----- nvinfo : EIATTR_CTAIDZ_USED
	.align		4
.L_435:
        /*0068*/ 	.byte	0x01, 0x04
	.zero		2


	//----- nvinfo : EIATTR_MAX_THREADS
	.align		4
        /*006c*/ 	.byte	0x04, 0x05
        /*006e*/ 	.short	(.L_437 - .L_436)
.L_436:
        /*0070*/ 	.word	0x000001c0
        /*0074*/ 	.word	0x00000001
        /*0078*/ 	.word	0x00000001
.L_437:


//--------------------- .nv.info.tvmgen_default_fused_nn_global_avg_pool2d_kernel_1 --------------------------
	.section	.nv.info.tvmgen_default_fused_nn_global_avg_pool2d_kernel_1,"",@"SHT_CUDA_INFO"
	.sectionflags	@""
	.align	4


	//----- nvinfo : EIATTR_CUDA_API_VERSION
	.align		4
        /*0000*/ 	.byte	0x04, 0x37
        /*0002*/ 	.short	(.L_439 - .L_438)
.L_438:
        /*0004*/ 	.word	0x0000007e


	//----- nvinfo : EIATTR_SW2861232_WAR
	.align		4
.L_439:
        /*0008*/ 	.byte	0x01, 0x35
	.zero		2


	//----- nvinfo : EIATTR_PARAM_CBANK
	.align		4
        /*000c*/ 	.byte	0x04, 0x0a
        /*000e*/ 	.short	(.L_441 - .L_440)
	.align		4
.L_440:
        /*0010*/ 	.word	index@(.nv.constant0.tvmgen_default_fused_nn_global_avg_pool2d_kernel_1)
        /*0014*/ 	.short	0x0160
        /*0016*/ 	.short	0x0010


	//----- nvinfo : EIATTR_CBANK_PARAM_SIZE
	.align		4
.L_441:
        /*0018*/ 	.byte	0x03, 0x19
        /*001a*/ 	.short	0x0010


	//----- nvinfo : EIATTR_KPARAM_INFO
	.align		4
        /*001c*/ 	.byte	0x04, 0x17
        /*001e*/ 	.short	(.L_443 - .L_442)
.L_442:
        /*0020*/ 	.word	0x00000000
        /*0024*/ 	.short	0x0001
        /*0026*/ 	.short	0x0008
        /*0028*/ 	.byte	0x00, 0xf0, 0x21, 0x00


	//----- nvinfo : EIATTR_KPARAM_INFO
	.align		4
.L_443:
        /*002c*/ 	.byte	0x04, 0x17
        /*002e*/ 	.short	(.L_445 - .L_444)
.L_444:
        /*0030*/ 	.word	0x00000000
        /*0034*/ 	.short	0x0000
        /*0036*/ 	.short	0x0000
        /*0038*/ 	.byte	0x00, 0xf0, 0x21, 0x00


	//----- nvinfo : EIATTR_MAXREG_COUNT
	.align		4
.L_445:
        /*003c*/ 	.byte	0x03, 0x1b
        /*003e*/ 	.short	0x0040


	//----- nvinfo : EIATTR_EXIT_INSTR_OFFSETS
	.align		4
        /*0040*/ 	.byte	0x04, 0x1c
        /*0042*/ 	.short	(.L_447 - .L_446)


	//   ....[0]....
.L_446:
        /*0044*/ 	.word	0x000000b0


	//----- nvinfo : EIATTR_MAX_THREADS
	.align		4
.L_447:
        /*0048*/ 	.byte	0x04, 0x05
        /*004a*/ 	.short	(.L_449 - .L_448)
.L_448:
        /*004c*/ 	.word	0x00000400
        /*0050*/ 	.word	0x00000001
        /*0054*/ 	.word	0x00000001
.L_449:


//--------------------- .nv.info.tvmgen_default_fused_nn_conv2d_add_nn_relu_2_kernel --------------------------
	.section	.nv.info.tvmgen_default_fused_nn_conv2d_add_nn_relu_2_kernel,"",@"SHT_CUDA_INFO"
	.sectionflags	@""
	.align	4


	//----- nvinfo : EIATTR_CUDA_API_VERSION
	.align		4
        /*0000*/ 	.byte	0x04, 0x37
        /*0002*/ 	.short	(.L_451 - .L_450)
.L_450:
        /*0004*/ 	.word	0x0000007e


	//----- nvinfo : EIATTR_SW2861232_WAR
	.align		4
.L_451:
        /*0008*/ 	.byte	0x01, 0x35
	.zero		2


	//----- nvinfo : EIATTR_PARAM_CBANK
	.align		4
        /*000c*/ 	.byte	0x04, 0x0a
        /*000e*/ 	.short	(.L_453 - .L_452)
	.align		4
.L_452:
        /*0010*/ 	.word	index@(.nv.constant0.tvmgen_default_fused_nn_conv2d_add_nn_relu_2_kernel)
        /*0014*/ 	.short	0x0160
        /*0016*/ 	.short	0x0020


	//----- nvinfo : EIATTR_CBANK_PARAM_SIZE
	.align		4
.L_453:
        /*0018*/ 	.byte	0x03, 0x19
        /*001a*/ 	.short	0x0020


	//----- nvinfo : EIATTR_KPARAM_INFO
	.align		4
        /*001c*/ 	.byte	0x04, 0x17
        /*001e*/ 	.short	(.L_455 - .L_454)
.L_454:
        /*0020*/ 	.word	0x00000000
        /*0024*/ 	.short	0x0003
        /*0026*/ 	.short	0x0018
        /*0028*/ 	.byte	0x00, 0xf0, 0x21, 0x00


	//----- nvinfo : EIATTR_KPARAM_INFO
	.align		4
.L_455:
        /*002c*/ 	.byte	0x04, 0x17
        /*002e*/ 	.short	(.L_457 - .L_456)
.L_456:
        /*0030*/ 	.word	0x00000000
        /*0034*/ 	.short	0x0002
        /*0036*/ 	.short	0x0010
        /*0038*/ 	.byte	0x00, 0xf0, 0x21, 0x00


	//----- nvinfo : EIATTR_KPARAM_INFO
	.align		4
.L_457:
        /*003c*/ 	.byte	0x04, 0x17
        /*003e*/ 	.short	(.L_459 - .L_458)
.L_458:
        /*0040*/ 	.word	0x00000000
        /*0044*/ 	.short	0x0001
        /*0046*/ 	.short	0x0008
        /*0048*/ 	.byte	0x00, 0xf0, 0x21, 0x00


	//----- nvinfo : EIATTR_KPARAM_INFO
	.align		4
.L_459:
        /*004c*/ 	.byte	0x04, 0x17
        /*004e*/ 	.short	(.L_461 - .L_460)
.L_460:
        /*0050*/ 	.word	0x00000000
        /*0054*/ 	.short	0x0000
        /*0056*/ 	.short	0x0000
        /*0058*/ 	.byte	0x00, 0xf0, 0x21, 0x00


	//----- nvinfo : EIATTR_MAXREG_COUNT
	.align		4
.L_461:
        /*005c*/ 	.byte	0x03, 0x1b
        /*005e*/ 	.short	0x00ff


	//----- nvinfo : EIATTR_EXIT_INSTR_OFFSETS
	.align		4
        /*0060*/ 	.byte	0x04, 0x1c
        /*0062*/ 	.short	(.L_463 - .L_462)


	//   ....[0]....
.L_462:
        /*0064*/ 	.word	0x00001240


	//----- nvinfo : EIATTR_CTAIDZ_USED
	.align		4
.L_463:
        /*0068*/ 	.byte	0x01, 0x04
	.zero		2


	//----- nvinfo : EIATTR_MAX_THREADS
	.align		4
        /*006c*/ 	.byte	0x04, 0x05
        /*006e*/ 	.short	(.L_465 - .L_464)
.L_464:
        /*0070*/ 	.word	0x000000e0
        /*0074*/ 	.word	0x00000001
        /*0078*/ 	.word	0x00000001
.L_465:


//--------------------- .nv.info.tvmgen_default_fused_nn_conv2d_add_nn_relu_11_kernel --------------------------
	.section	.nv.info.tvmgen_default_fused_nn_conv2d_add_nn_relu_11_kernel,"",@"SHT_CUDA_INFO"
	.sectionflags	@""
	.align	4


	//----- nvinfo : EIATTR_CUDA_API_VERSION
	.align		4
        /*0000*/ 	.byte	0x04, 0x37
        /*0002*/ 	.short	(.L_467 - .L_466)
.L_466:
        /*0004*/ 	.word	0x0000007e


	//----- nvinfo : EIATTR_SW2861232_WAR
	.align		4
.L_467:
        /*0008*/ 	.byte	0x01, 0x35
	.zero		2


	//----- nvinfo : EIATTR_PARAM_CBANK
	.align		4
        /*000c*/ 	.byte	0x04, 0x0a
        /*000e*/ 	.short	(.L_469 - .L_468)
	.align		4
.L_468:
        /*0010*/ 	.word	index@(.nv.constant0.tvmgen_default_fused_nn_conv2d_add_nn_relu_11_kernel)
        /*0014*/ 	.short	0x0160
        /*0016*/ 	.short	0x0020


	//----- nvinfo : EIATTR_CBANK_PARAM_SIZE
	.align		4
.L_469:
        /*0018*/ 	.byte	0x03, 0x19
        /*001a*/ 	.short	0x0020


	//----- nvinfo : EIATTR_KPARAM_INFO
	.align		4
        /*001c*/ 	.byte	0x04, 0x17
        /*001e*/ 	.short	(.L_471 - .L_470)
.L_470:
        /*0020*/ 	.word	0x00000000
        /*0024*/ 	.short	0x0003
        /*0026*/ 	.short	0x0018
        /*0028*/ 	.byte	0x00, 0xf0, 0x21, 0x00


	//----- nvinfo : EIATTR_KPARAM_INFO
	.align		4
.L_471:
        /*002c*/ 	.byte	0x04, 0x17
        /*002e*/ 	.short	(.L_473 - .L_472)
.L_472:
        /*0030*/ 	.word	0x00000000
        /*0034*/ 	.short	0x0002
        /*0036*/ 	.short	0x0010
        /*0038*/ 	.byte	0x00, 0xf0, 0x21, 0x00


	//----- nvinfo : EIATTR_KPARAM_INFO
	.align		4
.L_473:
        /*003c*/ 	.byte	0x04, 0x17
        /*003e*/ 	.short	(.L_475 - .L_474)
.L_474:
        /*0040*/ 	.word	0x00000000
        /*0044*/ 	.short	0x0001
        /*0046*/ 	.short	0x0008
        /*0048*/ 	.byte	0x00, 0xf0, 0x21, 0x00


	//----- nvinfo : EIATTR_KPARAM_INFO
	.align		4
.L_475:
        /*004c*/ 	.byte	0x04, 0x17
        /*004e*/ 	.short	(.L_477 - .L_476)
.L_476:
        /*0050*/ 	.word	0x00000000
        /*0054*/ 	.short	0x0000
        /*0056*/ 	.short	0x0000
        /*0058*/ 	.byte	0x00, 0xf0, 0x21, 0x00


	//----- nvinfo : EIATTR_MAXREG_COUNT
	.align		4
.L_477:
        /*005c*/ 	.byte	0x03, 0x1b
        /*005e*/ 	.short	0x00ff


	//----- nvinfo : EIATTR_EXIT_INSTR_OFFSETS
	.align		4
        /*0060*/ 	.byte	0x04, 0x1c
        /*0062*/ 	.short	(.L_479 - .L_478)


	//   ....[0]....
.L_478:
        /*0064*/ 	.word	0x00000980


	//----- nvinfo : EIATTR_CTAIDZ_USED
	.align		4
.L_479:
        /*0068*/ 	.byte	0x01, 0x04
	.zero		2


	//----- nvinfo : EIATTR_MAX_THREADS
	.align		4
        /*006c*/ 	.byte	0x04, 0x05
        /*006e*/ 	.short	(.L_481 - .L_480)
.L_480:
        /*0070*/ 	.word	0x000000e0
        /*0074*/ 	.word	0x00000001
        /*0078*/ 	.word	0x00000001
.L_481:


//--------------------- .nv.info.tvmgen_default_fused_nn_conv2d_add_add_nn_relu_1_kernel --------------------------
	.section	.nv.info.tvmgen_default_fused_nn_conv2d_add_add_nn_relu_1_kernel,"",@"SHT_CUDA_INFO"
	.sectionflags	@""
	.align	4


	//----- nvinfo : EIATTR_CUDA_API_VERSION
	.align		4
        /*0000*/ 	.byte	0x04, 0x37
        /*0002*/ 	.short	(.L_483 - .L_482)
.L_482:
        /*0004*/ 	.word	0x0000007e


	//----- nvinfo : EIATTR_SW2861232_WAR
	.align		4
.L_483:
        /*0008*/ 	.byte	0x01, 0x35
	.zero		2


	//----- nvinfo : EIATTR_PARAM_CBANK
	.align		4
        /*000c*/ 	.byte	0x04, 0x0a
        /*000e*/ 	.short	(.L_485 - .L_484)
	.align		4
.L_484:
        /*0010*/ 	.word	index@(.nv.constant0.tvmgen_default_fused_nn_conv2d_add_add_nn_relu_1_kernel)
        /*0014*/ 	.short	0x0160
        /*0016*/ 	.short	0x0028


	//----- nvinfo : EIATTR_CBANK_PARAM_SIZE
	.align		4
.L_485:
        /*0018*/ 	.byte	0x03, 0x19
        /*001a*/ 	.short	0x0028


	//----- nvinfo : EIATTR_KPARAM_INFO
	.align		4
        /*001c*/ 	.byte	0x04, 0x17
        /*001e*/ 	.short	(.L_487 - .L_486)
.L_486:
        /*0020*/ 	.word	0x00000000
        /*0024*/ 	.short	0x0004
        /*0026*/ 	.short	0x0020
        /*0028*/ 	.byte	0x00, 0xf0, 0x21, 0x00


	//----- nvinfo : EIATTR_KPARAM_INFO
	.align		4
.L_487:
        /*002c*/ 	.byte	0x04, 0x17
        /*002e*/ 	.short	(.L_489 - .L_488)
.L_488:
        /*0030*/ 	.word	0x00000000
        /*0034*/ 	.short	0x0003
        /*0036*/ 	.short	0x0018
        /*0038*/ 	.byte	0x00, 0xf0, 0x21, 0x00


	//----- nvinfo : EIATTR_KPARAM_INFO
	.align		4
.L_489:
        /*003c*/ 	.byte	0x04, 0x17
        /*003e*/ 	.short	(.L_491 - .L_490)
.L_490:
        /*0040*/ 	.word	0x00000000
        /*0044*/ 	.short	0x0002
        /*0046*/ 	.short	0x0010
        /*0048*/ 	.byte	0x00, 0xf0, 0x21, 0x00


	//----- nvinfo : EIATTR_KPARAM_INFO
	.align		4
.L_491:
        /*004c*/ 	.byte	0x04, 0x17
        /*004e*/ 	.short	(.L_493 - .L_492)
.L_492:
        /*0050*/ 	.word	0x00000000
        /*0054*/ 	.short	0x0001
        /*0056*/ 	.short	0x0008
        /*0058*/ 	.byte	0x00, 0xf0, 0x21, 0x00


	//----- nvinfo : EIATTR_KPARAM_INFO
	.align		4
.L_493:
        /*005c*/ 	.byte	0x04, 0x17
        /*005e*/ 	.short	(.L_495 - .L_494)
.L_494:
        /*0060*/ 	.word	0x00000000
        /*0064*/ 	.short	0x0000
        /*0066*/ 	.short	0x0000
        /*0068*/ 	.byte	0x00, 0xf0, 0x21, 0x00


	//----- nvinfo : EIATTR_MAXREG_COUNT
	.align		4
.L_495:
        /*006c*/ 	.byte	0x03, 0x1b
        /*006e*/ 	.short	0x0048


	//----- nvinfo : EIATTR_EXIT_INSTR_OFFSETS
	.align		4
        /*0070*/ 	.byte	0x04, 0x1c
        /*0072*/ 	.short	(.L_497 - .L_496)


	//   ....[0]....
.L_496:
        /*0074*/ 	.word	0x000013c0


	//----- nvinfo : EIATTR_CTAIDZ_USED
	.align		4
.L_497:
        /*0078*/ 	.byte	0x01, 0x04
	.zero		2


	//----- nvinfo : EIATTR_MAX_THREADS
	.align		4
        /*007c*/ 	.byte	0x04, 0x05
        /*007e*/ 	.short	(.L_499 - .L_498)
.L_498:
        /*0080*/ 	.word	0x00000380
        /*0084*/ 	.word	0x00000001
        /*0088*/ 	.word	0x00000001
.L_499:


//--------------------- .nv.info.tvmgen_default_fused_nn_contrib_conv2d_winograd_without_weight_transform_add_nn_relu_kernel_2 --------------------------
	.section	.nv.info.tvmgen_default_fused_nn_contrib_conv2d_winograd_without_weight_transform_add_nn_relu_kernel_2,"",@"SHT_CUDA_INFO"
	.sectionflags	@""
	.align	4


	//----- nvinfo : EIATTR_CUDA_API_VERSION
	.align		4
        /*0000*/ 	.byte	0x04, 0x37
        /*0002*/ 	.short	(.L_501 - .L_500)
.L_500:
        /*0004*/ 	.word	0x0000007e


	//----- nvinfo : EIATTR_SW2861232_WAR
	.align		4
.L_501:
        /*0008*/ 	.byte	0x01, 0x35
	.zero		2


	//----- nvinfo : EIATTR_PARAM_CBANK
	.align		4
        /*000c*/ 	.byte	0x04, 0x0a
        /*000e*/ 	.short	(.L_503 - .L_502)
	.align		4
.L_502:
        /*0010*/ 	.word	index@(.nv.constant0.tvmgen_default_fused_nn_contrib_conv2d_winograd_without_weight_transform_add_nn_relu_kernel_2)
        /*0014*/ 	.short	0x0160
        /*0016*/ 	.short	0x0018


	//----- nvinfo : EIATTR_CBANK_PARAM_SIZE
	.align		4
.L_503:
        /*0018*/ 	.byte	0x03, 0x19
        /*001a*/ 	.short	0x0018


	//----- nvinfo : EIATTR_KPARAM_INFO
	.align		4
        /*001c*/ 	.byte	0x04, 0x17
        /*001e*/ 	.short	(.L_505 - .L_504)
.L_504:
        /*0020*/ 	.word	0x00000000
        /*0024*/ 	.short	0x0002
        /*0026*/ 	.short	0x0010
        /*0028*/ 	.byte	0x00, 0xf0, 0x21, 0x00


	//----- nvinfo : EIATTR_KPARAM_INFO
	.align		4
.L_505:
        /*002c*/ 	.byte	0x04, 0x17
        /*002e*/ 	.short	(.L_507 - .L_506)
.L_506:
        /*0030*/ 	.word	0x00000000
        /*0034*/ 	.short	0x0001
        /*0036*/ 	.short	0x0008
        /*0038*/ 	.byte	0x00, 0xf0, 0x21, 0x00


	//----- nvinfo : EIATTR_KPARAM_INFO
	.align		4
.L_507:
        /*003c*/ 	.byte	0x04, 0x17
        /*003e*/ 	.short	(.L_509 - .L_508)
.L_508:
        /*0040*/ 	.word	0x00000000
        /*0044*/ 	.short	0x0000
        /*0046*/ 	.short	0x0000
        /*0048*/ 	.byte	0x00, 0xf0, 0x21, 0x00


	//----- nvinfo : EIATTR_MAXREG_COUNT
	.align		4
.L_509:
        /*004c*/ 	.byte	0x03, 0x1b
        /*004e*/ 	.short	0x00ff


	//----- nvinfo : EIATTR_EXIT_INSTR_OFFSETS
	.align		4
        /*0050*/ 	.byte	0x04, 0x1c
        /*0052*/ 	.short	(.L_511 - .L_510)


	//   ....[0]....
.L_510:
        /*0054*/ 	.word	0x00001a60


	//----- nvinfo : EIATTR_MAX_THREADS
	.align		4
.L_511:
        /*0058*/ 	.byte	0x04, 0x05
        /*005a*/ 	.short	(.L_513 - .L_512)
.L_512:
        /*005c*/ 	.word	0x00000080
        /*0060*/ 	.word	0x00000001
        /*0064*/ 	.word	0x00000001
.L_513:


//--------------------- .nv.info.tvmgen_default_fused_nn_contrib_conv2d_winograd_without_weight_transform_add_nn_relu_kernel --------------------------
	.section	.nv.info.tvmgen_default_fused_nn_contrib_conv2d_winograd_without_weight_transform_add_nn_relu_kernel,"",@"SHT_CUDA_INFO"
	.sectionflags	@""
	.align	4


	//----- nvinfo : EIATTR_CUDA_API_VERSION
	.align		4
        /*0000*/ 	.byte	0x04, 0x37
        /*0002*/ 	.short	(.L_515 - .L_514)
.L_514:
        /*0004*/ 	.word	0x0000007e


	//----- nvinfo : EIATTR_SW2861232_WAR
	.align		4
.L_515:
        /*0008*/ 	.byte	0x01, 0x35
	.zero		2


	//----- nvinfo : EIATTR_PARAM_CBANK
	.align		4
        /*000c*/ 	.byte	0x04, 0x0a
        /*000e*/ 	.short	(.L_517 - .L_516)
	.align		4
.L_516:
        /*0010*/ 	.word	index@(.nv.constant0.tvmgen_default_fused_nn_contrib_conv2d_winograd_without_weight_transform_add_nn_relu_kernel)
        /*0014*/ 	.short	0x0160
        /*0016*/ 	.short	0x0010


	//----- nvinfo : EIATTR_CBANK_PARAM_SIZE
	.align		4
.L_517:
        /*0018*/ 	.byte	0x03, 0x19
        /*001a*/ 	.short	0x0010


	//----- nvinfo : EIATTR_KPARAM_INFO
	.align		4
        /*001c*/ 	.byte	0x04, 0x17
        /*001e*/ 	.short	(.L_519 - .L_518)
.L_518:
        /*0020*/ 	.word	0x00000000
        /*0024*/ 	.short	0x0001
        /*0026*/ 	.short	0x0008
        /*0028*/ 	.byte	0x00, 0xf0, 0x21, 0x00


	//----- nvinfo : EIATTR_KPARAM_INFO
	.align		4
.L_519:
        /*002c*/ 	.byte	0x04, 0x17
        /*002e*/ 	.short	(.L_521 - .L_520)
.L_520:
        /*0030*/ 	.word	0x00000000
        /*0034*/ 	.short	0x0000
        /*0036*/ 	.short	0x0000
        /*0038*/ 	.byte	0x00, 0xf0, 0x21, 0x00


	//----- nvinfo : EIATTR_MAXREG_COUNT
	.align		4
.L_521:
        /*003c*/ 	.byte	0x03, 0x1b
        /*003e*/ 	.short	0x00ff


	//----- nvinfo : EIATTR_EXIT_INSTR_OFFSETS
	.align		4
        /*0040*/ 	.byte	0x04, 0x1c
        /*0042*/ 	.short	(.L_523 - .L_522)


	//   ....[0]....
.L_522:
        /*0044*/ 	.word	0x00003ad0


	//----- nvinfo : EIATTR_MAX_THREADS
	.align		4
.L_523:
        /*0048*/ 	.byte	0x04, 0x05
        /*004a*/ 	.short	(.L_525 - .L_524)
.L_524:
        /*004c*/ 	.word	0x00000080
        /*0050*/ 	.word	0x00000001
        /*0054*/ 	.word	0x00000001
.L_525:


//--------------------- .nv.info.tvmgen_default_fused_nn_conv2d_add_nn_relu_5_kernel --------------------------
	.section	.nv.info.tvmgen_default_fused_nn_conv2d_add_nn_relu_5_kernel,"",@"SHT_CUDA_INFO"
	.sectionflags	@""
	.align	4


	//----- nvinfo : EIATTR_CUDA_API_VERSION
	.align		4
        /*0000*/ 	.byte	0x04, 0x37
        /*0002*/ 	.short	(.L_527 - .L_526)
.L_526:
        /*0004*/ 	.word	0x0000007e


	//----- nvinfo : EIATTR_SW2861232_WAR
	.align		4
.L_527:
        /*0008*/ 	.byte	0x01, 0x35
	.zero		2


	//----- nvinfo : EIATTR_PARAM_CBANK
	.align		4
        /*000c*/ 	.byte	0x04, 0x0a
        /*000e*/ 	.short	(.L_529 - .L_528)
	.align		4
.L_528:
        /*0010*/ 	.word	index@(.nv.constant0.tvmgen_default_fused_nn_conv2d_add_nn_relu_5_kernel)
        /*0014*/ 	.short	0x0160
        /*0016*/ 	.short	0x0020


	//----- nvinfo : EIATTR_CBANK_PARAM_SIZE
	.align		4
.L_529:
        /*0018*/ 	.byte	0x03, 0x19
        /*001a*/ 	.short	0x0020


	//----- nvinfo : EIATTR_KPARAM_INFO
	.align		4
        /*001c*/ 	.byte	0x04, 0x17
        /*001e*/ 	.short	(.L_531 - .L_530)
.L_530:
        /*0020*/ 	.word	0x00000000
        /*0024*/ 	.short	0x0003
        /*0026*/ 	.short	0x0018
        /*0028*/ 	.byte	0x00, 0xf0, 0x21, 0x00


	//----- nvinfo : EIATTR_KPARAM_INFO
	.align		4
.L_531:
        /*002c*/ 	.byte	0x04, 0x17
        /*002e*/ 	.short	(.L_533 - .L_532)
.L_532:
        /*0030*/ 	.word	0x00000000
        /*0034*/ 	.short	0x0002
        /*0036*/ 	.short	0x0010
        /*0038*/ 	.byte	0x00, 0xf0, 0x21, 0x00


	//----- nvinfo : EIATTR_KPARAM_INFO
	.align		4
.L_533:
        /*003c*/ 	.byte	0x04, 0x17
        /*003e*/ 	.short	(.L_535 - .L_534)
.L_534:
        /*0040*/ 	.word	0x00000000
        /*0044*/ 	.short	0x0001
        /*0046*/ 	.short	0x0008
        /*0048*/ 	.byte	0x00, 0xf0, 0x21, 0x00


	//----- nvinfo : EIATTR_KPARAM_INFO
	.align		4
.L_535:
        /*004c*/ 	.byte	0x04, 0x17
        /*004e*/ 	.short	(.L_537 - .L_536)
.L_536:
        /*0050*/ 	.word	0x00000000
        /*0054*/ 	.short	0x0000
        /*0056*/ 	.short	0x0000
        /*0058*/ 	.byte	0x00, 0xf0, 0x21, 0x00


	//----- nvinfo : EIATTR_MAXREG_COUNT
	.align		4
.L_537:
        /*005c*/ 	.byte	0x03, 0x1b
        /*005e*/ 	.short	0x0080


	//----- nvinfo : EIATTR_EXIT_INSTR_OFFSETS
	.align		4
        /*0060*/ 	.byte	0x04, 0x1c
        /*0062*/ 	.short	(.L_539 - .L_538)


	//   ....[0]....
.L_538:
        /*0064*/ 	.word	0x00000770


	//----- nvinfo : EIATTR_CTAIDZ_USED
	.align		4
.L_539:
        /*0068*/ 	.byte	0x01, 0x04
	.zero		2


	//----- nvinfo : EIATTR_MAX_THREADS
	.align		4
        /*006c*/ 	.byte	0x04, 0x05
        /*006e*/ 	.short	(.L_541 - .L_540)
.L_540:
        /*0070*/ 	.word	0x000001c0
        /*0074*/ 	.word	0x00000001
        /*0078*/ 	.word	0x00000001
.L_541:


//--------------------- .nv.info.tvmgen_default_fused_nn_conv2d_add_add_nn_relu_kernel --------------------------
	.section	.nv.info.tvmgen_default_fused_nn_conv2d_add_add_nn_relu_kernel,"",@"SHT_CUDA_INFO"
	.sectionflags	@""
	.align	4


	//----- nvinfo : EIATTR_CUDA_API_VERSION
	.align		4
        /*0000*/ 	.byte	0x04, 0x37
        /*0002*/ 	.short	(.L_543 - .L_542)
.L_542:
        /*0004*/ 	.word	0x0000007e


	//----- nvinfo : EIATTR_SW2861232_WAR
	.align		4
.L_543:
        /*0008*/ 	.byte	0x01, 0x35
	.zero		2


	//----- nvinfo : EIATTR_PARAM_CBANK
	.align		4
        /*000c*/ 	.byte	0x04, 0x0a
        /*000e*/ 	.short	(.L_545 - .L_544)
	.align		4
.L_544:
        /*0010*/ 	.word	index@(.nv.constant0.tvmgen_default_fused_nn_conv2d_add_add_nn_relu_kernel)
        /*0014*/ 	.short	0x0160
        /*0016*/ 	.short	0x0028


	//----- nvinfo : EIATTR_CBANK_PARAM_SIZE
	.align		4
.L_545:
        /*0018*/ 	.byte	0x03, 0x19
        /*001a*/ 	.short	0x0028


	//----- nvinfo : EIATTR_KPARAM_INFO
	.align		4
        /*001c*/ 	.byte	0x04, 0x17
        /*001e*/ 	.short	(.L_547 - .L_546)
.L_546:
        /*0020*/ 	.word	0x00000000
        /*0024*/ 	.short	0x0004
        /*0026*/ 	.short	0x0020
        /*0028*/ 	.byte	0x00, 0xf0, 0x21, 0x00


	//----- nvinfo : EIATTR_KPARAM_INFO
	.align		4
.L_547:
        /*002c*/ 	.byte	0x04, 0x17
        /*002e*/ 	.short	(.L_549 - .L_548)
.L_548:
        /*0030*/ 	.word	0x00000000
        /*0034*/ 	.short	0x0003
        /*0036*/ 	.short	0x0018
        /*0038*/ 	.byte	0x00, 0xf0, 0x21, 0x00


	//----- nvinfo : EIATTR_KPARAM_INFO
	.align		4
.L_549:
        /*003c*/ 	.byte	0x04, 0x17
        /*003e*/ 	.short	(.L_551 - .L_550)
.L_550:
        /*0040*/ 	.word	0x00000000
        /*0044*/ 	.short	0x0002
        /*0046*/ 	.short	0x0010
        /*0048*/ 	.byte	0x00, 0xf0, 0x21, 0x00


	//----- nvinfo : EIATTR_KPARAM_INFO
	.align		4
.L_551:
        /*004c*/ 	.byte	0x04, 0x17
        /*004e*/ 	.short	(.L_553 - .L_552)
.L_552:
        /*0050*/ 	.word	0x00000000
        /*0054*/ 	.short	0x0001
        /*0056*/ 	.short	0x0008
        /*0058*/ 	.byte	0x00, 0xf0, 0x21, 0x00


	//----- nvinfo : EIATTR_KPARAM_INFO
	.align		4
.L_553:
        /*005c*/ 	.byte	0x04, 0x17
        /*005e*/ 	.short	(.L_555 - .L_554)
.L_554:
        /*0060*/ 	.word	0x00000000
        /*0064*/ 	.short	0x0000
        /*0066*/ 	.short	0x0000
        /*0068*/ 	.byte	0x00, 0xf0, 0x21, 0x00


	//----- nvinfo : EIATTR_MAXREG_COUNT
	.align		4
.L_555:
        /*006c*/ 	.byte	0x03, 0x1b
        /*006e*/ 	.short	0x0080


	//----- nvinfo : EIATTR_EXIT_INSTR_OFFSETS
	.align		4
        /*0070*/ 	.byte	0x04, 0x1c
        /*0072*/ 	.short	(.L_557 - .L_556)


	//   ....[0]....
.L_556:
        /*0074*/ 	.word	0x000016f0


	//----- nvinfo : EIATTR_CTAIDZ_USED
	.align		4
.L_557:
        /*0078*/ 	.byte	0x01, 0x04
	.zero		2


	//----- nvinfo : EIATTR_MAX_THREADS
	.align		4
        /*007c*/ 	.byte	0x04, 0x05
        /*007e*/ 	.short	(.L_559 - .L_558)
.L_558:
        /*0080*/ 	.word	0x000001c0
        /*0084*/ 	.word	0x00000001
        /*0088*/ 	.word	0x00000001
.L_559:


//--------------------- .nv.info.tvmgen_default_fused_nn_conv2d_add_nn_relu_3_kernel --------------------------
	.section	.nv.info.tvmgen_default_fused_nn_conv2d_add_nn_relu_3_kernel,"",@"SHT_CUDA_INFO"
	.sectionflags	@""
	.align	4


	//----- nvinfo : EIATTR_CUDA_API_VERSION
	.align		4
        /*0000*/ 	.byte	0x04, 0x37
        /*0002*/ 	.short	(.L_561 - .L_560)
.L_560:
        /*0004*/ 	.word	0x0000007e


	//----- nvinfo : EIATTR_SW2861232_WAR
	.align		4
.L_561:
        /*0008*/ 	.byte	0x01, 0x35
	.zero		2


	//----- nvinfo : EIATTR_PARAM_CBANK
	.align		4
        /*000c*/ 	.byte	0x04, 0x0a
        /*000e*/ 	.short	(.L_563 - .L_562)
	.align		4
.L_562:
        /*0010*/ 	.word	index@(.nv.constant0.tvmgen_default_fused_nn_conv2d_add_nn_relu_3_kernel)
        /*0014*/ 	.short	0x0160
        /*0016*/ 	.short	0x0020


	//----- nvinfo : EIATTR_CBANK_PARAM_SIZE
	.align		4
.L_563:
        /*0018*/ 	.byte	0x03, 0x19
        /*001a*/ 	.short	0x0020


	//----- nvinfo : EIATTR_KPARAM_INFO
	.align		4
        /*001c*/ 	.byte	0x04, 0x17
        /*001e*/ 	.short	(.L_565 - .L_564)
.L_564:
        /*0020*/ 	.word	0x00000000
        /*0024*/ 	.short	0x0003
        /*0026*/ 	.short	0x0018
        /*0028*/ 	.byte	0x00, 0xf0, 0x21, 0x00


	//----- nvinfo : EIATTR_KPARAM_INFO
	.align		4
.L_565:
        /*002c*/ 	.byte	0x04, 0x17
        /*002e*/ 	.short	(.L_567 - .L_566)
.L_566:
        /*0030*/ 	.word	0x00000000
        /*0034*/ 	.short	0x0002
        /*0036*/ 	.short	0x0010
        /*0038*/ 	.byte	0x00, 0xf0, 0x21, 0x00


	//----- nvinfo : EIATTR_KPARAM_INFO
	.align		4
.L_567:
        /*003c*/ 	.byte	0x04, 0x17
        /*003e*/ 	.short	(.L_569 - .L_568)
.L_568:
        /*0040*/ 	.word	0x00000000
        /*0044*/ 	.short	0x0001
        /*0046*/ 	.short	0x0008
        /*0048*/ 	.byte	0x00, 0xf0, 0x21, 0x00


	//----- nvinfo : EIATTR_KPARAM_INFO
	.align		4
.L_569:
        /*004c*/ 	.byte	0x04, 0x17
        /*004e*/ 	.short	(.L_571 - .L_570)
.L_570:
        /*0050*/ 	.word	0x00000000
        /*0054*/ 	.short	0x0000
        /*0056*/ 	.short	0x0000
        /*0058*/ 	.byte	0x00, 0xf0, 0x21, 0x00


	//----- nvinfo : EIATTR_MAXREG_COUNT
	.align		4
.L_571:
        /*005c*/ 	.byte	0x03, 0x1b
        /*005e*/ 	.short	0x00ff


	//----- nvinfo : EIATTR_EXIT_INSTR_OFFSETS
	.align		4
        /*0060*/ 	.byte	0x04, 0x1c
        /*0062*/ 	.short	(.L_573 - .L_572)


	//   ....[0]....
.L_572:
        /*0064*/ 	.word	0x00001230


	//----- nvinfo : EIATTR_CTAIDZ_USED
	.align		4
.L_573:
        /*0068*/ 	.byte	0x01, 0x04
	.zero		2


	//----- nvinfo : EIATTR_MAX_THREADS
	.align		4
        /*006c*/ 	.byte	0x04, 0x05
        /*006e*/ 	.short	(.L_575 - .L_574)
.L_574:
        /*0070*/ 	.word	0x000000e0
        /*0074*/ 	.word	0x00000001
        /*0078*/ 	.word	0x00000001
.L_575:


//--------------------- .nv.info.tvmgen_default_fused_nn_max_pool2d_kernel --------------------------
	.section	.nv.info.tvmgen_default_fused_nn_max_pool2d_kernel,"",@"SHT_CUDA_INFO"
	.sectionflags	@""
	.align	4


	//----- nvinfo : EIATTR_CUDA_API_VERSION
	.align		4
        /*0000*/ 	.byte	0x04, 0x37
        /*0002*/ 	.short	(.L_577 - .L_576)
.L_576:
        /*0004*/ 	.word	0x0000007e


	//----- nvinfo : EIATTR_SW2861232_WAR
	.align		4
.L_577:
        /*0008*/ 	.byte	0x01, 0x35
	.zero		2


	//----- nvinfo : EIATTR_PARAM_CBANK
	.align		4
        /*000c*/ 	.byte	0x04, 0x0a
        /*000e*/ 	.short	(.L_579 - .L_578)
	.align		4
.L_578:
        /*0010*/ 	.word	index@(.nv.constant0.tvmgen_default_fused_nn_max_pool2d_kernel)
        /*0014*/ 	.short	0x0160
        /*0016*/ 	.short	0x0010


	//----- nvinfo : EIATTR_CBANK_PARAM_SIZE
	.align		4
.L_579:
        /*0018*/ 	.byte	0x03, 0x19
        /*001a*/ 	.short	0x0010


	//----- nvinfo : EIATTR_KPARAM_INFO
	.align		4
        /*001c*/ 	.byte	0x04, 0x17
        /*001e*/ 	.short	(.L_581 - .L_580)
.L_580:
        /*0020*/ 	.word	0x00000000
        /*0024*/ 	.short	0x0001
        /*0026*/ 	.short	0x0008
        /*0028*/ 	.byte	0x00, 0xf0, 0x21, 0x00


	//----- nvinfo : EIATTR_KPARAM_INFO
	.align		4
.L_581:
        /*002c*/ 	.byte	0x04, 0x17
        /*002e*/ 	.short	(.L_583 - .L_582)
.L_582:
        /*0030*/ 	.word	0x00000000
        /*0034*/ 	.short	0x0000
        /*0036*/ 	.short	0x0000
        /*0038*/ 	.byte	0x00, 0xf0, 0x21, 0x00


	//----- nvinfo : EIATTR_MAXREG_COUNT
	.align		4
.L_583:
        /*003c*/ 	.byte	0x03, 0x1b
        /*003e*/ 	.short	0x0040


	//----- nvinfo : EIATTR_EXIT_INSTR_OFFSETS
	.align		4
        /*0040*/ 	.byte	0x04, 0x1c
        /*0042*/ 	.short	(.L_585 - .L_584)


	//   ....[0]....
.L_584:
        /*0044*/ 	.word	0x000003d0


	//----- nvinfo : EIATTR_MAX_THREADS
	.align		4
.L_585:
        /*0048*/ 	.byte	0x04, 0x05
        /*004a*/ 	.short	(.L_587 - .L_586)
.L_586:
        /*004c*/ 	.word	0x00000400
        /*0050*/ 	.word	0x00000001
        /*0054*/ 	.word	0x00000001
.L_587:


//--------------------- .nv.info.tvmgen_default_fused_nn_conv2d_add_nn_relu_kernel --------------------------
	.section	.nv.info.tvmgen_default_fused_nn_conv2d_add_nn_relu_kernel,"",@"SHT_CUDA_INFO"
	.sectionflags	@""
	.align	4


	//----- nvinfo : EIATTR_CUDA_API_VERSION
	.align		4
        /*0000*/ 	.byte	0x04, 0x37
        /*0002*/ 	.short	(.L_589 - .L_588)
.L_588:
        /*0004*/ 	.word	0x0000007e


	//----- nvinfo : EIATTR_SW2861232_WAR
	.align		4
.L_589:
        /*0008*/ 	.byte	0x01, 0x35
	.zero		2


	//----- nvinfo : EIATTR_PARAM_CBANK
	.align		4
        /*000c*/ 	.byte	0x04, 0x0a
        /*000e*/ 	.short	(.L_591 - .L_590)
	.align		4
.L_590:
        /*0010*/ 	.word	index@(.nv.constant0.tvmgen_default_fused_nn_conv2d_add_nn_relu_kernel)
        /*0014*/ 	.short	0x0160
        /*0016*/ 	.short	0x0020


	//----- nvinfo : EIATTR_CBANK_PARAM_SIZE
	.align		4
.L_591:
        /*0018*/ 	.byte	0x03, 0x19
        /*001a*/ 	.short	0x0020


	//----- nvinfo : EIATTR_KPARAM_INFO
	.align		4
        /*001c*/ 	.byte	0x04, 0x17
        /*001e*/ 	.short	(.L_593 - .L_592)
.L_592:
        /*0020*/ 	.word	0x00000000
        /*0024*/ 	.short	0x0003
        /*0026*/ 	.short	0x0018
        /*0028*/ 	.byte	0x00, 0xf0, 0x21, 0x00


	//----- nvinfo : EIATTR_KPARAM_INFO
	.align		4
.L_593:
        /*002c*/ 	.byte	0x04, 0x17
        /*002e*/ 	.short	(.L_595 - .L_594)
.L_594:
        /*0030*/ 	.word	0x00000000
        /*0034*/ 	.short	0x0002
        /*0036*/ 	.short	0x0010
        /*0038*/ 	.byte	0x00, 0xf0, 0x21, 0x00


	//----- nvinfo : EIATTR_KPARAM_INFO
	.align		4
.L_595:
        /*003c*/ 	.byte	0x04, 0x17
        /*003e*/ 	.short	(.L_597 - .L_596)
.L_596:
        /*0040*/ 	.word	0x00000000
        /*0044*/ 	.short	0x0001
        /*0046*/ 	.short	0x0008
        /*0048*/ 	.byte	0x00, 0xf0, 0x21, 0x00


	//----- nvinfo : EIATTR_KPARAM_INFO
	.align		4
.L_597:
        /*004c*/ 	.byte	0x04, 0x17
        /*004e*/ 	.short	(.L_599 - .L_598)
.L_598:
        /*0050*/ 	.word	0x00000000
        /*0054*/ 	.short	0x0000
        /*0056*/ 	.short	0x0000
        /*0058*/ 	.byte	0x00, 0xf0, 0x21, 0x00


	//----- nvinfo : EIATTR_MAXREG_COUNT
	.align		4
.L_599:
        /*005c*/ 	.byte	0x03, 0x1b
        /*005e*/ 	.short	0x00ff


	//----- nvinfo : EIATTR_EXIT_INSTR_OFFSETS
	.align		4
        /*0060*/ 	.byte	0x04, 0x1c
        /*0062*/ 	.short	(.L_601 - .L_600)


	//   ....[0]....
.L_600:
        /*0064*/ 	.word	0x000019d0


	//----- nvinfo : EIATTR_MAX_THREADS
	.align		4
.L_601:
        /*0068*/ 	.byte	0x04, 0x05
        /*006a*/ 	.short	(.L_603 - .L_602)
.L_602:
        /*006c*/ 	.word	0x00000080
        /*0070*/ 	.word	0x00000001
        /*0074*/ 	.word	0x00000001


	//----- nvinfo : EIATTR_CRS_STACK_SIZE
	.align		4
.L_603:
        /*0078*/ 	.byte	0x04, 0x1e
        /*007a*/ 	.short	(.L_605 - .L_604)
.L_604:
        /*007c*/ 	.word	0x00000000
.L_605:


//--------------------- .nv.info.tvmgen_default_fused_nn_contrib_conv2d_winograd_without_weight_transform_add_nn_relu_2_kernel_2 --------------------------
	.section	.nv.info.tvmgen_default_fused_nn_contrib_conv2d_winograd_without_weight_transform_add_nn_relu_2_kernel_2,"",@"SHT_CUDA_INFO"
	.sectionflags	@""
	.align	4


	//----- nvinfo : EIATTR_CUDA_API_VERSION
	.align		4
        /*0000*/ 	.byte	0x04, 0x37
        /*0002*/ 	.short	(.L_607 - .L_606)
.L_606:
        /*0004*/ 	.word	0x0000007e


	//----- nvinfo : EIATTR_SW2861232_WAR
	.align		4
.L_607:
        /*0008*/ 	.byte	0x01, 0x35
	.zero		2


	//----- nvinfo : EIATTR_PARAM_CBANK
	.align		4
        /*000c*/ 	.byte	0x04, 0x0a
        /*000e*/ 	.short	(.L_609 - .L_608)
	.align		4
.L_608:
        /*0010*/ 	.word	index@(.nv.constant0.tvmgen_default_fused_nn_contrib_conv2d_winograd_without_weight_transform_add_nn_relu_2_kernel_2)
        /*0014*/ 	.short	0x0160
        /*0016*/ 	.short	0x0018


	//----- nvinfo : EIATTR_CBANK_PARAM_SIZE
	.align		4
.L_609:
        /*0018*/ 	.byte	0x03, 0x19
        /*001a*/ 	.short	0x0018


	//----- nvinfo : EIATTR_KPARAM_INFO
	.align		4
        /*001c*/ 	.byte	0x04, 0x17
        /*001e*/ 	.short	(.L_611 - .L_610)
.L_610:
        /*0020*/ 	.word	0x00000000
        /*0024*/ 	.short	0x0002
        /*0026*/ 	.short	0x0010
        /*0028*/ 	.byte	0x00, 0xf0, 0x21, 0x00


	//----- nvinfo : EIATTR_KPARAM_INFO
	.align		4
.L_611:
        /*002c*/ 	.byte	0x04, 0x17
        /*002e*/ 	.short	(.L_613 - .L_612)
.L_612:
        /*0030*/ 	.word	0x00000000
        /*0034*/ 	.short	0x0001
        /*0036*/ 	.short	0x0008
        /*0038*/ 	.byte	0x00, 0xf0, 0x21, 0x00


	//----- nvinfo : EIATTR_KPARAM_INFO
	.align		4
.L_613:
        /*003c*/ 	.byte	0x04, 0x17
        /*003e*/ 	.short	(.L_615 - .L_614)
.L_614:
        /*0040*/ 	.word	0x00000000
        /*0044*/ 	.short	0x0000
        /*0046*/ 	.short	0x0000
        /*0048*/ 	.byte	0x00, 0xf0, 0x21, 0x00


	//----- nvinfo : EIATTR_MAXREG_COUNT
	.align		4
.L_615:
        /*004c*/ 	.byte	0x03, 0x1b
        /*004e*/ 	.short	0x00ff


	//----- nvinfo : EIATTR_EXIT_INSTR_OFFSETS
	.align		4
        /*0050*/ 	.byte	0x04, 0x1c
        /*0052*/ 	.short	(.L_617 - .L_616)


	//   ....[0]....
.L_616:
        /*0054*/ 	.word	0x00000650


	//----- nvinfo : EIATTR_MAX_THREADS
	.align		4
.L_617:
        /*0058*/ 	.byte	0x04, 0x05
        /*005a*/ 	.short	(.L_619 - .L_618)
.L_618:
        /*005c*/ 	.word	0x00000080
        /*0060*/ 	.word	0x00000001
        /*0064*/ 	.word	0x00000001
.L_619:


//--------------------- .nv.info.tvmgen_default_fused_nn_conv2d_add_3_kernel --------------------------
	.section	.nv.info.tvmgen_default_fused_nn_conv2d_add_3_kernel,"",@"SHT_CUDA_INFO"
	.sectionflags	@""
	.align	4


	//----- nvinfo : EIATTR_CUDA_API_VERSION
	.align		4
        /*0000*/ 	.byte	0x04, 0x37
        /*0002*/ 	.short	(.L_621 - .L_620)
.L_620:
        /*0004*/ 	.word	0x0000007e


	//----- nvinfo : EIATTR_SW2861232_WAR
	.align		4
.L_621:
        /*0008*/ 	.byte	0x01, 0x35
	.zero		2


	//----- nvinfo : EIATTR_PARAM_CBANK
	.align		4
        /*000c*/ 	.byte	0x04, 0x0a
        /*000e*/ 	.short	(.L_623 - .L_622)
	.align		4
.L_622:
        /*0010*/ 	.word	index@(.nv.constant0.tvmgen_default_fused_nn_conv2d_add_3_kernel)
        /*0014*/ 	.short	0x0160
        /*0016*/ 	.short	0x0020


	//----- nvinfo : EIATTR_CBANK_PARAM_SIZE
	.align		4
.L_623:
        /*0018*/ 	.byte	0x03, 0x19
        /*001a*/ 	.short	0x0020


	//----- nvinfo : EIATTR_KPARAM_INFO
	.align		4
        /*001c*/ 	.byte	0x04, 0x17
        /*001e*/ 	.short	(.L_625 - .L_624)
.L_624:
        /*0020*/ 	.word	0x00000000
        /*0024*/ 	.short	0x0003
        /*0026*/ 	.short	0x0018
        /*0028*/ 	.byte	0x00, 0xf0, 0x21, 0x00


	//----- nvinfo : EIATTR_KPARAM_INFO
	.align		4
.L_625:
        /*002c*/ 	.byte	0x04, 0x17
        /*002e*/ 	.short	(.L_627 - .L_626)
.L_626:
        /*0030*/ 	.word	0x00000000
        /*0034*/ 	.short	0x0002
        /*0036*/ 	.short	0x0010
        /*0038*/ 	.byte	0x00, 0xf0, 0x21, 0x00


	//----- nvinfo : EIATTR_KPARAM_INFO
	.align		4
.L_627:
        /*003c*/ 	.byte	0x04, 0x17
        /*003e*/ 	.short	(.L_629 - .L_628)
.L_628:
        /*0040*/ 	.word	0x00000000
        /*0044*/ 	.short	0x0001
        /*0046*/ 	.short	0x0008
        /*0048*/ 	.byte	0x00, 0xf0, 0x21, 0x00


	//----- nvinfo : EIATTR_KPARAM_INFO
	.align		4
.L_629:
        /*004c*/ 	.byte	0x04, 0x17
        /*004e*/ 	.short	(.L_631 - .L_630)
.L_630:
        /*0050*/ 	.word	0x00000000
        /*0054*/ 	.short	0x0000
        /*0056*/ 	.short	0x0000
        /*0058*/ 	.byte	0x00, 0xf0, 0x21, 0x00


	//----- nvinfo : EIATTR_MAXREG_COUNT
	.align		4
.L_631:
        /*005c*/ 	.byte	0x03, 0x1b
        /*005e*/ 	.short	0x00ff


	//----- nvinfo : EIATTR_EXIT_INSTR_OFFSETS
	.align		4
        /*0060*/ 	.byte	0x04, 0x1c
        /*0062*/ 	.short	(.L_633 - .L_632)


	//   ....[0]....
.L_632:
        /*0064*/ 	.word	0x00000b10


	//----- nvinfo : EIATTR_CTAIDZ_USED
	.align		4
.L_633:
        /*0068*/ 	.byte	0x01, 0x04
	.zero		2


	//----- nvinfo : EIATTR_MAX_THREADS
	.align		4
        /*006c*/ 	.byte	0x04, 0x05
        /*006e*/ 	.short	(.L_635 - .L_634)
.L_634:
        /*0070*/ 	.word	0x000000e0
        /*0074*/ 	.word	0x00000001
        /*0078*/ 	.word	0x00000001
.L_635:


//--------------------- .nv.info.tvmgen_default_fused_nn_contrib_conv2d_winograd_without_weight_transform_add_nn_relu_3_kernel --------------------------
	.section	.nv.info.tvmgen_default_fused_nn_contrib_conv2d_winograd_without_weight_transform_add_nn_relu_3_kernel,"",@"SHT_CUDA_INFO"
	.sectionflags	@""
	.align	4


	//----- nvinfo : EIATTR_CUDA_API_VERSION
	.align		4
        /*0000*/ 	.byte	0x04, 0x37
        /*0002*/ 	.short	(.L_637 - .L_636)
.L_636:
        /*0004*/ 	.word	0x0000007e


	//----- nvinfo : EIATTR_SW2861232_WAR
	.align		4
.L_637:
        /*0008*/ 	.byte	0x01, 0x35
	.zero		2


	//----- nvinfo : EIATTR_PARAM_CBANK
	.align		4
        /*000c*/ 	.byte	0x04, 0x0a
        /*000e*/ 	.short	(.L_639 - .L_638)
	.align		4
.L_638:
        /*0010*/ 	.word	index@(.nv.constant0.tvmgen_default_fused_nn_contrib_conv2d_winograd_without_weight_transform_add_nn_relu_3_kernel)
        /*0014*/ 	.short	0x0160
        /*0016*/ 	.short	0x0010


	//----- nvinfo : EIATTR_CBANK_PARAM_SIZE
	.align		4
.L_639:
        /*0018*/ 	.byte	0x03, 0x19
        /*001a*/ 	.short	0x0010


	//----- nvinfo : EIATTR_KPARAM_INFO
	.align		4
        /*001c*/ 	.byte	0x04, 0x17
        /*001e*/ 	.short	(.L_641 - .L_640)
.L_640:
        /*0020*/ 	.word	0x00000000
        /*0024*/ 	.short	0x0001
        /*0026*/ 	.short	0x0008
        /*0028*/ 	.byte	0x00, 0xf0, 0x21, 0x00


	//----- nvinfo : EIATTR_KPARAM_INFO
	.align		4
.L_641:
        /*002c*/ 	.byte	0x04, 0x17
        /*002e*/ 	.short	(.L_643 - .L_642)
.L_642:
        /*0030*/ 	.word	0x00000000
        /*0034*/ 	.short	0x0000
        /*0036*/ 	.short	0x0000
        /*0038*/ 	.byte	0x00, 0xf0, 0x21, 0x00


	//----- nvinfo : EIATTR_MAXREG_COUNT
	.align		4
.L_643:
        /*003c*/ 	.byte	0x03, 0x1b
        /*003e*/ 	.short	0x00ff


	//----- nvinfo : EIATTR_EXIT_INSTR_OFFSETS
	.align		4
        /*0040*/ 	.byte	0x04, 0x1c
        /*0042*/ 	.short	(.L_645 - .L_644)


	//   ....[0]....
.L_644:
        /*0044*/ 	.word	0x000007a0


	//----- nvinfo : EIATTR_MAX_THREADS
	.align		4
.L_645:
        /*0048*/ 	.byte	0x04, 0x05
        /*004a*/ 	.short	(.L_647 - .L_646)
.L_646:
        /*004c*/ 	.word	0x00000080
        /*0050*/ 	.word	0x00000001
        /*0054*/ 	.word	0x00000001
.L_647:


//--------------------- .nv.info.tvmgen_default_fused_nn_conv2d_add_nn_relu_9_kernel --------------------------
	.section	.nv.info.tvmgen_default_fused_nn_conv2d_add_nn_relu_9_kernel,"",@"SHT_CUDA_INFO"
	.sectionflags	@""
	.align	4


	//----- nvinfo : EIATTR_CUDA_API_VERSION
	.align		4
        /*0000*/ 	.byte	0x04, 0x37
        /*0002*/ 	.short	(.L_649 - .L_648)
.L_648:
        /*0004*/ 	.word	0x0000007e


	//----- nvinfo : EIATTR_SW2861232_WAR
	.align		4
.L_649:
        /*0008*/ 	.byte	0x01, 0x35
	.zero		2


	//----- nvinfo : EIATTR_PARAM_CBANK
	.align		4
        /*000c*/ 	.byte	0x04, 0x0a
        /*000e*/ 	.short	(.L_651 - .L_650)
	.align		4
.L_650:
        /*0010*/ 	.word	index@(.nv.constant0.tvmgen_default_fused_nn_conv2d_add_nn_relu_9_kernel)
        /*0014*/ 	.short	0x0160
        /*0016*/ 	.short	0x0020


	//----- nvinfo : EIATTR_CBANK_PARAM_SIZE
	.align		4
.L_651:
        /*0018*/ 	.byte	0x03, 0x19
        /*001a*/ 	.short	0x0020


	//----- nvinfo : EIATTR_KPARAM_INFO
	.align		4
        /*001c*/ 	.byte	0x04, 0x17
        /*001e*/ 	.short	(.L_653 - .L_652)
.L_652:
        /*0020*/ 	.word	0x00000000
        /*0024*/ 	.short	0x0003
        /*0026*/ 	.short	0x0018
        /*0028*/ 	.byte	0x00, 0xf0, 0x21, 0x00


	//----- nvinfo : EIATTR_KPARAM_INFO
	.align		4
.L_653:
        /*002c*/ 	.byte	0x04, 0x17
        /*002e*/ 	.short	(.L_655 - .L_654)
.L_654:
        /*0030*/ 	.word	0x00000000
        /*0034*/ 	.short	0x0002
        /*0036*/ 	.short	0x0010
        /*0038*/ 	.byte	0x00, 0xf0, 0x21, 0x00


	//----- nvinfo : EIATTR_KPARAM_INFO
	.align		4
.L_655:
        /*003c*/ 	.byte	0x04, 0x17
        /*003e*/ 	.short	(.L_657 - .L_656)
.L_656:
        /*0040*/ 	.word	0x00000000
        /*0044*/ 	.short	0x0001
        /*0046*/ 	.short	0x0008
        /*0048*/ 	.byte	0x00, 0xf0, 0x21, 0x00


	//----- nvinfo : EIATTR_KPARAM_INFO
	.align		4
.L_657:
        /*004c*/ 	.byte	0x04, 0x17
        /*004e*/ 	.short	(.L_659 - .L_658)
.L_658:
        /*0050*/ 	.word	0x00000000
        /*0054*/ 	.short	0x0000
        /*0056*/ 	.short	0x0000
        /*0058*/ 	.byte	0x00, 0xf0, 0x21, 0x00


	//----- nvinfo : EIATTR_MAXREG_COUNT
	.align		4
.L_659:
        /*005c*/ 	.byte	0x03, 0x1b
        /*005e*/ 	.short	0x00ff


	//----- nvinfo : EIATTR_EXIT_INSTR_OFFSETS
	.align		4
        /*0060*/ 	.byte	0x04, 0x1c
        /*0062*/ 	.short	(.L_661 - .L_660)


	//   ....[0]....
.L_660:
        /*0064*/ 	.word	0x00000dd0


	//----- nvinfo : EIATTR_CTAIDZ_USED
	.align		4
.L_661:
        /*0068*/ 	.byte	0x01, 0x04
	.zero		2


	//----- nvinfo : EIATTR_MAX_THREADS
	.align		4
        /*006c*/ 	.byte	0x04, 0x05
        /*006e*/ 	.short	(.L_663 - .L_662)
.L_662:
        /*0070*/ 	.word	0x000000e0
        /*0074*/ 	.word	0x00000001
        /*0078*/ 	.word	0x00000001
.L_663:


//--------------------- .nv.info.tvmgen_default_fused_nn_conv2d_add_nn_relu_6_kernel --------------------------
	.section	.nv.info.tvmgen_default_fused_nn_conv2d_add_nn_relu_6_kernel,"",@"SHT_CUDA_INFO"
	.sectionflags	@""
	.align	4


	//----- nvinfo : EIATTR_CUDA_API_VERSION
	.align		4
        /*0000*/ 	.byte	0x04, 0x37
        /*0002*/ 	.short	(.L_665 - .L_664)
.L_664:
        /*0004*/ 	.word	0x0000007e


	//----- nvinfo : EIATTR_SW2861232_WAR
	.align		4
.L_665:
        /*0008*/ 	.byte	0x01, 0x35
	.zero		2


	//----- nvinfo : EIATTR_PARAM_CBANK
	.align		4
        /*000c*/ 	.byte	0x04, 0x0a
        /*000e*/ 	.short	(.L_667 - .L_666)
	.align		4
.L_666:
        /*0010*/ 	.word	index@(.nv.constant0.tvmgen_default_fused_nn_conv2d_add_nn_relu_6_kernel)
        /*0014*/ 	.short	0x0160
        /*0016*/ 	.short	0x0020


	//----- nvinfo : EIATTR_CBANK_PARAM_SIZE
	.align		4
.L_667:
        /*0018*/ 	.byte	0x03, 0x19
        /*001a*/ 	.short	0x0020


	//----- nvinfo : EIATTR_KPARAM_INFO
	.align		4
        /*001c*/ 	.byte	0x04, 0x17
        /*001e*/ 	.short	(.L_669 - .L_668)
.L_668:
        /*0020*/ 	.word	0x00000000
        /*0024*/ 	.short	0x0003
        /*0026*/ 	.short	0x0018
        /*0028*/ 	.byte	0x00, 0xf0, 0x21, 0x00


	//----- nvinfo : EIATTR_KPARAM_INFO
	.align		4
.L_669:
        /*002c*/ 	.byte	0x04, 0x17
        /*002e*/ 	.short	(.L_671 - .L_670)
.L_670:
        /*0030*/ 	.word	0x00000000
        /*0034*/ 	.short	0x0002
        /*0036*/ 	.short	0x0010
        /*0038*/ 	.byte	0x00, 0xf0, 0x21, 0x00


	//----- nvinfo : EIATTR_KPARAM_INFO
	.align		4
.L_671:
        /*003c*/ 	.byte	0x04, 0x17
        /*003e*/ 	.short	(.L_673 - .L_672)
.L_672:
        /*0040*/ 	.word	0x00000000
        /*0044*/ 	.short	0x0001
        /*0046*/ 	.short	0x0008
        /*0048*/ 	.byte	0x00, 0xf0, 0x21, 0x00


	//----- nvinfo : EIATTR_KPARAM_INFO
	.align		4
.L_673:
        /*004c*/ 	.byte	0x04, 0x17
        /*004e*/ 	.short	(.L_675 - .L_674)
.L_674:
        /*0050*/ 	.word	0x00000000
        /*0054*/ 	.short	0x0000
        /*0056*/ 	.short	0x0000
        /*0058*/ 	.byte	0x00, 0xf0, 0x21, 0x00


	//----- nvinfo : EIATTR_MAXREG_COUNT
	.align		4
.L_675:
        /*005c*/ 	.byte	0x03, 0x1b
        /*005e*/ 	.short	0x00ff


	//----- nvinfo : EIATTR_EXIT_INSTR_OFFSETS
	.align		4
        /*0060*/ 	.byte	0x04, 0x1c
        /*0062*/ 	.short	(.L_677 - .L_676)


	//   ....[0]....
.L_676:
        /*0064*/ 	.word	0x00002f00


	//----- nvinfo : EIATTR_CTAIDZ_USED
	.align		4
.L_677:
        /*0068*/ 	.byte	0x01, 0x04
	.zero		2


	//----- nvinfo : EIATTR_MAX_THREADS
	.align		4
        /*006c*/ 	.byte	0x04, 0x05
        /*006e*/ 	.short	(.L_679 - .L_678)
.L_678:
        /*0070*/ 	.word	0x00000080
        /*0074*/ 	.word	0x00000001
        /*0078*/ 	.word	0x00000001
.L_679:


//--------------------- .nv.info.tvmgen_default_fused_nn_batch_flatten_kernel --------------------------
	.section	.nv.info.tvmgen_default_fused_nn_batch_flatten_kernel,"",@"SHT_CUDA_INFO"
	.sectionflags	@""
	.align	4


	//----- nvinfo : EIATTR_CUDA_API_VERSION
	.align		4
        /*0000*/ 	.byte	0x04, 0x37
        /*0002*/ 	.short	(.L_681 - .L_680)
.L_680:
        /*0004*/ 	.word	0x0000007e


	//----- nvinfo : EIATTR_SW2861232_WAR
	.align		4
.L_681:
        /*0008*/ 	.byte	0x01, 0x35
	.zero		2


	//----- nvinfo : EIATTR_PARAM_CBANK
	.align		4
        /*000c*/ 	.byte	0x04, 0x0a
        /*000e*/ 	.short	(.L_683 - .L_682)
	.align		4
.L_682:
        /*0010*/ 	.word	index@(.nv.constant0.tvmgen_default_fused_nn_batch_flatten_kernel)
        /*0014*/ 	.short	0x0160
        /*0016*/ 	.short	0x0010


	//----- nvinfo : EIATTR_CBANK_PARAM_SIZE
	.align		4
.L_683:
        /*0018*/ 	.byte	0x03, 0x19
        /*001a*/ 	.short	0x0010


	//----- nvinfo : EIATTR_KPARAM_INFO
	.align		4
        /*001c*/ 	.byte	0x04, 0x17
        /*001e*/ 	.short	(.L_685 - .L_684)
.L_684:
        /*0020*/ 	.word	0x00000000
        /*0024*/ 	.short	0x0001
        /*0026*/ 	.short	0x0008
        /*0028*/ 	.byte	0x00, 0xf0, 0x21, 0x00


	//----- nvinfo : EIATTR_KPARAM_INFO
	.align		4
.L_685:
        /*002c*/ 	.byte	0x04, 0x17
        /*002e*/ 	.short	(.L_687 - .L_686)
.L_686:
        /*0030*/ 	.word	0x00000000
        /*0034*/ 	.short	0x0000
        /*0036*/ 	.short	0x0000
        /*0038*/ 	.byte	0x00, 0xf0, 0x21, 0x00


	//----- nvinfo : EIATTR_MAXREG_COUNT
	.align		4
.L_687:
        /*003c*/ 	.byte	0x03, 0x1b
        /*003e*/ 	.short	0x0040


	//----- nvinfo : EIATTR_EXIT_INSTR_OFFSETS
	.align		4
        /*0040*/ 	.byte	0x04, 0x1c
        /*0042*/ 	.short	(.L_689 - .L_688)


	//   ....[0]....
.L_688:
        /*0044*/ 	.word	0x000000a0


	//----- nvinfo : EIATTR_MAX_THREADS
	.align		4
.L_689:
        /*0048*/ 	.byte	0x04, 0x05
        /*004a*/ 	.short	(.L_691 - .L_690)
.L_690:
        /*004c*/ 	.word	0x00000400
        /*0050*/ 	.word	0x00000001
        /*0054*/ 	.word	0x00000001
.L_691:


//--------------------- .nv.info.tvmgen_default_fused_nn_contrib_conv2d_winograd_without_weight_transform_add_nn_relu_3_kernel_1 --------------------------
	.section	.nv.info.tvmgen_default_fused_nn_contrib_conv2d_winograd_without_weight_transform_add_nn_relu_3_kernel_1,"",@"SHT_CUDA_INFO"
	.sectionflags	@""
	.align	4


	//----- nvinfo : EIATTR_CUDA_API_VERSION
	.align		4
        /*0000*/ 	.byte	0x04, 0x37
        /*0002*/ 	.short	(.L_693 - .L_692)
.L_692:
        /*0004*/ 	.word	0x0000007e


	//----- nvinfo : EIATTR_SW2861232_WAR
	.align		4
.L_693:
        /*0008*/ 	.byte	0x01, 0x35
	.zero		2


	//----- nvinfo : EIATTR_PARAM_CBANK
	.align		4
        /*000c*/ 	.byte	0x04, 0x0a
        /*000e*/ 	.short	(.L_695 - .L_694)
	.align		4
.L_694:
        /*0010*/ 	.word	index@(.nv.constant0.tvmgen_default_fused_nn_contrib_conv2d_winograd_without_weight_transform_add_nn_relu_3_kernel_1)
        /*0014*/ 	.short	0x0160
        /*0016*/ 	.short	0x0018


	//----- nvinfo : EIATTR_CBANK_PARAM_SIZE
	.align		4
.L_695:
        /*0018*/ 	.byte	0x03, 0x19
        /*001a*/ 	.short	0x0018


	//----- nvinfo : EIATTR_KPARAM_INFO
	.align		4
        /*001c*/ 	.byte	0x04, 0x17
        /*001e*/ 	.short	(.L_697 - .L_696)
.L_696:
        /*0020*/ 	.word	0x00000000
        /*0024*/ 	.short	0x0002
        /*0026*/ 	.short	0x0010
        /*0028*/ 	.byte	0x00, 0xf0, 0x21, 0x00


	//----- nvinfo : EIATTR_KPARAM_INFO
	.align		4
.L_697:
        /*002c*/ 	.byte	0x04, 0x17
        /*002e*/ 	.short	(.L_699 - .L_698)
.L_698:
        /*0030*/ 	.word	0x00000000
        /*0034*/ 	.short	0x0001
        /*0036*/ 	.short	0x0008
        /*0038*/ 	.byte	0x00, 0xf0, 0x21, 0x00


	//----- nvinfo : EIATTR_KPARAM_INFO
	.align		4
.L_699:
        /*003c*/ 	.byte	0x04, 0x17
        /*003e*/ 	.short	(.L_701 - .L_700)
.L_700:
        /*0040*/ 	.word	0x00000000
        /*0044*/ 	.short	0x0000
        /*0046*/ 	.short	0x0000
        /*0048*/ 	.byte	0x00, 0xf0, 0x21, 0x00


	//----- nvinfo : EIATTR_MAXREG_COUNT
	.align		4
.L_701:
        /*004c*/ 	.byte	0x03, 0x1b
        /*004e*/ 	.short	0x00ff


	//----- nvinfo : EIATTR_EXIT_INSTR_OFFSETS
	.align		4
        /*0050*/ 	.byte	0x04, 0x1c
        /*0052*/ 	.short	(.L_703 - .L_702)


	//   ....[0]....
.L_702:
        /*0054*/ 	.word	0x00000e10


	//----- nvinfo : EIATTR_CTAIDZ_USED
	.align		4
.L_703:
        /*0058*/ 	.byte	0x01, 0x04
	.zero		2


	//----- nvinfo : EIATTR_MAX_THREADS
	.align		4
        /*005c*/ 	.byte	0x04, 0x05
        /*005e*/ 	.short	(.L_705 - .L_704)
.L_704:
        /*0060*/ 	.word	0x00000080
        /*0064*/ 	.word	0x00000001
        /*0068*/ 	.word	0x00000001
.L_705:


//--------------------- .nv.info.tvmgen_default_fused_nn_contrib_conv2d_winograd_without_weight_transform_add_nn_relu_2_kernel --------------------------
	.section	.nv.info.tvmgen_default_fused_nn_contrib_conv2d_winograd_without_weight_transform_add_nn_relu_2_kernel,"",@"SHT_CUDA_INFO"
	.sectionflags	@""
	.align	4


	//----- nvinfo : EIATTR_CUDA_API_VERSION
	.align		4
        /*0000*/ 	.byte	0x04, 0x37
        /*0002*/ 	.short	(.L_707 - .L_706)
.L_706:
        /*0004*/ 	.word	0x0000007e


	//----- nvinfo : EIATTR_SW2861232_WAR
	.align		4
.L_707:
        /*0008*/ 	.byte	0x01, 0x35
	.zero		2


	//----- nvinfo : EIATTR_PARAM_CBANK
	.align		4
        /*000c*/ 	.byte	0x04, 0x0a
        /*000e*/ 	.short	(.L_709 - .L_708)
	.align		4
.L_708:
        /*0010*/ 	.word	index@(.nv.constant0.tvmgen_default_fused_nn_contrib_conv2d_winograd_without_weight_transform_add_nn_relu_2_kernel)
        /*0014*/ 	.short	0x0160
        /*0016*/ 	.short	0x0010


	//----- nvinfo : EIATTR_CBANK_PARAM_SIZE
	.align		4
.L_709:
        /*0018*/ 	.byte	0x03, 0x19
        /*001a*/ 	.short	0x0010


	//----- nvinfo : EIATTR_KPARAM_INFO
	.align		4
        /*001c*/ 	.byte	0x04, 0x17
        /*001e*/ 	.short	(.L_711 - .L_710)
.L_710:
        /*0020*/ 	.word	0x00000000
        /*0024*/ 	.short	0x0001
        /*0026*/ 	.short	0x0008
        /*0028*/ 	.byte	0x00, 0xf0, 0x21, 0x00


	//----- nvinfo : EIATTR_KPARAM_INFO
	.align		4
.L_711:
        /*002c*/ 	.byte	0x04, 0x17
        /*002e*/ 	.short	(.L_713 - .L_712)
.L_712:
        /*0030*/ 	.word	0x00000000
        /*0034*/ 	.short	0x0000
        /*0036*/ 	.short	0x0000
        /*0038*/ 	.byte	0x00, 0xf0, 0x21, 0x00


	//----- nvinfo : EIATTR_MAXREG_COUNT
	.align		4
.L_713:
        /*003c*/ 	.byte	0x03, 0x1b
        /*003e*/ 	.short	0x00ff


	//----- nvinfo : EIATTR_EXIT_INSTR_OFFSETS
	.align		4
        /*0040*/ 	.byte	0x04, 0x1c
        /*0042*/ 	.short	(.L_715 - .L_714)


	//   ....[0]....
.L_714:
        /*0044*/ 	.word	0x00000990


	//----- nvinfo : EIATTR_MAX_THREADS
	.align		4
.L_715:
        /*0048*/ 	.byte	0x04, 0x05
        /*004a*/ 	.short	(.L_717 - .L_716)
.L_716:
        /*004c*/ 	.word	0x00000080
        /*0050*/ 	.word	0x00000001
        /*0054*/ 	.word	0x00000001
.L_717:


//--------------------- .nv.info.tvmgen_default_fused_nn_global_avg_pool2d_kernel --------------------------
	.section	.nv.info.tvmgen_default_fused_nn_global_avg_pool2d_kernel,"",@"SHT_CUDA_INFO"
	.sectionflags	@""
	.align	4


	//----- nvinfo : EIATTR_CUDA_API_VERSION
	.align		4
        /*0000*/ 	.byte	0x04, 0x37
        /*0002*/ 	.short	(.L_719 - .L_718)
.L_718:
        /*0004*/ 	.word	0x0000007e


	//----- nvinfo : EIATTR_SW2861232_WAR
	.align		4
.L_719:
        /*0008*/ 	.byte	0x01, 0x35
	.zero		2


	//----- nvinfo : EIATTR_PARAM_CBANK
	.align		4
        /*000c*/ 	.byte	0x04, 0x0a
        /*000e*/ 	.short	(.L_721 - .L_720)
	.align		4
.L_720:
        /*0010*/ 	.word	index@(.nv.constant0.tvmgen_default_fused_nn_global_avg_pool2d_kernel)
        /*0014*/ 	.short	0x0160
        /*0016*/ 	.short	0x0010


	//----- nvinfo : EIATTR_CBANK_PARAM_SIZE
	.align		4
.L_721:
        /*0018*/ 	.byte	0x03, 0x19
        /*001a*/ 	.short	0x0010


	//----- nvinfo : EIATTR_KPARAM_INFO
	.align		4
        /*001c*/ 	.byte	0x04, 0x17
        /*001e*/ 	.short	(.L_723 - .L_722)
.L_722:
        /*0020*/ 	.word	0x00000000
        /*0024*/ 	.short	0x0001
        /*0026*/ 	.short	0x0008
        /*0028*/ 	.byte	0x00, 0xf0, 0x21, 0x00


	//----- nvinfo : EIATTR_KPARAM_INFO
	.align		4
.L_723:
        /*002c*/ 	.byte	0x04, 0x17
        /*002e*/ 	.short	(.L_725 - .L_724)
.L_724:
        /*0030*/ 	.word	0x00000000
        /*0034*/ 	.short	0x0000
        /*0036*/ 	.short	0x0000
        /*0038*/ 	.byte	0x00, 0xf0, 0x21, 0x00


	//----- nvinfo : EIATTR_MAXREG_COUNT
	.align		4
.L_725:
        /*003c*/ 	.byte	0x03, 0x1b
        /*003e*/ 	.short	0x0040


	//----- nvinfo : EIATTR_COOP_GROUP_MASK_REGIDS
	.align		4
        /*0040*/ 	.byte	0x04, 0x29
        /*0042*/ 	.short	(.L_727 - .L_726)


	//   ....[0]....
.L_726:
        /*0044*/ 	.word	0x05000007


	//   ....[1]....
        /*0048*/ 	.word	0x05000007


	//   ....[2]....
        /*004c*/ 	.word	0x05000007


	//   ....[3]....
        /*0050*/ 	.word	0x05000007


	//   ....[4]....
        /*0054*/ 	.word	0x05000007


	//   ....[5]....
        /*0058*/ 	.word	0x05000007


	//----- nvinfo : EIATTR_COOP_GROUP_INSTR_OFFSETS
	.align		4
.L_727:
        /*005c*/ 	.byte	0x04, 0x28
        /*005e*/ 	.short	(.L_729 - .L_728)


	//   ....[0]....
.L_728:
        /*0060*/ 	.word	0x00000120


	//   ....[1]....
        /*0064*/ 	.word	0x00000140


	//   ....[2]....
        /*0068*/ 	.word	0x00000160


	//   ....[3]....
        /*006c*/ 	.word	0x00000190


	//   ....[4]....
        /*0070*/ 	.word	0x000001b0


	//   ....[5]....
        /*0074*/ 	.word	0x000001d0


	//----- nvinfo : EIATTR_EXIT_INSTR_OFFSETS
	.align		4
.L_729:
        /*0078*/ 	.byte	0x04, 0x1c
        /*007a*/ 	.short	(.L_731 - .L_730)


	//   ....[0]....
.L_730:
        /*007c*/ 	.word	0x000001e0


	//   ....[1]....
        /*0080*/ 	.word	0x00000220


	//----- nvinfo : EIATTR_MAX_THREADS
	.align		4
.L_731:
        /*0084*/ 	.byte	0x04, 0x05
        /*0086*/ 	.short	(.L_733 - .L_732)
.L_732:
        /*0088*/ 	.word	0x00000400
        /*008c*/ 	.word	0x00000001
        /*0090*/ 	.word	0x00000001
.L_733:


//--------------------- .nv.info.tvmgen_default_fused_nn_conv2d_add_nn_relu_7_kernel --------------------------
	.section	.nv.info.tvmgen_default_fused_nn_conv2d_add_nn_relu_7_kernel,"",@"SHT_CUDA_INFO"
	.sectionflags	@""
	.align	4


	//----- nvinfo : EIATTR_CUDA_API_VERSION
	.align		4
        /*0000*/ 	.byte	0x04, 0x37
        /*0002*/ 	.short	(.L_735 - .L_734)
.L_734:
        /*0004*/ 	.word	0x0000007e


	//----- nvinfo : EIATTR_SW2861232_WAR
	.align		4
.L_735:
        /*0008*/ 	.byte	0x01, 0x35
	.zero		2


	//----- nvinfo : EIATTR_PARAM_CBANK
	.align		4
        /*000c*/ 	.byte	0x04, 0x0a
        /*000e*/ 	.short	(.L_737 - .L_736)
	.align		4
.L_736:
        /*0010*/ 	.word	index@(.nv.constant0.tvmgen_default_fused_nn_conv2d_add_nn_relu_7_kernel)
        /*0014*/ 	.short	0x0160
        /*0016*/ 	.short	0x0020


	//----- nvinfo : EIATTR_CBANK_PARAM_SIZE
	.align		4
.L_737:
        /*0018*/ 	.byte	0x03, 0x19
        /*001a*/ 	.short	0x0020


	//----- nvinfo : EIATTR_KPARAM_INFO
	.align		4
        /*001c*/ 	.byte	0x04, 0x17
        /*001e*/ 	.short	(.L_739 - .L_738)
.L_738:
        /*0020*/ 	.word	0x00000000
        /*0024*/ 	.short	0x0003
        /*0026*/ 	.short	0x0018
        /*0028*/ 	.byte	0x00, 0xf0, 0x21, 0x00


	//----- nvinfo : EIATTR_KPARAM_INFO
	.align		4
.L_739:
        /*002c*/ 	.byte	0x04, 0x17
        /*002e*/ 	.short	(.L_741 - .L_740)
.L_740:
        /*0030*/ 	.word	0x00000000
        /*0034*/ 	.short	0x0002
        /*0036*/ 	.short	0x0010
        /*0038*/ 	.byte	0x00, 0xf0, 0x21, 0x00


	//----- nvinfo : EIATTR_KPARAM_INFO
	.align		4
.L_741:
        /*003c*/ 	.byte	0x04, 0x17
        /*003e*/ 	.short	(.L_743 - .L_742)
.L_742:
        /*0040*/ 	.word	0x00000000
        /*0044*/ 	.short	0x0001
        /*0046*/ 	.short	0x0008
        /*0048*/ 	.byte	0x00, 0xf0, 0x21, 0x00


	//----- nvinfo : EIATTR_KPARAM_INFO
	.align		4
.L_743:
        /*004c*/ 	.byte	0x04, 0x17
        /*004e*/ 	.short	(.L_745 - .L_744)
.L_744:
        /*0050*/ 	.word	0x00000000
        /*0054*/ 	.short	0x0000
        /*0056*/ 	.short	0x0000
        /*0058*/ 	.byte	0x00, 0xf0, 0x21, 0x00


	//----- nvinfo : EIATTR_MAXREG_COUNT
	.align		4
.L_745:
        /*005c*/ 	.byte	0x03, 0x1b
        /*005e*/ 	.short	0x00ff


	//----- nvinfo : EIATTR_EXIT_INSTR_OFFSETS
	.align		4
        /*0060*/ 	.byte	0x04, 0x1c
        /*0062*/ 	.short	(.L_747 - .L_746)


	//   ....[0]....
.L_746:
        /*0064*/ 	.word	0x00003e20


	//----- nvinfo : EIATTR_CTAIDZ_USED
	.align		4
.L_747:
        /*0068*/ 	.byte	0x01, 0x04
	.zero		2


	//----- nvinfo : EIATTR_MAX_THREADS
	.align		4
        /*006c*/ 	.byte	0x04, 0x05
        /*006e*/ 	.short	(.L_749 - .L_748)
.L_748:
        /*0070*/ 	.word	0x00000070
        /*0074*/ 	.word	0x00000001
        /*0078*/ 	.word	0x00000001


	//----- nvinfo : EIATTR_CRS_STACK_SIZE
	.align		4
.L_749:
        /*007c*/ 	.byte	0x04, 0x1e
        /*007e*/ 	.short	(.L_751 - .L_750)
.L_750:
        /*0080*/ 	.word	0x00000000
.L_751:


//--------------------- .nv.info.tvmgen_default_fused_nn_conv2d_add_add_nn_relu_3_kernel --------------------------
	.section	.nv.info.tvmgen_default_fused_nn_conv2d_add_add_nn_relu_3_kernel,"",@"SHT_CUDA_INFO"
	.sectionflags	@""
	.align	4


	//----- nvinfo : EIATTR_CUDA_API_VERSION
	.align		4
        /*0000*/ 	.byte	0x04, 0x37
        /*0002*/ 	.short	(.L_753 - .L_752)
.L_752:
        /*0004*/ 	.word	0x0000007e


	//----- nvinfo : EIATTR_SW2861232_WAR
	.align		4
.L_753:
        /*0008*/ 	.byte	0x01, 0x35
	.zero		2


	//----- nvinfo : EIATTR_PARAM_CBANK
	.align		4
        /*000c*/ 	.byte	0x04, 0x0a
        /*000e*/ 	.short	(.L_755 - .L_754)
	.align		4
.L_754:
        /*0010*/ 	.word	index@(.nv.constant0.tvmgen_default_fused_nn_conv2d_add_add_nn_relu_3_kernel)
        /*0014*/ 	.short	0x0160
        /*0016*/ 	.short	0x0028


	//----- nvinfo : EIATTR_CBANK_PARAM_SIZE
	.align		4
.L_755:
        /*0018*/ 	.byte	0x03, 0x19
        /*001a*/ 	.short	0x0028


	//----- nvinfo : EIATTR_KPARAM_INFO
	.align		4
        /*001c*/ 	.byte	0x04, 0x17
        /*001e*/ 	.short	(.L_757 - .L_756)
.L_756:
        /*0020*/ 	.word	0x00000000
        /*0024*/ 	.short	0x0004
        /*0026*/ 	.short	0x0020
        /*0028*/ 	.byte	0x00, 0xf0, 0x21, 0x00


	//----- nvinfo : EIATTR_KPARAM_INFO
	.align		4
.L_757:
        /*002c*/ 	.byte	0x04, 0x17
        /*002e*/ 	.short	(.L_759 - .L_758)
.L_758:
        /*0030*/ 	.word	0x00000000
        /*0034*/ 	.short	0x0003
        /*0036*/ 	.short	0x0018
        /*0038*/ 	.byte	0x00, 0xf0, 0x21, 0x00


	//----- nvinfo : EIATTR_KPARAM_INFO
	.align		4
.L_759:
        /*003c*/ 	.byte	0x04, 0x17
        /*003e*/ 	.short	(.L_761 - .L_760)
.L_760:
        /*0040*/ 	.word	0x00000000
        /*0044*/ 	.short	0x0002
        /*0046*/ 	.short	0x0010
        /*0048*/ 	.byte	0x00, 0xf0, 0x21, 0x00


	//----- nvinfo : EIATTR_KPARAM_INFO
	.align		4
.L_761:
        /*004c*/ 	.byte	0x04, 0x17
        /*004e*/ 	.short	(.L_763 - .L_762)
.L_762:
        /*0050*/ 	.word	0x00000000
        /*0054*/ 	.short	0x0001
        /*0056*/ 	.short	0x0008
        /*0058*/ 	.byte	0x00, 0xf0, 0x21, 0x00


	//----- nvinfo : EIATTR_KPARAM_INFO
	.align		4
.L_763:
        /*005c*/ 	.byte	0x04, 0x17
        /*005e*/ 	.short	(.L_765 - .L_764)
.L_764:
        /*0060*/ 	.word	0x00000000
        /*0064*/ 	.short	0x0000
        /*0066*/ 	.short	0x0000
        /*0068*/ 	.byte	0x00, 0xf0, 0x21, 0x00


	//----- nvinfo : EIATTR_MAXREG_COUNT
	.align		4
.L_765:
        /*006c*/ 	.byte	0x03, 0x1b
        /*006e*/ 	.short	0x00ff


	//----- nvinfo : EIATTR_EXIT_INSTR_OFFSETS
	.align		4
        /*0070*/ 	.byte	0x04, 0x1c
        /*0072*/ 	.short	(.L_767 - .L_766)


	//   ....[0]....
.L_766:
        /*0074*/ 	.word	0x00001890


	//----- nvinfo : EIATTR_CTAIDZ_USED
	.align		4
.L_767:
        /*0078*/ 	.byte	0x01, 0x04
	.zero		2


	//----- nvinfo : EIATTR_MAX_THREADS
	.align		4
        /*007c*/ 	.byte	0x04, 0x05
        /*007e*/ 	.short	(.L_769 - .L_768)
.L_768:
        /*0080*/ 	.word	0x00000070
        /*0084*/ 	.word	0x00000001
        /*0088*/ 	.word	0x00000001
.L_769:


//--------------------- .nv.info.tvmgen_default_fused_nn_dense_add_kernel --------------------------
	.section	.nv.info.tvmgen_default_fused_nn_dense_add_kernel,"",@"SHT_CUDA_INFO"
	.sectionflags	@""
	.align	4


	//----- nvinfo : EIATTR_CUDA_API_VERSION
	.align		4
        /*0000*/ 	.byte	0x04, 0x37
        /*0002*/ 	.short	(.L_771 - .L_770)
.L_770:
        /*0004*/ 	.word	0x0000007e


	//----- nvinfo : EIATTR_SW2861232_WAR
	.align		4
.L_771:
        /*0008*/ 	.byte	0x01, 0x35
	.zero		2


	//----- nvinfo : EIATTR_PARAM_CBANK
	.align		4
        /*000c*/ 	.byte	0x04, 0x0a
        /*000e*/ 	.short	(.L_773 - .L_772)
	.align		4
.L_772:
        /*0010*/ 	.word	index@(.nv.constant0.tvmgen_default_fused_nn_dense_add_kernel)
        /*0014*/ 	.short	0x0160
        /*0016*/ 	.short	0x0020


	//----- nvinfo : EIATTR_CBANK_PARAM_SIZE
	.align		4
.L_773:
        /*0018*/ 	.byte	0x03, 0x19
        /*001a*/ 	.short	0x0020


	//----- nvinfo : EIATTR_KPARAM_INFO
	.align		4
        /*001c*/ 	.byte	0x04, 0x17
        /*001e*/ 	.short	(.L_775 - .L_774)
.L_774:
        /*0020*/ 	.word	0x00000000
        /*0024*/ 	.short	0x0003
        /*0026*/ 	.short	0x0018
        /*0028*/ 	.byte	0x00, 0xf0, 0x21, 0x00


	//----- nvinfo : EIATTR_KPARAM_INFO
	.align		4
.L_775:
        /*002c*/ 	.byte	0x04, 0x17
        /*002e*/ 	.short	(.L_777 - .L_776)
.L_776:
        /*0030*/ 	.word	0x00000000
        /*0034*/ 	.short	0x0002
        /*0036*/ 	.short	0x0010
        /*0038*/ 	.byte	0x00, 0xf0, 0x21, 0x00


	//----- nvinfo : EIATTR_KPARAM_INFO
	.align		4
.L_777:
        /*003c*/ 	.byte	0x04, 0x17
        /*003e*/ 	.short	(.L_779 - .L_778)
.L_778:
        /*0040*/ 	.word	0x00000000
        /*0044*/ 	.short	0x0001
        /*0046*/ 	.short	0x0008
        /*0048*/ 	.byte	0x00, 0xf0, 0x21, 0x00


	//----- nvinfo : EIATTR_KPARAM_INFO
	.align		4
.L_779:
        /*004c*/ 	.byte	0x04, 0x17
        /*004e*/ 	.short	(.L_781 - .L_780)
.L_780:
        /*0050*/ 	.word	0x00000000
        /*0054*/ 	.short	0x0000
        /*0056*/ 	.short	0x0000
        /*0058*/ 	.byte	0x00, 0xf0, 0x21, 0x00


	//----- nvinfo : EIATTR_MAXREG_COUNT
	.align		4
.L_781:
        /*005c*/ 	.byte	0x03, 0x1b
        /*005e*/ 	.short	0x00ff


	//----- nvinfo : EIATTR_COOP_GROUP_MASK_REGIDS
	.align		4
        /*0060*/ 	.byte	0x04, 0x29
        /*0062*/ 	.short	(.L_783 - .L_782)


	//   ....[0]....
.L_782:
        /*0064*/ 	.word	0x05000003


	//   ....[1]....
        /*0068*/ 	.word	0x05000003


	//   ....[2]....
        /*006c*/ 	.word	0x05000003


	//   ....[3]....
        /*0070*/ 	.word	0x05000003


	//   ....[4]....
        /*0074*/ 	.word	0x05000003


	//   ....[5]....
        /*0078*/ 	.word	0x05000005


	//----- nvinfo : EIATTR_COOP_GROUP_INSTR_OFFSETS
	.align		4
.L_783:
        /*007c*/ 	.byte	0x04, 0x28
        /*007e*/ 	.short	(.L_785 - .L_784)


	//   ....[0]....
.L_784:
        /*0080*/ 	.word	0x00000690


	//   ....[1]....
        /*0084*/ 	.word	0x000006b0


	//   ....[2]....
        /*0088*/ 	.word	0x000006d0


	//   ....[3]....
        /*008c*/ 	.word	0x000006f0


	//   ....[4]....
        /*0090*/ 	.word	0x00000720


	//   ....[5]....
        /*0094*/ 	.word	0x000007b0


	//----- nvinfo : EIATTR_EXIT_INSTR_OFFSETS
	.align		4
.L_785:
        /*0098*/ 	.byte	0x04, 0x1c
        /*009a*/ 	.short	(.L_787 - .L_786)


	//   ....[0]....
.L_786:
        /*009c*/ 	.word	0x00000820


	//   ....[1]....
        /*00a0*/ 	.word	0x00000890


	//----- nvinfo : EIATTR_MAX_THREADS
	.align		4
.L_787:
        /*00a4*/ 	.byte	0x04, 0x05
        /*00a6*/ 	.short	(.L_789 - .L_788)
.L_788:
        /*00a8*/ 	.word	0x00000040
        /*00ac*/ 	.word	0x00000001
        /*00b0*/ 	.word	0x00000001
.L_789:


//--------------------- .nv.callgraph             --------------------------
	.section	.nv.callgraph,"",@"SHT_CUDA_CALLGRAPH"
	.align	4
	.sectionentsize	8
	.align		4
        /*0000*/ 	.word	0x00000000
	.align		4
        /*0004*/ 	.word	0xffffffff
	.align		4
        /*0008*/ 	.word	0x00000000
	.align		4
        /*000c*/ 	.word	0xfffffffe
	.align		4
        /*0010*/ 	.word	0x00000000
	.align		4
        /*0014*/ 	.word	0xfffffffd
	.align		4
        /*0018*/ 	.word	0x00000000
	.align		4
        /*001c*/ 	.word	0xfffffffc


//--------------------- .nv.rel.action            --------------------------
	.section	.nv.rel.action,"",@"SHT_CUDA_RELOCINFO"
	.align	8
	.sectionentsize	8
        /*0000*/ 	.byte	0x73, 0x00, 0x00, 0x00, 0x00, 0x00, 0x00, 0x00, 0x00, 0x00, 0x00, 0x11, 0x25, 0x00, 0x05, 0x36


//--------------------- .nv.constant0.tvmgen_default_fused_nn_conv2d_add_kernel --------------------------
	.section	.nv.constant0.tvmgen_default_fused_nn_conv2d_add_kernel,"a",@progbits
	.sectionflags	@""
	.align	4
.nv.constant0.tvmgen_default_fused_nn_conv2d_add_kernel:
	.zero		384


//--------------------- .nv.constant0.tvmgen_default_fused_nn_contrib_conv2d_winograd_without_weight_transform_add_nn_relu_1_kernel_2 --------------------------
	.section	.nv.constant0.tvmgen_default_fused_nn_contrib_conv2d_winograd_without_weight_transform_add_nn_relu_1_kernel_2,"a",@progbits
	.sectionflags	@""
	.align	4
.nv.constant0.tvmgen_default_fused_nn_contrib_conv2d_winograd_without_weight_transform_add_nn_relu_1_kernel_2:
	.zero		376


//--------------------- .nv.constant0.tvmgen_default_fused_nn_conv2d_add_nn_relu_1_kernel --------------------------
	.section	.nv.constant0.tvmgen_default_fused_nn_conv2d_add_nn_relu_1_kernel,"a",@progbits
	.sectionflags	@""
	.align	4
.nv.constant0.tvmgen_default_fused_nn_conv2d_add_nn_relu_1_kernel:
	.zero		384


//--------------------- .nv.constant0.tvmgen_default_fused_nn_contrib_conv2d_winograd_without_weight_transform_add_nn_relu_1_kernel --------------------------
	.section	.nv.constant0.tvmgen_default_fused_nn_contrib_conv2d_winograd_without_weight_transform_add_nn_relu_1_kernel,"a",@progbits
	.sectionflags	@""
	.align	4
.nv.constant0.tvmgen_default_fused_nn_contrib_conv2d_winograd_without_weight_transform_add_nn_relu_1_kernel:
	.zero		368


//--------------------- .nv.constant0.tvmgen_default_fused_nn_conv2d_add_nn_relu_4_kernel --------------------------
	.section	.nv.constant0.tvmgen_default_fused_nn_conv2d_add_nn_relu_4_kernel,"a",@progbits
	.sectionflags	@""
	.align	4
.nv.constant0.tvmgen_default_fused_nn_conv2d_add_nn_relu_4_kernel:
	.zero		384


//--------------------- .nv.constant0.tvmgen_default_fused_nn_conv2d_add_add_nn_relu_2_kernel --------------------------
	.section	.nv.constant0.tvmgen_default_fused_nn_conv2d_add_add_nn_relu_2_kernel,"a",@progbits
	.sectionflags	@""
	.align	4
.nv.constant0.tvmgen_default_fused_nn_conv2d_add_add_nn_relu_2_kernel:
	.zero		392


//--------------------- .nv.constant0.tvmgen_default_fused_nn_conv2d_add_nn_relu_10_kernel --------------------------
	.section	.nv.constant0.tvmgen_default_fused_nn_conv2d_add_nn_relu_10_kernel,"a",@progbits
	.sectionflags	@""
	.align	4
.nv.constant0.tvmgen_default_fused_nn_conv2d_add_nn_relu_10_kernel:
	.zero		384


//--------------------- .nv.constant0.tvmgen_default_fused_nn_contrib_conv2d_winograd_without_weight_transform_add_nn_relu_2_kernel_1 --------------------------
	.section	.nv.constant0.tvmgen_default_fused_nn_contrib_conv2d_winograd_without_weight_transform_add_nn_relu_2_kernel_1,"a",@progbits
	.sectionflags	@""
	.align	4
.nv.constant0.tvmgen_default_fused_nn_contrib_conv2d_winograd_without_weight_transform_add_nn_relu_2_kernel_1:
	.zero		376


//--------------------- .nv.constant0.tvmgen_default_fused_nn_contrib_conv2d_winograd_without_weight_transform_add_nn_relu_1_kernel_1 --------------------------
	.section	.nv.constant0.tvmgen_default_fused_nn_contrib_conv2d_winograd_without_weight_transform_add_nn_relu_1_kernel_1,"a",@progbits
	.sectionflags	@""
	.align	4
.nv.constant0.tvmgen_default_fused_nn_contrib_conv2d_winograd_without_weight_transform_add_nn_relu_1_kernel_1:
	.zero		376


//--------------------- .nv.constant0.tvmgen_default_fused_nn_contrib_conv2d_winograd_without_weight_transform_add_nn_relu_kernel_1 --------------------------
	.section	.nv.constant0.tvmgen_default_fused_nn_contrib_conv2d_winograd_without_weight_transform_add_nn_relu_kernel_1,"a",@progbits
	.sectionflags	@""
	.align	4
.nv.constant0.tvmgen_default_fused_nn_contrib_conv2d_winograd_without_weight_transform_add_nn_relu_kernel_1:
	.zero		376


//--------------------- .nv.constant0.tvmgen_default_fused_nn_contrib_conv2d_winograd_without_weight_transform_add_nn_relu_3_kernel_2 --------------------------
	.section	.nv.constant0.tvmgen_default_fused_nn_contrib_conv2d_winograd_without_weight_transform_add_nn_relu_3_kernel_2,"a",@progbits
	.sectionflags	@""
	.align	4
.nv.constant0.tvmgen_default_fused_nn_contrib_conv2d_winograd_without_weight_transform_add_nn_relu_3_kernel_2:
	.zero		376


//--------------------- .nv.constant0.tvmgen_default_fused_nn_conv2d_add_2_kernel --------------------------
	.section	.nv.constant0.tvmgen_default_fused_nn_conv2d_add_2_kernel,"a",@progbits
	.sectionflags	@""
	.align	4
.nv.constant0.tvmgen_default_fused_nn_conv2d_add_2_kernel:
	.zero		384


//--------------------- .nv.constant0.tvmgen_default_fused_nn_conv2d_add_1_kernel --------------------------
	.section	.nv.constant0.tvmgen_default_fused_nn_conv2d_add_1_kernel,"a",@progbits
	.sectionflags	@""
	.align	4
.nv.constant0.tvmgen_default_fused_nn_conv2d_add_1_kernel:
	.zero		384


//--------------------- .nv.constant0.tvmgen_default_fused_nn_conv2d_add_nn_relu_8_kernel --------------------------
	.section	.nv.constant0.tvmgen_default_fused_nn_conv2d_add_nn_relu_8_kernel,"a",@progbits
	.sectionflags	@""
	.align	4
.nv.constant0.tvmgen_default_fused_nn_conv2d_add_nn_relu_8_kernel:
	.zero		384


//--------------------- .nv.constant0.tvmgen_default_fused_nn_global_avg_pool2d_kernel_1 --------------------------
	.section	.nv.constant0.tvmgen_default_fused_nn_global_avg_pool2d_kernel_1,"a",@progbits
	.sectionflags	@""
	.align	4
.nv.constant0.tvmgen_default_fused_nn_global_avg_pool2d_kernel_1:
	.zero		368


//--------------------- .nv.constant0.tvmgen_default_fused_nn_conv2d_add_nn_relu_2_kernel --------------------------
	.section	.nv.constant0.tvmgen_default_fused_nn_conv2d_add_nn_relu_2_kernel,"a",@progbits
	.sectionflags	@""
	.align	4
.nv.constant0.tvmgen_default_fused_nn_conv2d_add_nn_relu_2_kernel:
	.zero		384


//--------------------- .nv.constant0.tvmgen_default_fused_nn_conv2d_add_nn_relu_11_kernel --------------------------
	.section	.nv.constant0.tvmgen_default_fused_nn_conv2d_add_nn_relu_11_kernel,"a",@progbits
	.sectionflags	@""
	.align	4
.nv.constant0.tvmgen_default_fused_nn_conv2d_add_nn_relu_11_kernel:
	.zero		384


//--------------------- .nv.constant0.tvmgen_default_fused_nn_conv2d_add_add_nn_relu_1_kernel --------------------------
	.section	.nv.constant0.tvmgen_default_fused_nn_conv2d_add_add_nn_relu_1_kernel,"a",@progbits
	.sectionflags	@""
	.align	4
.nv.constant0.tvmgen_default_fused_nn_conv2d_add_add_nn_relu_1_kernel:
	.zero		392


//--------------------- .nv.constant0.tvmgen_default_fused_nn_contrib_conv2d_winograd_without_weight_transform_add_nn_relu_kernel_2 --------------------------
	.section	.nv.constant0.tvmgen_default_fused_nn_contrib_conv2d_winograd_without_weight_transform_add_nn_relu_kernel_2,"a",@progbits
	.sectionflags	@""
	.align	4
.nv.constant0.tvmgen_default_fused_nn_contrib_conv2d_winograd_without_weight_transform_add_nn_relu_kernel_2:
	.zero		376


//--------------------- .nv.constant0.tvmgen_default_fused_nn_contrib_conv2d_winograd_without_weight_transform_add_nn_relu_kernel --------------------------
	.section	.nv.constant0.tvmgen_default_fused_nn_contrib_conv2d_winograd_without_weight_transform_add_nn_relu_kernel,"a",@progbits
	.sectionflags	@""
	.align	4
.nv.constant0.tvmgen_default_fused_nn_contrib_conv2d_winograd_without_weight_transform_add_nn_relu_kernel:
	.zero		368


//--------------------- .nv.constant0.tvmgen_default_fused_nn_conv2d_add_nn_relu_5_kernel --------------------------
	.section	.nv.constant0.tvmgen_default_fused_nn_conv2d_add_nn_relu_5_kernel,"a",@progbits
	.sectionflags	@""
	.align	4
.nv.constant0.tvmgen_default_fused_nn_conv2d_add_nn_relu_5_kernel:
	.zero		384


//--------------------- .nv.constant0.tvmgen_default_fused_nn_conv2d_add_add_nn_relu_kernel --------------------------
	.section	.nv.constant0.tvmgen_default_fused_nn_conv2d_add_add_nn_relu_kernel,"a",@progbits
	.sectionflags	@""
	.align	4
.nv.constant0.tvmgen_default_fused_nn_conv2d_add_add_nn_relu_kernel:
	.zero		392


//--------------------- .nv.constant0.tvmgen_default_fused_nn_conv2d_add_nn_relu_3_kernel --------------------------
	.section	.nv.constant0.tvmgen_default_fused_nn_conv2d_add_nn_relu_3_kernel,"a",@progbits
	.sectionflags	@""
	.align	4
.nv.constant0.tvmgen_default_fused_nn_conv2d_add_nn_relu_3_kernel:
	.zero		384


//--------------------- .nv.constant0.tvmgen_default_fused_nn_max_pool2d_kernel --------------------------
	.section	.nv.constant0.tvmgen_default_fused_nn_max_pool2d_kernel,"a",@progbits
	.sectionflags	@""
	.align	4
.nv.constant0.tvmgen_default_fused_nn_max_pool2d_kernel:
	.zero		368


//--------------------- .nv.constant0.tvmgen_default_fused_nn_conv2d_add_nn_relu_kernel --------------------------
	.section	.nv.constant0.tvmgen_default_fused_nn_conv2d_add_nn_relu_kernel,"a",@progbits
	.sectionflags	@""
	.align	4
.nv.constant0.tvmgen_default_fused_nn_conv2d_add_nn_relu_kernel:
	.zero		384


//--------------------- .nv.constant0.tvmgen_default_fused_nn_contrib_conv2d_winograd_without_weight_transform_add_nn_relu_2_kernel_2 --------------------------
	.section	.nv.constant0.tvmgen_default_fused_nn_contrib_conv2d_winograd_without_weight_transform_add_nn_relu_2_kernel_2,"a",@progbits
	.sectionflags	@""
	.align	4
.nv.constant0.tvmgen_default_fused_nn_contrib_conv2d_winograd_without_weight_transform_add_nn_relu_2_kernel_2:
	.zero		376


//--------------------- .nv.constant0.tvmgen_default_fused_nn_conv2d_add_3_kernel --------------------------
	.section	.nv.constant0.tvmgen_default_fused_nn_conv2d_add_3_kernel,"a",@progbits
	.sectionflags	@""
	.align	4
.nv.constant0.tvmgen_default_fused_nn_conv2d_add_3_kernel:
	.zero		384


//--------------------- .nv.constant0.tvmgen_default_fused_nn_contrib_conv2d_winograd_without_weight_transform_add_nn_relu_3_kernel --------------------------
	.section	.nv.constant0.tvmgen_default_fused_nn_contrib_conv2d_winograd_without_weight_transform_add_nn_relu_3_kernel,"a",@progbits
	.sectionflags	@""
	.align	4
.nv.constant0.tvmgen_default_fused_nn_contrib_conv2d_winograd_without_weight_transform_add_nn_relu_3_kernel:
	.zero		368


//--------------------- .nv.constant0.tvmgen_default_fused_nn_conv2d_add_nn_relu_9_kernel --------------------------
	.section	.nv.constant0.tvmgen_default_fused_nn_conv2d_add_nn_relu_9_kernel,"a",@progbits
	.sectionflags	@""
	.align	4
.nv.constant0.tvmgen_default_fused_nn_conv2d_add_nn_relu_9_kernel:
	.zero		384


//--------------------- .nv.constant0.tvmgen_default_fused_nn_conv2d_add_nn_relu_6_kernel --------------------------
	.section	.nv.constant0.tvmgen_default_fused_nn_conv2d_add_nn_relu_6_kernel,"a",@progbits
	.sectionflags	@""
	.align	4
.nv.constant0.tvmgen_default_fused_nn_conv2d_add_nn_relu_6_kernel:
	.zero		384


//--------------------- .nv.constant0.tvmgen_default_fused_nn_batch_flatten_kernel --------------------------
	.section	.nv.constant0.tvmgen_default_fused_nn_batch_flatten_kernel,"a",@progbits
	.sectionflags	@""
	.align	4
.nv.constant0.tvmgen_default_fused_nn_batch_flatten_kernel:
	.zero		368


//--------------------- .nv.constant0.tvmgen_default_fused_nn_contrib_conv2d_winograd_without_weight_transform_add_nn_relu_3_kernel_1 --------------------------
	.section	.nv.constant0.tvmgen_default_fused_nn_contrib_conv2d_winograd_without_weight_transform_add_nn_relu_3_kernel_1,"a",@progbits
	.sectionflags	@""
	.align	4
.nv.constant0.tvmgen_default_fused_nn_contrib_conv2d_winograd_without_weight_transform_add_nn_relu_3_kernel_1:
	.zero		376


//--------------------- .nv.constant0.tvmgen_default_fused_nn_contrib_conv2d_winograd_without_weight_transform_add_nn_relu_2_kernel --------------------------
	.section	.nv.constant0.tvmgen_default_fused_nn_contrib_conv2d_winograd_without_weight_transform_add_nn_relu_2_kernel,"a",@progbits
	.sectionflags	@""
	.align	4
.nv.constant0.tvmgen_default_fused_nn_contrib_conv2d_winograd_without_weight_transform_add_nn_relu_2_kernel:
	.zero		368


//--------------------- .nv.constant0.tvmgen_default_fused_nn_global_avg_pool2d_kernel --------------------------
	.section	.nv.constant0.tvmgen_default_fused_nn_global_avg_pool2d_kernel,"a",@progbits
	.sectionflags	@""
	.align	4
.nv.constant0.tvmgen_default_fused_nn_global_avg_pool2d_kernel:
	.zero		368


//--------------------- .nv.constant0.tvmgen_default_fused_nn_conv2d_add_nn_relu_7_kernel --------------------------
	.section	.nv.constant0.tvmgen_default_fused_nn_conv2d_add_nn_relu_7_kernel,"a",@progbits
	.sectionflags	@""
	.align	4
.nv.constant0.tvmgen_default_fused_nn_conv2d_add_nn_relu_7_kernel:
	.zero		384


//--------------------- .nv.constant0.tvmgen_default_fused_nn_conv2d_add_add_nn_relu_3_kernel --------------------------
	.section	.nv.constant0.tvmgen_default_fused_nn_conv2d_add_add_nn_relu_3_kernel,"a",@progbits
	.sectionflags	@""
	.align	4
.nv.constant0.tvmgen_default_fused_nn_conv2d_add_add_nn_relu_3_kernel:
	.zero		392


//--------------------- .nv.constant0.tvmgen_default_fused_nn_dense_add_kernel --------------------------
	.section	.nv.constant0.tvmgen_default_fused_nn_dense_add_kernel,"a",@progbits
	.sectionflags	@""
	.align	4
.nv.constant0.tvmgen_default_fused_nn_dense_add_kernel:
	.zero		384


//--------------------- .text.tvmgen_default_fused_nn_conv2d_add_kernel --------------------------
	.section	.text.tvmgen_default_fused_nn_conv2d_add_kernel,"ax",@progbits
	.sectionflags	@"SHF_BARRIERS=1"
	.sectioninfo	@"SHI_REGISTERS=60"
	.align	128
        .global         tvmgen_default_fused_nn_conv2d_add_kernel
        .type           tvmgen_default_fused_nn_conv2d_add_kernel,@function
        .size           tvmgen_default_fused_nn_conv2d_add_kernel,(.L_x_111 - tvmgen_default_fused_nn_conv2d_add_kernel)
        .other          tvmgen_default_fused_nn_conv2d_add_kernel,@"STO_CUDA_ENTRY STV_DEFAULT"
tvmgen_default_fused_nn_conv2d_add_kernel:
.text.tvmgen_default_fused_nn_conv2d_add_kernel:
[----:B------:R-:W-:Y:S02]  /*0000*/  MOV R1, c[0x0][0x28] ;  /* 0x00000a0000017a02 */ /* 0x000fe40000000f00 */
[----:B------:R-:W0:Y:S01]  /*0010*/  S2R R3, SR_TID.X ;  /* 0x0000000000037919 */ /* 0x000e220000002100 */
[----:B------:R-:W-:Y:S01]  /*0020*/  MOV R2, RZ ;  /* 0x000000ff00027202 */ /* 0x000fe20000000f00 */
[----:B------:R-:W-:Y:S01]  /*0030*/  ULDC.64 UR4, c[0x0][0x118] ;  /* 0x0000460000047ab9 */ /* 0x000fe20000000a00 */
[----:B------:R-:W-:Y:S01]  /*0040*/  MOV R22, RZ ;  /* 0x000000ff00167202 */ /* 0x000fe20000000f00 */
[----:B------:R-:W1:Y:S01]  /*0050*/  S2R R21, SR_TID.Z ;  /* 0x0000000000157919 */ /* 0x000e620000002300 */
[----:B------:R-:W-:Y:S02]  /*0060*/  MOV R31, RZ ;  /* 0x000000ff001f7202 */ /* 0x000fe40000000f00 */
[----:B------:R-:W-:Y:S01]  /*0070*/  MOV R25, RZ ;  /* 0x000000ff00197202 */ /* 0x000fe20000000f00 */
[----:B------:R-:W1:Y:S01]  /*0080*/  S2R R0, SR_CTAID.Y ;  /* 0x0000000000007919 */ /* 0x000e620000002600 */
[----:B------:R-:W-:Y:S02]  /*0090*/  MOV R27, RZ ;  /* 0x000000ff001b7202 */ /* 0x000fe40000000f00 */
[----:B------:R-:W-:Y:S01]  /*00a0*/  MOV R29, RZ ;  /* 0x000000ff001d7202 */ /* 0x000fe20000000f00 */
[----:B------:R-:W2:Y:S01]  /*00b0*/  S2R R20, SR_CTAID.X ;  /* 0x0000000000147919 */ /* 0x000ea20000002500 */
[----:B------:R-:W-:-:S02]  /*00c0*/  MOV R43, RZ ;  /* 0x000000ff002b7202 */ /* 0x000fc40000000f00 */
[----:B------:R-:W-:Y:S02]  /*00d0*/  MOV R9, RZ ;  /* 0x000000ff00097202 */ /* 0x000fe40000000f00 */
[----:B------:R-:W-:Y:S02]  /*00e0*/  MOV R33, RZ ;  /* 0x000000ff00217202 */ /* 0x000fe40000000f00 */
[----:B------:R-:W-:Y:S02]  /*00f0*/  MOV R35, RZ ;  /* 0x000000ff00237202 */ /* 0x000fe40000000f00 */
[----:B------:R-:W-:Y:S02]  /*0100*/  MOV R45, RZ ;  /* 0x000000ff002d7202 */ /* 0x000fe40000000f00 */
[----:B------:R-:W-:Y:S01]  /*0110*/  MOV R37, RZ ;  /* 0x000000ff00257202 */ /* 0x000fe20000000f00 */
[----:B0-----:R-:W-:Y:S01]  /*0120*/  IMAD.HI R4, R3, -0x6db6db6d, R2 ;  /* 0x9249249303047827 */ /* 0x001fe200078e0202 */
[----:B------:R-:W-:-:S02]  /*0130*/  MOV R39, RZ ;  /* 0x000000ff00277202 */ /* 0x000fc40000000f00 */
[----:B------:R-:W-:Y:S02]  /*0140*/  MOV R41, RZ ;  /* 0x000000ff00297202 */ /* 0x000fe40000000f00 */
[----:B------:R-:W-:Y:S02]  /*0150*/  SHF.R.U32.HI R5, RZ, 0x1f, R4 ;  /* 0x0000001fff057819 */ /* 0x000fe40000011604 */
[----:B------:R-:W-:Y:S01]  /*0160*/  MOV R47, RZ ;  /* 0x000000ff002f7202 */ /* 0x000fe20000000f00 */
[----:B-1----:R-:W-:Y:S01]  /*0170*/  IMAD R7, R21, 0xe, R0 ;  /* 0x0000000e15077824 */ /* 0x002fe200078e0200 */
[----:B------:R-:W-:Y:S02]  /*0180*/  LEA.HI.SX32 R5, R4, R5, 0x1e ;  /* 0x0000000504057211 */ /* 0x000fe400078ff2ff */
[----:B------:R-:W-:Y:S02]  /*0190*/  MOV R49, RZ ;  /* 0x000000ff00317202 */ /* 0x000fe40000000f00 */
[----:B--2---:R-:W-:Y:S01]  /*01a0*/  LEA R6, R7, R20, 0x3 ;  /* 0x0000001407067211 */ /* 0x004fe200078e18ff */
[----:B------:R-:W-:Y:S01]  /*01b0*/  IMAD R23, R5, -0x7, R3 ;  /* 0xfffffff905177824 */ /* 0x000fe200078e0203 */
[----:B------:R-:W-:-:S02]  /*01c0*/  MOV R51, RZ ;  /* 0x000000ff00337202 */ /* 0x000fc40000000f00 */
[----:B------:R-:W-:Y:S02]  /*01d0*/  LEA R6, R5, R6, 0x1 ;  /* 0x0000000605067211 */ /* 0x000fe400078e08ff */
[----:B------:R-:W-:-:S03]  /*01e0*/  MOV R53, RZ ;  /* 0x000000ff00357202 */ /* 0x000fc60000000f00 */
[----:B------:R-:W-:Y:S02]  /*01f0*/  IMAD R23, R6, 0x7, R23 ;  /* 0x0000000706177824 */ /* 0x000fe400078e0217 */
.L_x_1:
[----:B------:R-:W-:Y:S01]  /*0200*/  LEA R8, R3, R3, 0x1 ;  /* 0x0000000303087211 */ /* 0x000fe200078e08ff */
[----:B------:R-:W-:Y:S01]  /*0210*/  BAR.SYNC.DEFER_BLOCKING 0x0 ;  /* 0x0000000000007b1d */ /* 0x000fe20000010000 */
[----:B------:R-:W-:Y:S02]  /*0220*/  MOV R17, 0x4 ;  /* 0x0000000400117802 */ /* 0x000fe40000000f00 */
[C---:B------:R-:W-:Y:S02]  /*0230*/  IADD3 R6, R8.reuse, 0x1, RZ ;  /* 0x0000000108067810 */ /* 0x040fe40007ffe0ff */
[-C--:B------:R-:W-:Y:S02]  /*0240*/  LEA.HI.SX32 R4, R8, R21.reuse, 0x1a ;  /* 0x0000001508047211 */ /* 0x080fe400078fd2ff */
[----:B------:R-:W-:Y:S02]  /*0250*/  LEA.HI.SX32 R5, R6, R21, 0x1a ;  /* 0x0000001506057211 */ /* 0x000fe400078fd2ff */
[----:B------:R-:W-:-:S02]  /*0260*/  ISETP.GT.AND P0, PT, R4, 0xf, PT ;  /* 0x0000000f0400780c */ /* 0x000fc40003f04270 */
[C---:B------:R-:W-:Y:S02]  /*0270*/  IADD3 R12, R8.reuse, 0x2, RZ ;  /* 0x00000002080c7810 */ /* 0x040fe40007ffe0ff */
[----:B------:R-:W-:Y:S02]  /*0280*/  ISETP.GT.AND P1, PT, R5, 0xf, PT ;  /* 0x0000000f0500780c */ /* 0x000fe40003f24270 */
[----:B------:R-:W-:Y:S02]  /*0290*/  ISETP.GT.OR P0, PT, R8, 0x3f, P0 ;  /* 0x0000003f0800780c */ /* 0x000fe40000704670 */
[----:B------:R-:W-:Y:S02]  /*02a0*/  LEA.HI.SX32 R4, R12, R21, 0x1a ;  /* 0x000000150c047211 */ /* 0x000fe400078fd2ff */
[----:B------:R-:W-:Y:S02]  /*02b0*/  ISETP.GT.OR P1, PT, R8, 0x3e, P1 ;  /* 0x0000003e0800780c */ /* 0x000fe40000f24670 */
[----:B------:R-:W-:-:S04]  /*02c0*/  ISETP.GT.AND P2, PT, R4, 0xf, PT ;  /* 0x0000000f0400780c */ /* 0x000fc80003f44270 */
[----:B------:R-:W-:-:S03]  /*02d0*/  ISETP.GT.OR P2, PT, R8, 0x3d, P2 ;  /* 0x0000003d0800780c */ /* 0x000fc60001744670 */
[----:B------:R-:W0:Y:S04]  /*02e0*/  @!P0 S2R R4, SR_CTAID.Z ;  /* 0x0000000000048919 */ /* 0x000e280000002700 */
[----:B------:R-:W1:Y:S06]  /*02f0*/  @!P1 S2R R10, SR_CTAID.Z ;  /* 0x00000000000a9919 */ /* 0x000e6c0000002700 */
[----:B------:R-:W2:Y:S01]  /*0300*/  @!P2 S2R R16, SR_CTAID.Z ;  /* 0x000000000010a919 */ /* 0x000ea20000002700 */
[----:B0-----:R-:W-:-:S02]  /*0310*/  @!P0 LEA R5, R4, R21, 0x4 ;  /* 0x0000001504058211 */ /* 0x001fc400078e20ff */
[----:B------:R-:W-:Y:S02]  /*0320*/  @!P0 LOP3.LUT R4, R8, 0xf, RZ, 0xc0, !PT ;  /* 0x0000000f08048812 */ /* 0x000fe400078ec0ff */
[----:B-1----:R-:W-:Y:S01]  /*0330*/  @!P1 LEA R11, R10, R21, 0x4 ;  /* 0x000000150a0b9211 */ /* 0x002fe200078e20ff */
[----:B------:R-:W-:Y:S01]  /*0340*/  IMAD R10, R22, 0x3100, R23 ;  /* 0x00003100160a7824 */ /* 0x000fe200078e0217 */
[-C--:B------:R-:W-:Y:S02]  /*0350*/  @!P0 LEA R7, R5, R22.reuse, 0x4 ;  /* 0x0000001605078211 */ /* 0x080fe400078e20ff */
[----:B------:R-:W-:Y:S02]  /*0360*/  @!P1 LOP3.LUT R5, R6, 0xf, RZ, 0xc0, !PT ;  /* 0x0000000f06059812 */ /* 0x000fe400078ec0ff */
[----:B------:R-:W-:Y:S02]  /*0370*/  @!P1 LEA R14, R11, R22, 0x4 ;  /* 0x000000160b0e9211 */ /* 0x000fe400078e20ff */
[----:B------:R-:W-:-:S02]  /*0380*/  @!P0 LEA R4, R7, R4, 0x4 ;  /* 0x0000000407048211 */ /* 0x000fc400078e20ff */
[----:B--2---:R-:W-:Y:S02]  /*0390*/  @!P2 LEA R13, R16, R21, 0x4 ;  /* 0x00000015100da211 */ /* 0x004fe400078e20ff */
[----:B------:R-:W-:Y:S01]  /*03a0*/  @!P1 LEA R7, R14, R5, 0x4 ;  /* 0x000000050e079211 */ /* 0x000fe200078e20ff */
[----:B------:R-:W-:Y:S01]  /*03b0*/  @!P0 IMAD R5, R3, 0xc, RZ ;  /* 0x0000000c03058824 */ /* 0x000fe200078e02ff */
[----:B------:R-:W-:Y:S02]  /*03c0*/  @!P2 LOP3.LUT R11, R12, 0xf, RZ, 0xc0, !PT ;  /* 0x0000000f0c0ba812 */ /* 0x000fe400078ec0ff */
[----:B------:R-:W-:Y:S02]  /*03d0*/  @!P2 LEA R14, R13, R22, 0x4 ;  /* 0x000000160d0ea211 */ /* 0x000fe400078e20ff */
[----:B------:R-:W-:Y:S02]  /*03e0*/  @!P1 SHF.L.U32 R6, R6, 0x2, RZ ;  /* 0x0000000206069819 */ /* 0x000fe400000006ff */
[----:B------:R-:W-:-:S02]  /*03f0*/  @!P2 SHF.L.U32 R12, R12, 0x2, RZ ;  /* 0x000000020c0ca819 */ /* 0x000fc400000006ff */
[----:B------:R-:W-:Y:S02]  /*0400*/  @!P0 LOP3.LUT R5, R5, 0xffffffc0, RZ, 0xc0, !PT ;  /* 0xffffffc005058812 */ /* 0x000fe400078ec0ff */
[----:B------:R-:W-:Y:S02]  /*0410*/  @!P2 LEA R13, R14, R11, 0x4 ;  /* 0x0000000b0e0da211 */ /* 0x000fe400078e20ff */
[----:B------:R-:W-:Y:S02]  /*0420*/  @!P1 LOP3.LUT R6, R6, 0xffffffc0, RZ, 0xc0, !PT ;  /* 0xffffffc006069812 */ /* 0x000fe400078ec0ff */
[----:B------:R-:W-:Y:S02]  /*0430*/  @!P2 LOP3.LUT R14, R12, 0xffffffc0, RZ, 0xc0, !PT ;  /* 0xffffffc00c0ea812 */ /* 0x000fe400078ec0ff */
[----:B------:R-:W-:Y:S02]  /*0440*/  SHF.L.U32 R10, R10, 0x2, RZ ;  /* 0x000000020a0a7819 */ /* 0x000fe400000006ff */
[----:B------:R-:W-:-:S02]  /*0450*/  @!P0 IADD3 R12, R4, R5, RZ ;  /* 0x00000005040c8210 */ /* 0x000fc40007ffe0ff */
[----:B------:R-:W-:Y:S01]  /*0460*/  @!P1 IADD3 R6, R7, R6, RZ ;  /* 0x0000000607069210 */ /* 0x000fe20007ffe0ff */
[----:B------:R-:W-:Y:S01]  /*0470*/  IMAD.WIDE R10, R10, R17, c[0x0][0x168] ;  /* 0x00005a000a0a7625 */ /* 0x000fe200078e0211 */
[----:B------:R-:W-:-:S03]  /*0480*/  @!P2 IADD3 R16, R13, R14, RZ ;  /* 0x0000000e0d10a210 */ /* 0x000fc60007ffe0ff */
[-C--:B------:R-:W-:Y:S01]  /*0490*/  @!P0 IMAD.WIDE R12, R12, R17.reuse, c[0x0][0x170] ;  /* 0x00005c000c0c8625 */ /* 0x080fe200078e0211 */
[----:B------:R-:W2:Y:S03]  /*04a0*/  LDG.E.CONSTANT R4, [R10.64] ;  /* 0x000000040a047981 */ /* 0x000ea6000c1e9900 */
[-C--:B------:R-:W-:Y:S01]  /*04b0*/  @!P1 IMAD.WIDE R14, R6, R17.reuse, c[0x0][0x170] ;  /* 0x00005c00060e9625 */ /* 0x080fe200078e0211 */
[----:B------:R-:W2:Y:S03]  /*04c0*/  LDG.E.CONSTANT R5, [R10.64+0x4] ;  /* 0x000004040a057981 */ /* 0x000ea6000c1e9900 */
[----:B------:R-:W-:Y:S01]  /*04d0*/  @!P2 IMAD.WIDE R16, R16, R17, c[0x0][0x170] ;  /* 0x00005c001010a625 */ /* 0x000fe200078e0211 */
[----:B------:R-:W2:Y:S04]  /*04e0*/  LDG.E.CONSTANT R6, [R10.64+0x8] ;  /* 0x000008040a067981 */ /* 0x000ea8000c1e9900 */
[----:B------:R-:W2:Y:S04]  /*04f0*/  LDG.E.CONSTANT R7, [R10.64+0xc] ;  /* 0x00000c040a077981 */ /* 0x000ea8000c1e9900 */
[----:B------:R-:W3:Y:S04]  /*0500*/  @!P0 LDG.E.CONSTANT R12, [R12.64] ;  /* 0x000000040c0c8981 */ /* 0x000ee8000c1e9900 */
[----:B------:R-:W4:Y:S04]  /*0510*/  @!P1 LDG.E.CONSTANT R14, [R14.64] ;  /* 0x000000040e0e9981 */ /* 0x000f28000c1e9900 */
[----:B------:R-:W5:Y:S01]  /*0520*/  @!P2 LDG.E.CONSTANT R16, [R16.64] ;  /* 0x000000041010a981 */ /* 0x000f62000c1e9900 */
[----:B------:R-:W-:-:S02]  /*0530*/  SHF.L.U32 R26, R3, 0x2, RZ ;  /* 0x00000002031a7819 */ /* 0x000fc400000006ff */
[CC--:B------:R-:W-:Y:S02]  /*0540*/  @!P0 LEA R19, R21.reuse, R8.reuse, 0x6 ;  /* 0x0000000815138211 */ /* 0x0c0fe400078e30ff */
[CC--:B------:R-:W-:Y:S01]  /*0550*/  @!P1 LEA R55, R21.reuse, R8.reuse, 0x6 ;  /* 0x0000000815379211 */ /* 0x0c0fe200078e30ff */
[C---:B------:R-:W-:Y:S01]  /*0560*/  IMAD R18, R21.reuse, 0x70, R26 ;  /* 0x0000007015127824 */ /* 0x040fe200078e021a */
[C---:B------:R-:W-:Y:S02]  /*0570*/  @!P2 LEA R57, R21.reuse, R8, 0x6 ;  /* 0x000000081539a211 */ /* 0x040fe400078e30ff */
[----:B------:R-:W-:Y:S02]  /*0580*/  LEA R28, R21, 0x1c00, 0x6 ;  /* 0x00001c00151c7811 */ /* 0x000fe400078e30ff */
[----:B------:R-:W-:Y:S02]  /*0590*/  MOV R24, 0x800 ;  /* 0x0000080000187802 */ /* 0x000fe40000000f00 */
[----:B------:R-:W-:-:S02]  /*05a0*/  IADD3 R26, R26, 0x1c0, RZ ;  /* 0x000001c01a1a7810 */ /* 0x000fc40007ffe0ff */
[----:B------:R-:W-:Y:S01]  /*05b0*/  IADD3 R28, R28, 0x800, RZ ;  /* 0x000008001c1c7810 */ /* 0x000fe20007ffe0ff */
[----:B--2---:R0:W-:Y:S04]  /*05c0*/  STS.128 [R18.X4], R4 ;  /* 0x0000000412007388 */ /* 0x0041e80000004c00 */
[----:B---3--:R0:W-:Y:S04]  /*05d0*/  @!P0 STS [R19.X4+0x1c00], R12 ;  /* 0x001c000c13008388 */ /* 0x0081e80000004800 */
[----:B----4-:R0:W-:Y:S04]  /*05e0*/  @!P1 STS [R55.X4+0x1c04], R14 ;  /* 0x001c040e37009388 */ /* 0x0101e80000004800 */
[----:B-----5:R0:W-:Y:S04]  /*05f0*/  @!P2 STS [R57.X4+0x1c08], R16 ;  /* 0x001c08103900a388 */ /* 0x0201e80000004800 */
[----:B------:R-:W-:Y:S06]  /*0600*/  BAR.SYNC.DEFER_BLOCKING 0x0 ;  /* 0x0000000000007b1d */ /* 0x000fec0000010000 */
.L_x_0:
[----:B------:R-:W-:Y:S01]  /*0610*/  LDS R48, [R26+-0xe0] ;  /* 0xffff20001a307984 */ /* 0x000fe20000000800 */
[----:B------:R-:W-:-:S03]  /*0620*/  IADD3 R24, R24, 0x20, RZ ;  /* 0x0000002018187810 */ /* 0x000fc60007ffe0ff */
[----:B0-----:R-:W0:Y:S01]  /*0630*/  LDS.128 R4, [R28] ;  /* 0x000000001c047984 */ /* 0x001e220000000c00 */
[----:B------:R-:W-:-:S03]  /*0640*/  ISETP.NE.AND P0, PT, R24, 0x840, PT ;  /* 0x000008401800780c */ /* 0x000fc60003f05270 */
[----:B------:R-:W1:Y:S04]  /*0650*/  LDS.128 R12, [R28+-0x800] ;  /* 0xfff800001c0c7984 */ /* 0x000e680000000c00 */
[----:B------:R-:W2:Y:S04]  /*0660*/  LDS.128 R16, [R28+-0x400] ;  /* 0xfffc00001c107984 */ /* 0x000ea80000000c00 */
[----:B------:R-:W3:Y:S04]  /*0670*/  LDS R40, [R26+-0x150] ;  /* 0xfffeb0001a287984 */ /* 0x000ee80000000800 */
[----:B------:R-:W4:Y:S04]  /*0680*/  LDS R32, [R26+-0x1c0] ;  /* 0xfffe40001a207984 */ /* 0x000f280000000800 */
[----:B------:R-:W5:Y:S01]  /*0690*/  LDS R54, [R26+-0x70] ;  /* 0xffff90001a367984 */ /* 0x000f620000000800 */
[----:B0-----:R-:W-:-:S03]  /*06a0*/  FFMA R52, R4, R48, R9 ;  /* 0x0000003004347223 */ /* 0x001fc60000000009 */
[----:B------:R-:W0:Y:S01]  /*06b0*/  LDS.128 R8, [R28+0x400] ;  /* 0x000400001c087984 */ /* 0x000e220000000c00 */
[----:B-1----:R-:W-:-:S03]  /*06c0*/  FFMA R30, R12, R48, R49 ;  /* 0x000000300c1e7223 */ /* 0x002fc60000000031 */
[----:B------:R-:W-:Y:S01]  /*06d0*/  LDS R49, [R26+0x150] ;  /* 0x000150001a317984 */ /* 0x000fe20000000800 */
[----:B--2---:R-:W-:Y:S01]  /*06e0*/  FFMA R50, R16, R48, R37 ;  /* 0x0000003010327223 */ /* 0x004fe20000000025 */
[-C--:B---3--:R-:W-:Y:S01]  /*06f0*/  FFMA R46, R4, R40.reuse, R33 ;  /* 0x00000028042e7223 */ /* 0x088fe20000000021 */
[-C--:B------:R-:W-:Y:S01]  /*0700*/  FFMA R42, R12, R40.reuse, R51 ;  /* 0x000000280c2a7223 */ /* 0x080fe20000000033 */
[----:B------:R-:W1:Y:S01]  /*0710*/  LDS R33, [R26+0x70] ;  /* 0x000070001a217984 */ /* 0x000e620000000800 */
[----:B------:R-:W-:Y:S01]  /*0720*/  FFMA R44, R16, R40, R39 ;  /* 0x00000028102c7223 */ /* 0x000fe20000000027 */
[C---:B----4-:R-:W-:Y:S01]  /*0730*/  FFMA R36, R32.reuse, R16, R41 ;  /* 0x0000001020247223 */ /* 0x050fe20000000029 */
[C---:B------:R-:W-:Y:S01]  /*0740*/  FFMA R34, R32.reuse, R12, R53 ;  /* 0x0000000c20227223 */ /* 0x040fe20000000035 */
[----:B------:R-:W2:Y:S01]  /*0750*/  LDS R41, [R26+0xe0] ;  /* 0x0000e0001a297984 */ /* 0x000ea20000000800 */
[----:B------:R-:W-:Y:S01]  /*0760*/  FFMA R38, R32, R4, R35 ;  /* 0x0000000420267223 */ /* 0x000fe20000000023 */
[-C--:B-----5:R-:W-:Y:S01]  /*0770*/  FFMA R12, R12, R54.reuse, R47 ;  /* 0x000000360c0c7223 */ /* 0x0a0fe2000000002f */
[-C--:B------:R-:W-:Y:S01]  /*0780*/  FFMA R16, R16, R54.reuse, R45 ;  /* 0x0000003610107223 */ /* 0x080fe2000000002d */
[----:B------:R-:W-:Y:S01]  /*0790*/  FFMA R4, R4, R54, R43 ;  /* 0x0000003604047223 */ /* 0x000fe2000000002b */
[----:B------:R-:W-:Y:S04]  /*07a0*/  LDS R51, [R26+0x380] ;  /* 0x000380001a337984 */ /* 0x000fe80000000800 */
[----:B------:R-:W-:Y:S01]  /*07b0*/  LDS R53, [R26+0x460] ;  /* 0x000460001a357984 */ /* 0x000fe20000000800 */
[----:B0-----:R-:W-:Y:S01]  /*07c0*/  FFMA R48, R8, R48, R25 ;  /* 0x0000003008307223 */ /* 0x001fe20000000019 */
[----:B------:R-:W-:-:S02]  /*07d0*/  FFMA R32, R32, R8, R29 ;  /* 0x0000000820207223 */ /* 0x000fc4000000001d */
[----:B------:R-:W0:Y:S01]  /*07e0*/  LDS R25, [R26] ;  /* 0x000000001a197984 */ /* 0x000e220000000800 */
[C---:B------:R-:W-:Y:S01]  /*07f0*/  FFMA R40, R8.reuse, R40, R27 ;  /* 0x0000002808287223 */ /* 0x040fe2000000001b */
[----:B------:R-:W-:Y:S02]  /*0800*/  FFMA R8, R8, R54, R31 ;  /* 0x0000003608087223 */ /* 0x000fe4000000001f */
[----:B------:R-:W-:Y:S01]  /*0810*/  LDS R54, [R26+0x690] ;  /* 0x000690001a367984 */ /* 0x000fe20000000800 */
[C---:B-1----:R-:W-:Y:S01]  /*0820*/  FFMA R35, R33.reuse, R13, R42 ;  /* 0x0000000d21237223 */ /* 0x042fe2000000002a */
[C---:B------:R-:W-:Y:S01]  /*0830*/  FFMA R37, R33.reuse, R17, R44 ;  /* 0x0000001121257223 */ /* 0x040fe2000000002c */
[C---:B------:R-:W-:Y:S01]  /*0840*/  FFMA R39, R33.reuse, R5, R46 ;  /* 0x0000000521277223 */ /* 0x040fe2000000002e */
[----:B------:R-:W-:Y:S01]  /*0850*/  FFMA R33, R33, R9, R40 ;  /* 0x0000000921217223 */ /* 0x000fe20000000028 */
[C---:B--2---:R-:W-:Y:S01]  /*0860*/  FFMA R43, R41.reuse, R13, R30 ;  /* 0x0000000d292b7223 */ /* 0x044fe2000000001e */
[C---:B------:R-:W-:Y:S01]  /*0870*/  FFMA R45, R41.reuse, R17, R50 ;  /* 0x00000011292d7223 */ /* 0x040fe20000000032 */
[C---:B------:R-:W-:Y:S01]  /*0880*/  FFMA R47, R41.reuse, R5, R52 ;  /* 0x00000005292f7223 */ /* 0x040fe20000000034 */
[----:B------:R-:W1:Y:S01]  /*0890*/  LDS R30, [R26+0x1c0] ;  /* 0x0001c0001a1e7984 */ /* 0x000e620000000800 */
[----:B------:R-:W-:-:S03]  /*08a0*/  FFMA R41, R41, R9, R48 ;  /* 0x0000000929297223 */ /* 0x000fc60000000030 */
[----:B------:R-:W2:Y:S04]  /*08b0*/  LDS R40, [R26+0x2a0] ;  /* 0x0002a0001a287984 */ /* 0x000ea80000000800 */
[----:B------:R-:W3:Y:S01]  /*08c0*/  LDS R48, [R26+0x310] ;  /* 0x000310001a307984 */ /* 0x000ee20000000800 */
[C---:B0-----:R-:W-:Y:S01]  /*08d0*/  FFMA R27, R25.reuse, R13, R34 ;  /* 0x0000000d191b7223 */ /* 0x041fe20000000022 */
[C---:B------:R-:W-:Y:S01]  /*08e0*/  FFMA R29, R25.reuse, R17, R36 ;  /* 0x00000011191d7223 */ /* 0x040fe20000000024 */
[C---:B------:R-:W-:Y:S01]  /*08f0*/  FFMA R31, R25.reuse, R5, R38 ;  /* 0x00000005191f7223 */ /* 0x040fe20000000026 */
[----:B------:R-:W-:Y:S01]  /*0900*/  FFMA R25, R25, R9, R32 ;  /* 0x0000000919197223 */ /* 0x000fe20000000020 */
[C---:B------:R-:W-:Y:S01]  /*0910*/  FFMA R13, R49.reuse, R13, R12 ;  /* 0x0000000d310d7223 */ /* 0x040fe2000000000c */
[----:B------:R-:W0:Y:S01]  /*0920*/  LDS R32, [R26+0x230] ;  /* 0x000230001a207984 */ /* 0x000e220000000800 */
[C---:B------:R-:W-:Y:S01]  /*0930*/  FFMA R17, R49.reuse, R17, R16 ;  /* 0x0000001131117223 */ /* 0x040fe20000000010 */
[C---:B------:R-:W-:Y:S01]  /*0940*/  FFMA R5, R49.reuse, R5, R4 ;  /* 0x0000000531057223 */ /* 0x040fe20000000004 */
[----:B------:R-:W-:Y:S01]  /*0950*/  FFMA R9, R49, R9, R8 ;  /* 0x0000000931097223 */ /* 0x000fe20000000008 */
[----:B------:R-:W4:Y:S04]  /*0960*/  LDS R4, [R26+0x4d0] ;  /* 0x0004d0001a047984 */ /* 0x000f280000000800 */
[----:B------:R-:W5:Y:S01]  /*0970*/  LDS R49, [R26+0x3f0] ;  /* 0x0003f0001a317984 */ /* 0x000f620000000800 */
[C---:B-1----:R-:W-:Y:S01]  /*0980*/  FFMA R8, R30.reuse, R14, R27 ;  /* 0x0000000e1e087223 */ /* 0x042fe2000000001b */
[C---:B------:R-:W-:Y:S01]  /*0990*/  FFMA R12, R30.reuse, R18, R29 ;  /* 0x000000121e0c7223 */ /* 0x040fe2000000001d */
[C---:B------:R-:W-:Y:S01]  /*09a0*/  FFMA R16, R30.reuse, R6, R31 ;  /* 0x000000061e107223 */ /* 0x040fe2000000001f */
[----:B------:R-:W-:Y:S01]  /*09b0*/  FFMA R30, R30, R10, R25 ;  /* 0x0000000a1e1e7223 */ /* 0x000fe20000000019 */
[C---:B--2---:R-:W-:Y:S01]  /*09c0*/  FFMA R42, R40.reuse, R14, R43 ;  /* 0x0000000e282a7223 */ /* 0x044fe2000000002b */
[C---:B------:R-:W-:Y:S01]  /*09d0*/  FFMA R44, R40.reuse, R18, R45 ;  /* 0x00000012282c7223 */ /* 0x040fe2000000002d */
[C---:B------:R-:W-:Y:S01]  /*09e0*/  FFMA R46, R40.reuse, R6, R47 ;  /* 0x00000006282e7223 */ /* 0x040fe2000000002f */
[----:B------:R-:W-:Y:S01]  /*09f0*/  FFMA R40, R40, R10, R41 ;  /* 0x0000000a28287223 */ /* 0x000fe20000000029 */
[C---:B---3--:R-:W-:Y:S01]  /*0a00*/  FFMA R5, R48.reuse, R6, R5 ;  /* 0x0000000630057223 */ /* 0x048fe20000000005 */
[-C--:B------:R-:W-:Y:S01]  /*0a10*/  FFMA R13, R48, R14.reuse, R13 ;  /* 0x0000000e300d7223 */ /* 0x080fe2000000000d */
[C---:B------:R-:W-:Y:S01]  /*0a20*/  FFMA R29, R51.reuse, R15, R8 ;  /* 0x0000000f331d7223 */ /* 0x040fe20000000008 */
[C---:B------:R-:W-:Y:S01]  /*0a30*/  FFMA R31, R51.reuse, R19, R12 ;  /* 0x00000013331f7223 */ /* 0x040fe2000000000c */
[----:B------:R-:W-:Y:S01]  /*0a40*/  FFMA R25, R51, R11, R30 ;  /* 0x0000000b33197223 */ /* 0x000fe2000000001e */
[C---:B------:R-:W-:Y:S01]  /*0a50*/  FFMA R43, R53.reuse, R7, R46 ;  /* 0x00000007352b7223 */ /* 0x040fe2000000002e */
[----:B------:R-:W-:Y:S01]  /*0a60*/  FFMA R41, R53, R19, R44 ;  /* 0x0000001335297223 */ /* 0x000fe2000000002c */
[C---:B0-----:R-:W-:Y:S01]  /*0a70*/  FFMA R34, R32.reuse, R14, R35 ;  /* 0x0000000e20227223 */ /* 0x041fe20000000023 */
[C---:B------:R-:W-:Y:S01]  /*0a80*/  FFMA R36, R32.reuse, R18, R37 ;  /* 0x0000001220247223 */ /* 0x040fe20000000025 */
[C---:B------:R-:W-:Y:S01]  /*0a90*/  FFMA R38, R32.reuse, R6, R39 ;  /* 0x0000000620267223 */ /* 0x040fe20000000027 */
[----:B------:R-:W-:Y:S01]  /*0aa0*/  FFMA R32, R32, R10, R33 ;  /* 0x0000000a20207223 */ /* 0x000fe20000000021 */
[C---:B------:R-:W-:Y:S01]  /*0ab0*/  FFMA R18, R48.reuse, R18, R17 ;  /* 0x0000001230127223 */ /* 0x040fe20000000011 */
[----:B------:R-:W-:Y:S01]  /*0ac0*/  FFMA R10, R48, R10, R9 ;  /* 0x0000000a300a7223 */ /* 0x000fe20000000009 */
[----:B------:R-:W-:Y:S01]  /*0ad0*/  FFMA R9, R51, R7, R16 ;  /* 0x0000000733097223 */ /* 0x000fe20000000010 */
[CC--:B----4-:R-:W-:Y:S01]  /*0ae0*/  FFMA R45, R4.reuse, R15.reuse, R13 ;  /* 0x0000000f042d7223 */ /* 0x0d0fe2000000000d */
[C---:B-----5:R-:W-:Y:S01]  /*0af0*/  FFMA R33, R49.reuse, R15, R34 ;  /* 0x0000000f31217223 */ /* 0x060fe20000000022 */
[C---:B------:R-:W-:Y:S01]  /*0b00*/  FFMA R35, R49.reuse, R19, R36 ;  /* 0x0000001331237223 */ /* 0x040fe20000000024 */
[C---:B------:R-:W-:Y:S01]  /*0b10*/  FFMA R37, R49.reuse, R7, R38 ;  /* 0x0000000731257223 */ /* 0x040fe20000000026 */
[----:B------:R-:W-:Y:S01]  /*0b20*/  FFMA R27, R49, R11, R32 ;  /* 0x0000000b311b7223 */ /* 0x000fe20000000020 */
[C---:B------:R-:W-:Y:S01]  /*0b30*/  FFMA R47, R4.reuse, R19, R18 ;  /* 0x00000013042f7223 */ /* 0x040fe20000000012 */
[C---:B------:R-:W-:Y:S01]  /*0b40*/  FFMA R49, R4.reuse, R7, R5 ;  /* 0x0000000704317223 */ /* 0x040fe20000000005 */
[----:B------:R-:W-:Y:S01]  /*0b50*/  FFMA R51, R4, R11, R10 ;  /* 0x0000000b04337223 */ /* 0x000fe2000000000a */
[----:B------:R-:W-:Y:S01]  /*0b60*/  LDS R32, [R26+0x540] ;  /* 0x000540001a207984 */ /* 0x000fe20000000800 */
[C---:B------:R-:W-:Y:S01]  /*0b70*/  FFMA R39, R53.reuse, R15, R42 ;  /* 0x0000000f35277223 */ /* 0x040fe2000000002a */
[----:B------:R-:W-:-:S02]  /*0b80*/  FFMA R53, R53, R11, R40 ;  /* 0x0000000b35357223 */ /* 0x000fc40000000028 */
[----:B------:R-:W0:Y:S04]  /*0b90*/  LDS.128 R4, [R28+0x10] ;  /* 0x000010001c047984 */ /* 0x000e280000000c00 */
[----:B------:R-:W1:Y:S04]  /*0ba0*/  LDS.128 R12, [R28+-0x7f0] ;  /* 0xfff810001c0c7984 */ /* 0x000e680000000c00 */
[----:B------:R-:W2:Y:S04]  /*0bb0*/  LDS R40, [R26+0x5b0] ;  /* 0x0005b0001a287984 */ /* 0x000ea80000000800 */
[----:B------:R-:W3:Y:S04]  /*0bc0*/  LDS.128 R16, [R28+-0x3f0] ;  /* 0xfffc10001c107984 */ /* 0x000ee80000000c00 */
[----:B------:R-:W4:Y:S01]  /*0bd0*/  LDS R48, [R26+0x620] ;  /* 0x000620001a307984 */ /* 0x000f220000000800 */
[----:B0-----:R-:W-:-:S03]  /*0be0*/  FFMA R38, R32, R4, R9 ;  /* 0x0000000420267223 */ /* 0x001fc60000000009 */
[----:B------:R0:W5:Y:S01]  /*0bf0*/  LDS.128 R8, [R28+0x410] ;  /* 0x000410001c087984 */ /* 0x0001620000000c00 */
[----:B-1----:R-:W-:-:S03]  /*0c00*/  FFMA R34, R32, R12, R29 ;  /* 0x0000000c20227223 */ /* 0x002fc6000000001d */
[----:B------:R-:W1:Y:S01]  /*0c10*/  LDS R29, [R26+0x7e0] ;  /* 0x0007e0001a1d7984 */ /* 0x000e620000000800 */
[-C--:B--2---:R-:W-:Y:S01]  /*0c20*/  FFMA R42, R12, R40.reuse, R33 ;  /* 0x000000280c2a7223 */ /* 0x084fe20000000021 */
[----:B------:R-:W-:Y:S01]  /*0c30*/  FFMA R46, R4, R40, R37 ;  /* 0x00000028042e7223 */ /* 0x000fe20000000025 */
[----:B0-----:R-:W-:Y:S01]  /*0c40*/  IADD3 R28, R28, 0x20, RZ ;  /* 0x000000201c1c7810 */ /* 0x001fe20007ffe0ff */
[----:B---3--:R-:W-:Y:S01]  /*0c50*/  FFMA R36, R32, R16, R31 ;  /* 0x0000001020247223 */ /* 0x008fe2000000001f */
[----:B------:R-:W-:Y:S01]  /*0c60*/  FFMA R44, R16, R40, R35 ;  /* 0x00000028102c7223 */ /* 0x000fe20000000023 */
[----:B------:R-:W0:Y:S01]  /*0c70*/  LDS R31, [R26+0x850] ;  /* 0x000850001a1f7984 */ /* 0x000e220000000800 */
[-C--:B----4-:R-:W-:Y:S01]  /*0c80*/  FFMA R30, R12, R48.reuse, R39 ;  /* 0x000000300c1e7223 */ /* 0x090fe20000000027 */
[-C--:B------:R-:W-:Y:S01]  /*0c90*/  FFMA R50, R16, R48.reuse, R41 ;  /* 0x0000003010327223 */ /* 0x080fe20000000029 */
[----:B------:R-:W-:Y:S01]  /*0ca0*/  FFMA R52, R4, R48, R43 ;  /* 0x0000003004347223 */ /* 0x000fe2000000002b */
[-C--:B------:R-:W-:Y:S01]  /*0cb0*/  FFMA R12, R12, R54.reuse, R45 ;  /* 0x000000360c0c7223 */ /* 0x080fe2000000002d */
[-C--:B------:R-:W-:Y:S01]  /*0cc0*/  FFMA R16, R16, R54.reuse, R47 ;  /* 0x0000003610107223 */ /* 0x080fe2000000002f */
[----:B------:R-:W-:Y:S01]  /*0cd0*/  FFMA R4, R4, R54, R49 ;  /* 0x0000003604047223 */ /* 0x000fe20000000031 */
[----:B-----5:R-:W-:Y:S01]  /*0ce0*/  FFMA R32, R32, R8, R25 ;  /* 0x0000000820207223 */ /* 0x020fe20000000019 */
[C---:B------:R-:W-:Y:S01]  /*0cf0*/  FFMA R40, R8.reuse, R40, R27 ;  /* 0x0000002808287223 */ /* 0x040fe2000000001b */
[----:B------:R-:W2:Y:S01]  /*0d00*/  LDS R25, [R26+0x700] ;  /* 0x000700001a197984 */ /* 0x000ea20000000800 */
[C---:B------:R-:W-:Y:S01]  /*0d10*/  FFMA R48, R8.reuse, R48, R53 ;  /* 0x0000003008307223 */ /* 0x040fe20000000035 */
[----:B------:R-:W-:Y:S01]  /*0d20*/  FFMA R8, R8, R54, R51 ;  /* 0x0000003608087223 */ /* 0x000fe20000000033 */
[C---:B-1----:R-:W-:Y:S01]  /*0d30*/  FFMA R45, R29.reuse, R17, R50 ;  /* 0x000000111d2d7223 */ /* 0x042fe20000000032 */
[----:B------:R-:W1:Y:S01]  /*0d40*/  LDS R27, [R26+0x770] ;  /* 0x000770001a1b7984 */ /* 0x000e620000000800 */
[C---:B------:R-:W-:Y:S01]  /*0d50*/  FFMA R49, R29.reuse, R9, R48 ;  /* 0x000000091d317223 */ /* 0x040fe20000000030 */
[----:B------:R-:W-:Y:S01]  /*0d60*/  FFMA R47, R29, R5, R52 ;  /* 0x000000051d2f7223 */ /* 0x000fe20000000034 */
[C---:B0-----:R-:W-:Y:S01]  /*0d70*/  FFMA R48, R31.reuse, R13, R12 ;  /* 0x0000000d1f307223 */ /* 0x041fe2000000000c */
[C---:B------:R-:W-:Y:S01]  /*0d80*/  FFMA R51, R31.reuse, R17, R16 ;  /* 0x000000111f337223 */ /* 0x040fe20000000010 */
[----:B------:R-:W-:-:S02]  /*0d90*/  FFMA R53, R31, R5, R4 ;  /* 0x000000051f357223 */ /* 0x000fc40000000004 */
[----:B------:R-:W-:Y:S01]  /*0da0*/  LDS R4, [R26+0xbd0] ;  /* 0x000bd0001a047984 */ /* 0x000fe20000000800 */
[C---:B--2---:R-:W-:Y:S01]  /*0db0*/  FFMA R34, R25.reuse, R13, R34 ;  /* 0x0000000d19227223 */ /* 0x044fe20000000022 */
[C---:B------:R-:W-:Y:S01]  /*0dc0*/  FFMA R33, R25.reuse, R17, R36 ;  /* 0x0000001119217223 */ /* 0x040fe20000000024 */
[C---:B------:R-:W-:Y:S01]  /*0dd0*/  FFMA R35, R25.reuse, R5, R38 ;  /* 0x0000000519237223 */ /* 0x040fe20000000026 */
[-C--:B------:R-:W-:Y:S01]  /*0de0*/  FFMA R37, R25, R9.reuse, R32 ;  /* 0x0000000919257223 */ /* 0x080fe20000000020 */
[C---:B-1----:R-:W-:Y:S01]  /*0df0*/  FFMA R43, R27.reuse, R9, R40 ;  /* 0x000000091b2b7223 */ /* 0x042fe20000000028 */
[C---:B------:R-:W-:Y:S01]  /*0e00*/  FFMA R32, R27.reuse, R13, R42 ;  /* 0x0000000d1b207223 */ /* 0x040fe2000000002a */
[C---:B------:R-:W-:Y:S01]  /*0e10*/  FFMA R39, R27.reuse, R17, R44 ;  /* 0x000000111b277223 */ /* 0x040fe2000000002c */
[----:B------:R-:W-:Y:S01]  /*0e20*/  FFMA R41, R27, R5, R46 ;  /* 0x000000051b297223 */ /* 0x000fe2000000002e */
[----:B------:R-:W-:Y:S01]  /*0e30*/  FFMA R40, R29, R13, R30 ;  /* 0x0000000d1d287223 */ /* 0x000fe2000000001e */
[----:B------:R-:W0:Y:S01]  /*0e40*/  LDS R25, [R26+0x8c0] ;  /* 0x0008c0001a197984 */ /* 0x000e220000000800 */
[----:B------:R-:W-:-:S03]  /*0e50*/  FFMA R9, R31, R9, R8 ;  /* 0x000000091f097223 */ /* 0x000fc60000000008 */
[----:B------:R-:W1:Y:S04]  /*0e60*/  LDS R27, [R26+0x930] ;  /* 0x000930001a1b7984 */ /* 0x000e680000000800 */
[----:B------:R-:W2:Y:S04]  /*0e70*/  LDS R13, [R26+0x9a0] ;  /* 0x0009a0001a0d7984 */ /* 0x000ea80000000800 */
[----:B------:R-:W3:Y:S04]  /*0e80*/  LDS R17, [R26+0xa10] ;  /* 0x000a10001a117984 */ /* 0x000ee80000000800 */
[----:B------:R-:W4:Y:S04]  /*0e90*/  LDS R29, [R26+0xa80] ;  /* 0x000a80001a1d7984 */ /* 0x000f280000000800 */
[----:B------:R-:W5:Y:S04]  /*0ea0*/  LDS R31, [R26+0xb60] ;  /* 0x000b60001a1f7984 */ /* 0x000f680000000800 */
[----:B------:R0:W5:Y:S02]  /*0eb0*/  LDS R5, [R26+0xaf0] ;  /* 0x000af0001a057984 */ /* 0x0001640000000800 */
[----:B0-----:R-:W-:Y:S01]  /*0ec0*/  IADD3 R26, R26, 0xe00, RZ ;  /* 0x00000e001a1a7810 */ /* 0x001fe20007ffe0ff */
[C---:B------:R-:W-:Y:S01]  /*0ed0*/  FFMA R8, R25.reuse, R14, R34 ;  /* 0x0000000e19087223 */ /* 0x040fe20000000022 */
[C---:B------:R-:W-:Y:S01]  /*0ee0*/  FFMA R12, R25.reuse, R18, R33 ;  /* 0x00000012190c7223 */ /* 0x040fe20000000021 */
[C---:B------:R-:W-:Y:S01]  /*0ef0*/  FFMA R16, R25.reuse, R6, R35 ;  /* 0x0000000619107223 */ /* 0x040fe20000000023 */
[----:B------:R-:W-:Y:S01]  /*0f00*/  FFMA R30, R25, R10, R37 ;  /* 0x0000000a191e7223 */ /* 0x000fe20000000025 */
[C---:B-1----:R-:W-:Y:S01]  /*0f10*/  FFMA R34, R27.reuse, R18, R39 ;  /* 0x000000121b227223 */ /* 0x042fe20000000027 */
[C---:B------:R-:W-:Y:S01]  /*0f20*/  FFMA R36, R27.reuse, R6, R41 ;  /* 0x000000061b247223 */ /* 0x040fe20000000029 */
[C---:B------:R-:W-:Y:S01]  /*0f30*/  FFMA R38, R27.reuse, R10, R43 ;  /* 0x0000000a1b267223 */ /* 0x040fe2000000002b */
[-C--:B------:R-:W-:Y:S01]  /*0f40*/  FFMA R32, R27, R14.reuse, R32 ;  /* 0x0000000e1b207223 */ /* 0x080fe20000000020 */
[C---:B--2---:R-:W-:Y:S01]  /*0f50*/  FFMA R40, R13.reuse, R14, R40 ;  /* 0x0000000e0d287223 */ /* 0x044fe20000000028 */
[C---:B------:R-:W-:Y:S01]  /*0f60*/  FFMA R42, R13.reuse, R18, R45 ;  /* 0x000000120d2a7223 */ /* 0x040fe2000000002d */
[C---:B------:R-:W-:Y:S01]  /*0f70*/  FFMA R44, R13.reuse, R6, R47 ;  /* 0x000000060d2c7223 */ /* 0x040fe2000000002f */
[----:B------:R-:W-:Y:S01]  /*0f80*/  FFMA R46, R13, R10, R49 ;  /* 0x0000000a0d2e7223 */ /* 0x000fe20000000031 */
[C---:B---3--:R-:W-:Y:S01]  /*0f90*/  FFMA R47, R17.reuse, R14, R48 ;  /* 0x0000000e112f7223 */ /* 0x048fe20000000030 */
[C---:B------:R-:W-:Y:S01]  /*0fa0*/  FFMA R18, R17.reuse, R18, R51 ;  /* 0x0000001211127223 */ /* 0x040fe20000000033 */
[C---:B------:R-:W-:Y:S01]  /*0fb0*/  FFMA R6, R17.reuse, R6, R53 ;  /* 0x0000000611067223 */ /* 0x040fe20000000035 */
[----:B------:R-:W-:Y:S01]  /*0fc0*/  FFMA R10, R17, R10, R9 ;  /* 0x0000000a110a7223 */ /* 0x000fe20000000009 */
[C---:B----4-:R-:W-:Y:S01]  /*0fd0*/  FFMA R53, R29.reuse, R15, R8 ;  /* 0x0000000f1d357223 */ /* 0x050fe20000000008 */
[C---:B------:R-:W-:Y:S01]  /*0fe0*/  FFMA R41, R29.reuse, R19, R12 ;  /* 0x000000131d297223 */ /* 0x040fe2000000000c */
[C---:B------:R-:W-:Y:S01]  /*0ff0*/  FFMA R35, R29.reuse, R7, R16 ;  /* 0x000000071d237223 */ /* 0x040fe20000000010 */
[----:B------:R-:W-:Y:S01]  /*1000*/  FFMA R29, R29, R11, R30 ;  /* 0x0000000b1d1d7223 */ /* 0x000fe2000000001e */
[C---:B-----5:R-:W-:Y:S01]  /*1010*/  FFMA R49, R31.reuse, R15, R40 ;  /* 0x0000000f1f317223 */ /* 0x060fe20000000028 */
[C---:B------:R-:W-:Y:S01]  /*1020*/  FFMA R37, R31.reuse, R19, R42 ;  /* 0x000000131f257223 */ /* 0x040fe2000000002a */
[C---:B------:R-:W-:Y:S01]  /*1030*/  FFMA R9, R31.reuse, R7, R44 ;  /* 0x000000071f097223 */ /* 0x040fe2000000002c */
[----:B------:R-:W-:Y:S01]  /*1040*/  FFMA R25, R31, R11, R46 ;  /* 0x0000000b1f197223 */ /* 0x000fe2000000002e */
[C---:B------:R-:W-:Y:S01]  /*1050*/  FFMA R51, R5.reuse, R15, R32 ;  /* 0x0000000f05337223 */ /* 0x040fe20000000020 */
[C---:B------:R-:W-:Y:S01]  /*1060*/  FFMA R39, R5.reuse, R19, R34 ;  /* 0x0000001305277223 */ /* 0x040fe20000000022 */
[C---:B------:R-:W-:Y:S01]  /*1070*/  FFMA R33, R5.reuse, R7, R36 ;  /* 0x0000000705217223 */ /* 0x040fe20000000024 */
[----:B------:R-:W-:Y:S01]  /*1080*/  FFMA R27, R5, R11, R38 ;  /* 0x0000000b051b7223 */ /* 0x000fe20000000026 */
[C---:B------:R-:W-:Y:S01]  /*1090*/  FFMA R47, R4.reuse, R15, R47 ;  /* 0x0000000f042f7223 */ /* 0x040fe2000000002f */
[C---:B------:R-:W-:Y:S01]  /*10a0*/  FFMA R45, R4.reuse, R19, R18 ;  /* 0x00000013042d7223 */ /* 0x040fe20000000012 */
[C---:B------:R-:W-:Y:S01]  /*10b0*/  FFMA R43, R4.reuse, R7, R6 ;  /* 0x00000007042b7223 */ /* 0x040fe20000000006 */
[----:B------:R-:W-:Y:S01]  /*10c0*/  FFMA R31, R4, R11, R10 ;  /* 0x0000000b041f7223 */ /* 0x000fe2000000000a */
[----:B------:R-:W-:Y:S05]  /*10d0*/  @P0 BRA `(.L_x_0) ;  /* 0xfffff53000000947 */ /* 0x000fea000383ffff */
[----:B------:R-:W-:-:S04]  /*10e0*/  IADD3 R22, R22, 0x1, RZ ;  /* 0x0000000116167810 */ /* 0x000fc80007ffe0ff */
[----:B------:R-:W-:-:S13]  /*10f0*/  ISETP.GE.U32.AND P0, PT, R22, 0x4, PT ;  /* 0x000000041600780c */ /* 0x000fda0003f06070 */
[----:B------:R-:W-:Y:S05]  /*1100*/  @!P0 BRA `(.L_x_1) ;  /* 0xfffff0f000008947 */ /* 0x000fea000383ffff */
[----:B------:R-:W0:Y:S01]  /*1110*/  S2R R7, SR_CTAID.Z ;  /* 0x0000000000077919 */ /* 0x000e220000002700 */
[----:B------:R-:W-:Y:S02]  /*1120*/  MOV R11, 0x4 ;  /* 0x00000004000b7802 */ /* 0x000fe40000000f00 */
[----:B0-----:R-:W-:-:S05]  /*1130*/  LEA R4, R7, R21, 0x6 ;  /* 0x0000001507047211 */ /* 0x001fca00078e30ff */
[----:B------:R-:W-:-:S05]  /*1140*/  IMAD.WIDE R4, R4, R11, c[0x0][0x178] ;  /* 0x00005e0004047625 */ /* 0x000fca00078e020b */
[----:B------:R-:W2:Y:S04]  /*1150*/  LDG.E.CONSTANT R6, [R4.64+0x40] ;  /* 0x0000400404067981 */ /* 0x000ea8000c1e9900 */
[----:B------:R-:W3:Y:S04]  /*1160*/  LDG.E.CONSTANT R8, [R4.64+0x80] ;  /* 0x0000800404087981 */ /* 0x000ee8000c1e9900 */
[----:B------:R-:W4:Y:S04]  /*1170*/  LDG.E.CONSTANT R10, [R4.64+0xc0] ;  /* 0x0000c004040a7981 */ /* 0x000f28000c1e9900 */
[----:B------:R-:W5:Y:S01]  /*1180*/  LDG.E.CONSTANT R12, [R4.64] ;  /* 0x00000004040c7981 */ /* 0x000f62000c1e9900 */
[----:B------:R-:W-:-:S04]  /*1190*/  IMAD R2, R21, 0xc40, R3 ;  /* 0x00000c4015027824 */ /* 0x000fc800078e0203 */
[----:B------:R-:W-:-:S04]  /*11a0*/  IMAD R3, R7, 0x31000, R2 ;  /* 0x0003100007037824 */ /* 0x000fc800078e0202 */
[----:B------:R-:W-:-:S04]  /*11b0*/  IMAD R3, R0, 0xe0, R3 ;  /* 0x000000e000037824 */ /* 0x000fc800078e0203 */
[----:B------:R-:W-:-:S04]  /*11c0*/  IMAD R3, R20, 0x1c, R3 ;  /* 0x0000001c14037824 */ /* 0x000fc800078e0203 */
[----:B------:R-:W-:Y:S01]  /*11d0*/  IMAD.WIDE R2, R3, R11, c[0x0][0x160] ;  /* 0x0000580003027625 */ /* 0x000fe200078e020b */
[--C-:B--2---:R-:W-:Y:S01]  /*11e0*/  FADD R41, R41, R6.reuse ;  /* 0x0000000629297221 */ /* 0x104fe20000000000 */
[--C-:B------:R-:W-:Y:S01]  /*11f0*/  FADD R39, R39, R6.reuse ;  /* 0x0000000627277221 */ /* 0x100fe20000000000 */
[--C-:B------:R-:W-:Y:S01]  /*1200*/  FADD R37, R37, R6.reuse ;  /* 0x0000000625257221 */ /* 0x100fe20000000000 */
[----:B------:R-:W-:Y:S01]  /*1210*/  FADD R45, R45, R6 ;  /* 0x000000062d2d7221 */ /* 0x000fe20000000000 */
[--C-:B---3--:R-:W-:Y:S01]  /*1220*/  FADD R35, R35, R8.reuse ;  /* 0x0000000823237221 */ /* 0x108fe20000000000 */
[--C-:B------:R-:W-:Y:S01]  /*1230*/  FADD R33, R33, R8.reuse ;  /* 0x0000000821217221 */ /* 0x100fe20000000000 */
[--C-:B------:R-:W-:Y:S01]  /*1240*/  FADD R9, R9, R8.reuse ;  /* 0x0000000809097221 */ /* 0x100fe20000000000 */
[----:B------:R-:W-:Y:S01]  /*1250*/  FADD R43, R43, R8 ;  /* 0x000000082b2b7221 */ /* 0x000fe20000000000 */
[--C-:B----4-:R-:W-:Y:S01]  /*1260*/  FADD R29, R29, R10.reuse ;  /* 0x0000000a1d1d7221 */ /* 0x110fe20000000000 */
[--C-:B------:R-:W-:Y:S01]  /*1270*/  FADD R27, R27, R10.reuse ;  /* 0x0000000a1b1b7221 */ /* 0x100fe20000000000 */
[--C-:B------:R-:W-:Y:S01]  /*1280*/  FADD R25, R25, R10.reuse ;  /* 0x0000000a19197221 */ /* 0x100fe20000000000 */
[----:B------:R-:W-:Y:S01]  /*1290*/  FADD R31, R31, R10 ;  /* 0x0000000a1f1f7221 */ /* 0x000fe20000000000 */
[--C-:B-----5:R-:W-:Y:S01]  /*12a0*/  FADD R53, R53, R12.reuse ;  /* 0x0000000c35357221 */ /* 0x120fe20000000000 */
[--C-:B------:R-:W-:Y:S01]  /*12b0*/  FADD R51, R51, R12.reuse ;  /* 0x0000000c33337221 */ /* 0x100fe20000000000 */
[--C-:B------:R-:W-:Y:S01]  /*12c0*/  FADD R49, R49, R12.reuse ;  /* 0x0000000c31317221 */ /* 0x100fe20000000000 */
[----:B------:R-:W-:Y:S01]  /*12d0*/  FADD R47, R47, R12 ;  /* 0x0000000c2f2f7221 */ /* 0x000fe20000000000 */
[----:B------:R-:W-:Y:S04]  /*12e0*/  STG.E [R2.64+0x31000], R41 ;  /* 0x0310002902007986 */ /* 0x000fe8000c101904 */
        /* <DEDUP_REMOVED lines=11> */
[----:B------:R-:W-:Y:S04]  /*13a0*/  STG.E [R2.64], R53 ;  /* 0x0000003502007986 */ /* 0x000fe8000c101904 */
[----:B------:R-:W-:Y:S04]  /*13b0*/  STG.E [R2.64+0xe0], R51 ;  /* 0x0000e03302007986 */ /* 0x000fe8000c101904 */
[----:B------:R-:W-:Y:S04]  /*13c0*/  STG.E [R2.64+0x1c0], R49 ;  /* 0x0001c03102007986 */ /* 0x000fe8000c101904 */
[----:B------:R-:W-:Y:S01]  /*13d0*/  STG.E [R2.64+0x2a0], R47 ;  /* 0x0002a02f02007986 */ /* 0x000fe2000c101904 */
[----:B------:R-:W-:Y:S05]  /*13e0*/  EXIT ;  /* 0x000000000000794d */ /* 0x000fea0003800000 */
.L_x_2:
[----:B------:R-:W-:-:S00]  /*13f0*/  BRA `(.L_x_2) ;  /* 0xfffffff000007947 */ /* 0x000fc0000383ffff */
[----:B------:R-:W-:-:S00]  /*1400*/  NOP ;  /* 0x0000000000007918 */ /* 0x000fc00000000000 */
[----:B------:R-:W-:-:S00]  /*1410*/  NOP ;  /* 0x0000000000007918 */ /* 0x000fc00000000000 */
[----:B------:R-:W-:-:S00]  /*1420*/  NOP ;  /* 0x0000000000007918 */ /* 0x000fc00000000000 */
[----:B------:R-:W-:-:S00]  /*1430*/  NOP ;  /* 0x0000000000007918 */ /* 0x000fc00000000000 */
[----:B------:R-:W-:-:S00]  /*1440*/  NOP ;  /* 0x0000000000007918 */ /* 0x000fc00000000000 */
[----:B------:R-:W-:-:S00]  /*1450*/  NOP ;  /* 0x0000000000007918 */ /* 0x000fc00000000000 */
[----:B------:R-:W-:-:S00]  /*1460*/  NOP ;  /* 0x0000000000007918 */ /* 0x000fc00000000000 */
[----:B------:R-:W-:-:S00]  /*1470*/  NOP ;  /* 0x0000000000007918 */ /* 0x000fc00000000000 */
.L_x_111:


//--------------------- .text.tvmgen_default_fused_nn_contrib_conv2d_winograd_without_weight_transform_add_nn_relu_1_kernel_2 --------------------------
	.section	.text.tvmgen_default_fused_nn_contrib_conv2d_winograd_without_weight_transform_add_nn_relu_1_kernel_2,"ax",@progbits
	.sectioninfo	@"SHI_REGISTERS=30"
	.align	128
        .global         tvmgen_default_fused_nn_contrib_conv2d_winograd_without_weight_transform_add_nn_relu_1_kernel_2
        .type           tvmgen_default_fused_nn_contrib_conv2d_winograd_without_weight_transform_add_nn_relu_1_kernel_2,@function
        .size           tvmgen_default_fused_nn_contrib_conv2d_winograd_without_weight_transform_add_nn_relu_1_kernel_2,(.L_x_112 - tvmgen_default_fused_nn_contrib_conv2d_winograd_without_weight_transform_add_nn_relu_1_kernel_2)
        .other          tvmgen_default_fused_nn_contrib_conv2d_winograd_without_weight_transform_add_nn_relu_1_kernel_2,@"STO_CUDA_ENTRY STV_DEFAULT"
tvmgen_default_fused_nn_contrib_conv2d_winograd_without_weight_transform_add_nn_relu_1_kernel_2:
.text.tvmgen_default_fused_nn_contrib_conv2d_winograd_without_weight_transform_add_nn_relu_1_kernel_2:
[----:B------:R-:W-:Y:S02]  /*0000*/  MOV R1, c[0x0][0x28] ;  /* 0x00000a0000017a02 */ /* 0x000fe40000000f00 */
[----:B------:R-:W0:Y:S01]  /*0010*/  S2R R5, SR_CTAID.X ;  /* 0x0000000000057919 */ /* 0x000e220000002500 */
[----:B------:R-:W-:Y:S01]  /*0020*/  MOV R0, 0x4 ;  /* 0x0000000400007802 */ /* 0x000fe20000000f00 */
[----:B------:R-:W-:Y:S02]  /*0030*/  ULDC.64 UR4, c[0x0][0x118] ;  /* 0x0000460000047ab9 */ /* 0x000fe40000000a00 */
[----:B------:R-:W0:Y:S02]  /*0040*/  S2R R26, SR_TID.X ;  /* 0x00000000001a7919 */ /* 0x000e240000002100 */
[----:B0-----:R-:W-:-:S05]  /*0050*/  LEA R21, R5, R26, 0x7 ;  /* 0x0000001a05157211 */ /* 0x001fca00078e38ff */
[----:B------:R-:W-:-:S05]  /*0060*/  IMAD.WIDE R20, R21, R0, c[0x0][0x168] ;  /* 0x00005a0015147625 */ /* 0x000fca00078e0200 */
[----:B------:R-:W2:Y:S04]  /*0070*/  LDG.E.CONSTANT R24, [R20.64+0x18800] ;  /* 0x0188000414187981 */ /* 0x000ea8000c1e9900 */
[----:B------:R-:W3:Y:S04]  /*0080*/  LDG.E.CONSTANT R19, [R20.64+0x62000] ;  /* 0x0620000414137981 */ /* 0x000ee8000c1e9900 */
[----:B------:R-:W4:Y:S04]  /*0090*/  LDG.E.CONSTANT R25, [R20.64] ;  /* 0x0000000414197981 */ /* 0x000f28000c1e9900 */
[----:B------:R-:W5:Y:S04]  /*00a0*/  LDG.E.CONSTANT R18, [R20.64+0x7a800] ;  /* 0x07a8000414127981 */ /* 0x000f68000c1e9900 */
[----:B------:R5:W5:Y:S01]  /*00b0*/  LDG.E.CONSTANT R23, [R20.64+0x31000] ;  /* 0x0310000414177981 */ /* 0x000b62000c1e9900 */
[----:B------:R-:W-:-:S03]  /*00c0*/  SHF.R.S32.HI R2, RZ, 0x2, R26 ;  /* 0x00000002ff027819 */ /* 0x000fc6000001141a */
[----:B------:R5:W5:Y:S04]  /*00d0*/  LDG.E.CONSTANT R17, [R20.64+0x93000] ;  /* 0x0930000414117981 */ /* 0x000b68000c1e9900 */
[----:B------:R5:W5:Y:S01]  /*00e0*/  LDG.E.CONSTANT R22, [R20.64+0x49800] ;  /* 0x0498000414167981 */ /* 0x000b62000c1e9900 */
[----:B------:R-:W-:-:S03]  /*00f0*/  LEA R2, R5, R2, 0x5 ;  /* 0x0000000205027211 */ /* 0x000fc600078e28ff */
[----:B------:R5:W5:Y:S04]  /*0100*/  LDG.E.CONSTANT R16, [R20.64+0xab800] ;  /* 0x0ab8000414107981 */ /* 0x000b68000c1e9900 */
[----:B------:R5:W5:Y:S04]  /*0110*/  LDG.E.CONSTANT R15, [R20.64+0xc4000] ;  /* 0x0c400004140f7981 */ /* 0x000b68000c1e9900 */
[----:B------:R5:W5:Y:S01]  /*0120*/  LDG.E.CONSTANT R13, [R20.64+0xdc800] ;  /* 0x0dc80004140d7981 */ /* 0x000b62000c1e9900 */
[----:B------:R-:W-:-:S03]  /*0130*/  IMAD.HI R2, R2, 0x5397829d, RZ ;  /* 0x5397829d02027827 */ /* 0x000fc600078e02ff */
[----:B------:R5:W5:Y:S02]  /*0140*/  LDG.E.CONSTANT R10, [R20.64+0xf5000] ;  /* 0x0f500004140a7981 */ /* 0x000b64000c1e9900 */
[----:B------:R-:W-:Y:S02]  /*0150*/  SHF.R.U32.HI R3, RZ, 0x1f, R2 ;  /* 0x0000001fff037819 */ /* 0x000fe40000011602 */
[----:B------:R5:W5:Y:S02]  /*0160*/  LDG.E.CONSTANT R9, [R20.64+0x10d800] ;  /* 0x10d8000414097981 */ /* 0x000b64000c1e9900 */
[----:B------:R-:W-:Y:S02]  /*0170*/  LEA.HI.SX32 R3, R2, R3, 0x1c ;  /* 0x0000000302037211 */ /* 0x000fe400078fe2ff */
[----:B------:R5:W5:Y:S04]  /*0180*/  LDG.E.CONSTANT R14, [R20.64+0x126000] ;  /* 0x12600004140e7981 */ /* 0x000b68000c1e9900 */
[----:B------:R5:W5:Y:S01]  /*0190*/  LDG.E.CONSTANT R11, [R20.64+0x13e800] ;  /* 0x13e80004140b7981 */ /* 0x000b62000c1e9900 */
[----:B------:R-:W-:-:S03]  /*01a0*/  IMAD.WIDE R6, R3, R0, c[0x0][0x170] ;  /* 0x00005c0003067625 */ /* 0x000fc600078e0200 */
[----:B------:R5:W5:Y:S04]  /*01b0*/  LDG.E.CONSTANT R8, [R20.64+0x157000] ;  /* 0x1570000414087981 */ /* 0x000b68000c1e9900 */
[----:B------:R5:W5:Y:S04]  /*01c0*/  LDG.E.CONSTANT R12, [R20.64+0x16f800] ;  /* 0x16f80004140c7981 */ /* 0x000b68000c1e9900 */
[----:B------:R0:W5:Y:S01]  /*01d0*/  LDG.E.CONSTANT R6, [R6.64] ;  /* 0x0000000406067981 */ /* 0x000162000c1e9900 */
[----:B------:R-:W-:Y:S02]  /*01e0*/  SHF.R.S32.HI R4, RZ, 0x1, R26 ;  /* 0x00000001ff047819 */ /* 0x000fe4000001141a */
[----:B------:R-:W-:-:S02]  /*01f0*/  LEA R3, R5, R26, 0x1 ;  /* 0x0000001a05037211 */ /* 0x000fc400078e08ff */
[----:B------:R-:W-:Y:S02]  /*0200*/  MOV R2, RZ ;  /* 0x000000ff00027202 */ /* 0x000fe40000000f00 */
[----:B------:R-:W-:Y:S02]  /*0210*/  LEA R5, R5, R4, 0x6 ;  /* 0x0000000405057211 */ /* 0x000fe400078e30ff */
[----:B------:R-:W-:Y:S01]  /*0220*/  MOV R4, RZ ;  /* 0x000000ff00047202 */ /* 0x000fe20000000f00 */
[----:B------:R-:W-:-:S04]  /*0230*/  IMAD.HI R2, R3, -0x6db6db6d, R2 ;  /* 0x9249249303027827 */ /* 0x000fc800078e0202 */
[----:B------:R-:W-:Y:S01]  /*0240*/  IMAD.HI R4, R5, -0x6db6db6d, R4 ;  /* 0x9249249305047827 */ /* 0x000fe200078e0204 */
[----:B------:R-:W-:-:S04]  /*0250*/  SHF.R.U32.HI R5, RZ, 0x1f, R2 ;  /* 0x0000001fff057819 */ /* 0x000fc80000011602 */
[----:B------:R-:W-:Y:S02]  /*0260*/  LEA.HI.SX32 R27, R2, R5, 0x1d ;  /* 0x00000005021b7211 */ /* 0x000fe400078feaff */
[----:B------:R-:W-:-:S04]  /*0270*/  SHF.R.U32.HI R5, RZ, 0x1f, R4 ;  /* 0x0000001fff057819 */ /* 0x000fc80000011604 */
[----:B------:R-:W-:Y:S01]  /*0280*/  LEA.HI.SX32 R2, R4, R5, 0x1e ;  /* 0x0000000504027211 */ /* 0x000fe200078ff2ff */
[----:B------:R-:W-:-:S04]  /*0290*/  IMAD R27, R27, -0xe, R3 ;  /* 0xfffffff21b1b7824 */ /* 0x000fc800078e0203 */
[----:B------:R-:W-:Y:S01]  /*02a0*/  IMAD R2, R2, 0x1c, R27 ;  /* 0x0000001c02027824 */ /* 0x000fe200078e021b */
[----:B--2---:R-:W-:Y:S01]  /*02b0*/  FADD R4, RZ, -R24 ;  /* 0x80000018ff047221 */ /* 0x004fe20000000000 */
[----:B---3--:R-:W-:Y:S01]  /*02c0*/  FADD R5, RZ, -R19 ;  /* 0x80000013ff057221 */ /* 0x008fe20000000000 */
[----:B----4-:R-:W-:Y:S01]  /*02d0*/  FADD R25, RZ, R25 ;  /* 0x00000019ff197221 */ /* 0x010fe20000000000 */
[----:B-----5:R-:W-:-:S03]  /*02e0*/  FADD R20, RZ, R18 ;  /* 0x00000012ff147221 */ /* 0x020fc60000000000 */
[----:B------:R-:W-:Y:S01]  /*02f0*/  FADD R24, R25, R24 ;  /* 0x0000001819187221 */ /* 0x000fe20000000000 */
[----:B------:R-:W-:Y:S01]  /*0300*/  FADD R3, R23, R4 ;  /* 0x0000000417037221 */ /* 0x000fe20000000000 */
[----:B------:R-:W-:Y:S01]  /*0310*/  FADD R4, -R18, R5 ;  /* 0x0000000512047221 */ /* 0x000fe20000000100 */
[----:B------:R-:W-:-:S03]  /*0320*/  FADD R5, -R17, R20 ;  /* 0x0000001411057221 */ /* 0x000fc60000000100 */
[----:B------:R-:W-:Y:S01]  /*0330*/  FADD R20, -R17, R4 ;  /* 0x0000000411147221 */ /* 0x000fe20000000100 */
[----:B------:R-:W-:Y:S01]  /*0340*/  FADD R24, R24, R23 ;  /* 0x0000001718187221 */ /* 0x000fe20000000000 */
[----:B------:R-:W-:Y:S01]  /*0350*/  FADD R3, R3, R22 ;  /* 0x0000001603037221 */ /* 0x000fe20000000000 */
[----:B------:R-:W-:-:S03]  /*0360*/  FADD R22, -R16, R5 ;  /* 0x0000000510167221 */ /* 0x000fc60000000100 */
[----:B------:R-:W-:Y:S01]  /*0370*/  FADD R4, -R18, R3 ;  /* 0x0000000312047221 */ /* 0x000fe20000000100 */
[----:B------:R-:W-:Y:S01]  /*0380*/  FADD R19, R24, R19 ;  /* 0x0000001318137221 */ /* 0x000fe20000000000 */
[----:B------:R-:W-:Y:S02]  /*0390*/  FADD R20, R15, R20 ;  /* 0x000000140f147221 */ /* 0x000fe40000000000 */
[----:B------:R-:W-:Y:S01]  /*03a0*/  FADD R3, R17, R4 ;  /* 0x0000000411037221 */ /* 0x000fe20000000000 */
[C---:B0-----:R-:W-:Y:S01]  /*03b0*/  FADD R7, -R13.reuse, R22 ;  /* 0x000000160d077221 */ /* 0x041fe20000000100 */
[----:B------:R-:W-:Y:S01]  /*03c0*/  FADD R5, R13, R20 ;  /* 0x000000140d057221 */ /* 0x000fe20000000000 */
[----:B------:R-:W-:Y:S02]  /*03d0*/  FADD R18, R19, R18 ;  /* 0x0000001213127221 */ /* 0x000fe40000000000 */
[C---:B------:R-:W-:Y:S01]  /*03e0*/  FADD R4, R10.reuse, R7 ;  /* 0x000000070a047221 */ /* 0x040fe20000000000 */
[----:B------:R-:W-:Y:S01]  /*03f0*/  FADD R5, R10, R5 ;  /* 0x000000050a057221 */ /* 0x000fe20000000000 */
[----:B------:R-:W-:Y:S01]  /*0400*/  FADD R18, R18, R17 ;  /* 0x0000001112127221 */ /* 0x000fe20000000000 */
[----:B------:R-:W-:Y:S01]  /*0410*/  FADD R16, R3, R16 ;  /* 0x0000001003107221 */ /* 0x000fe20000000000 */
[----:B------:R-:W-:-:S02]  /*0420*/  FADD R4, R9, R4 ;  /* 0x0000000409047221 */ /* 0x000fc40000000000 */
[----:B------:R-:W-:Y:S01]  /*0430*/  FADD R18, R18, R15 ;  /* 0x0000000f12127221 */ /* 0x000fe20000000000 */
[----:B------:R-:W-:Y:S01]  /*0440*/  FADD R3, -R13, R16 ;  /* 0x000000100d037221 */ /* 0x000fe20000000100 */
[----:B------:R-:W-:Y:S01]  /*0450*/  FADD R14, R5, R14 ;  /* 0x0000000e050e7221 */ /* 0x000fe20000000000 */
[----:B------:R-:W-:Y:S01]  /*0460*/  FADD R5, -R11, R4 ;  /* 0x000000040b057221 */ /* 0x000fe20000000100 */
[----:B------:R-:W-:Y:S01]  /*0470*/  FADD R13, R18, R13 ;  /* 0x0000000d120d7221 */ /* 0x000fe20000000000 */
[----:B------:R-:W-:Y:S01]  /*0480*/  FADD R4, R10, R3 ;  /* 0x000000030a047221 */ /* 0x000fe20000000000 */
[----:B------:R-:W-:Y:S01]  /*0490*/  FADD R11, R14, R11 ;  /* 0x0000000b0e0b7221 */ /* 0x000fe20000000000 */
[----:B------:R-:W-:Y:S01]  /*04a0*/  FADD R5, R8, R5 ;  /* 0x0000000508057221 */ /* 0x000fe20000000000 */
[----:B------:R-:W-:Y:S01]  /*04b0*/  FADD R13, R13, R10 ;  /* 0x0000000a0d0d7221 */ /* 0x000fe20000000000 */
[----:B------:R-:W-:Y:S01]  /*04c0*/  FADD R9, R4, R9 ;  /* 0x0000000904097221 */ /* 0x000fe20000000000 */
[----:B------:R-:W-:Y:S01]  /*04d0*/  FADD R11, R11, R8 ;  /* 0x000000080b0b7221 */ /* 0x000fe20000000000 */
[----:B------:R-:W-:Y:S01]  /*04e0*/  FADD R5, R5, R12 ;  /* 0x0000000c05057221 */ /* 0x000fe20000000000 */
[----:B------:R-:W-:Y:S01]  /*04f0*/  SHF.L.U32 R3, R2, 0x1, RZ ;  /* 0x0000000102037819 */ /* 0x000fe200000006ff */
[--C-:B------:R-:W-:Y:S01]  /*0500*/  FADD R13, R13, R6.reuse ;  /* 0x000000060d0d7221 */ /* 0x100fe20000000000 */
[--C-:B------:R-:W-:Y:S01]  /*0510*/  FADD R9, R9, R6.reuse ;  /* 0x0000000609097221 */ /* 0x100fe20000000000 */
[--C-:B------:R-:W-:Y:S01]  /*0520*/  FADD R11, R11, R6.reuse ;  /* 0x000000060b0b7221 */ /* 0x100fe20000000000 */
[----:B------:R-:W-:Y:S01]  /*0530*/  FADD R5, R5, R6 ;  /* 0x0000000605057221 */ /* 0x000fe20000000000 */
[----:B------:R-:W-:Y:S01]  /*0540*/  IMAD.WIDE R2, R3, R0, c[0x0][0x160] ;  /* 0x0000580003027625 */ /* 0x000fe200078e0200 */
[----:B------:R-:W-:-:S02]  /*0550*/  FMNMX R13, RZ, R13, !PT ;  /* 0x0000000dff0d7209 */ /* 0x000fc40007800000 */
[----:B------:R-:W-:Y:S02]  /*0560*/  FMNMX R9, RZ, R9, !PT ;  /* 0x00000009ff097209 */ /* 0x000fe40007800000 */
[----:B------:R-:W-:Y:S02]  /*0570*/  FMNMX R11, RZ, R11, !PT ;  /* 0x0000000bff0b7209 */ /* 0x000fe40007800000 */
[----:B------:R-:W-:Y:S01]  /*0580*/  FMNMX R5, RZ, R5, !PT ;  /* 0x00000005ff057209 */ /* 0x000fe20007800000 */
[----:B------:R-:W-:Y:S04]  /*0590*/  STG.E [R2.64], R13 ;  /* 0x0000000d02007986 */ /* 0x000fe8000c101904 */
[----:B------:R-:W-:Y:S04]  /*05a0*/  STG.E [R2.64+0x4], R9 ;  /* 0x0000040902007986 */ /* 0x000fe8000c101904 */
[----:B------:R-:W-:Y:S04]  /*05b0*/  STG.E [R2.64+0x70], R11 ;  /* 0x0000700b02007986 */ /* 0x000fe8000c101904 */
[----:B------:R-:W-:Y:S01]  /*05c0*/  STG.E [R2.64+0x74], R5 ;  /* 0x0000740502007986 */ /* 0x000fe2000c101904 */
[----:B------:R-:W-:Y:S05]  /*05d0*/  EXIT ;  /* 0x000000000000794d */ /* 0x000fea0003800000 */
.L_x_3:
        /* <DEDUP_REMOVED lines=10> */
.L_x_112:


//--------------------- .text.tvmgen_default_fused_nn_conv2d_add_nn_relu_1_kernel --------------------------
	.section	.text.tvmgen_default_fused_nn_conv2d_add_nn_relu_1_kernel,"ax",@progbits
	.sectionflags	@"SHF_BARRIERS=1"
	.sectioninfo	@"SHI_REGISTERS=66"
	.align	128
        .global         tvmgen_default_fused_nn_conv2d_add_nn_relu_1_kernel
        .type           tvmgen_default_fused_nn_conv2d_add_nn_relu_1_kernel,@function
        .size           tvmgen_default_fused_nn_conv2d_add_nn_relu_1_kernel,(.L_x_113 - tvmgen_default_fused_nn_conv2d_add_nn_relu_1_kernel)
        .other          tvmgen_default_fused_nn_conv2d_add_nn_relu_1_kernel,@"STO_CUDA_ENTRY STV_DEFAULT"
tvmgen_default_fused_nn_conv2d_add_nn_relu_1_kernel:
.text.tvmgen_default_fused_nn_conv2d_add_nn_relu_1_kernel:
[----:B------:R-:W-:Y:S02]  /*0000*/  MOV R1, c[0x0][0x28] ;  /* 0x00000a0000017a02 */ /* 0x000fe40000000f00 */
[----:B------:R-:W0:Y:S01]  /*0010*/  S2R R53, SR_TID.X ;  /* 0x0000000000357919 */ /* 0x000e220000002100 */
[----:B------:R-:W-:Y:S01]  /*0020*/  MOV R52, RZ ;  /* 0x000000ff00347202 */ /* 0x000fe20000000f00 */
[----:B------:R-:W-:Y:S01]  /*0030*/  CS2R R32, SRZ ;  /* 0x0000000000207805 */ /* 0x000fe2000001ff00 */
[----:B------:R-:W-:Y:S01]  /*0040*/  MOV R21, RZ ;  /* 0x000000ff00157202 */ /* 0x000fe20000000f00 */
[----:B------:R-:W1:Y:S01]  /*0050*/  S2R R0, SR_TID.Z ;  /* 0x0000000000007919 */ /* 0x000e620000002300 */
[----:B------:R-:W-:Y:S01]  /*0060*/  MOV R51, RZ ;  /* 0x000000ff00337202 */ /* 0x000fe20000000f00 */
[----:B------:R-:W-:Y:S01]  /*0070*/  CS2R R34, SRZ ;  /* 0x0000000000227805 */ /* 0x000fe2000001ff00 */
[----:B------:R-:W-:Y:S01]  /*0080*/  MOV R29, RZ ;  /* 0x000000ff001d7202 */ /* 0x000fe20000000f00 */
[----:B------:R-:W1:Y:S01]  /*0090*/  S2R R3, SR_CTAID.Y ;  /* 0x0000000000037919 */ /* 0x000e620000002600 */
[----:B------:R-:W-:Y:S01]  /*00a0*/  MOV R25, RZ ;  /* 0x000000ff00197202 */ /* 0x000fe20000000f00 */
[----:B------:R-:W-:Y:S01]  /*00b0*/  ULDC.64 UR4, c[0x0][0x118] ;  /* 0x0000460000047ab9 */ /* 0x000fe20000000a00 */
[----:B------:R-:W-:-:S02]  /*00c0*/  MOV R31, RZ ;  /* 0x000000ff001f7202 */ /* 0x000fc40000000f00 */
[----:B------:R-:W-:Y:S02]  /*00d0*/  MOV R17, RZ ;  /* 0x000000ff00117202 */ /* 0x000fe40000000f00 */
        /* <DEDUP_REMOVED lines=8> */
[----:B------:R-:W-:-:S04]  /*0160*/  SHF.R.U32.HI R5, RZ, 0x1f, R2 ;  /* 0x0000001fff057819 */ /* 0x000fc80000011602 */
[----:B------:R-:W-:Y:S01]  /*0170*/  LEA.HI.SX32 R5, R2, R5, 0x1d ;  /* 0x0000000502057211 */ /* 0x000fe200078feaff */
[----:B-1----:R-:W-:-:S04]  /*0180*/  IMAD R2, R0, 0x70, R3 ;  /* 0x0000007000027824 */ /* 0x002fc800078e0203 */
[C---:B------:R-:W-:Y:S02]  /*0190*/  IMAD R7, R5.reuse, 0x38, R2 ;  /* 0x0000003805077824 */ /* 0x040fe400078e0202 */
[----:B------:R-:W-:-:S04]  /*01a0*/  IMAD R2, R5, -0xe, R53 ;  /* 0xfffffff205027824 */ /* 0x000fc800078e0235 */
[----:B------:R-:W-:-:S03]  /*01b0*/  IMAD R2, R7, 0xe, R2 ;  /* 0x0000000e07027824 */ /* 0x000fc600078e0202 */
.L_x_6:
[----:B------:R-:W-:Y:S01]  /*01c0*/  LEA R49, R53, R53, 0x2 ;  /* 0x0000003535317211 */ /* 0x000fe200078e10ff */
[----:B------:R-:W-:Y:S01]  /*01d0*/  IMAD R23, R51, 0x3100, R2 ;  /* 0x0000310033177824 */ /* 0x000fe200078e0202 */
[----:B------:R-:W-:Y:S01]  /*01e0*/  MOV R12, 0x4 ;  /* 0x00000004000c7802 */ /* 0x000fe20000000f00 */
[----:B------:R-:W-:Y:S01]  /*01f0*/  BAR.SYNC.DEFER_BLOCKING 0x0 ;  /* 0x0000000000007b1d */ /* 0x000fe20000010000 */
[C---:B------:R-:W-:Y:S02]  /*0200*/  LEA.HI.SX32 R4, R49.reuse, R0, 0x19 ;  /* 0x0000000031047211 */ /* 0x040fe400078fcaff */
[C---:B------:R-:W-:Y:S02]  /*0210*/  IADD3 R11, R49.reuse, 0x1, RZ ;  /* 0x00000001310b7810 */ /* 0x040fe40007ffe0ff */
[----:B------:R-:W-:Y:S02]  /*0220*/  ISETP.GT.AND P0, PT, R4, 0x7, PT ;  /* 0x000000070400780c */ /* 0x000fe40003f04270 */
[----:B------:R-:W-:-:S02]  /*0230*/  IADD3 R9, R49, 0x2, RZ ;  /* 0x0000000231097810 */ /* 0x000fc40007ffe0ff */
[C---:B------:R-:W-:Y:S02]  /*0240*/  ISETP.GT.OR P0, PT, R49.reuse, 0x7f, P0 ;  /* 0x0000007f3100780c */ /* 0x040fe40000704670 */
[C---:B------:R-:W-:Y:S02]  /*0250*/  IADD3 R7, R49.reuse, 0x3, RZ ;  /* 0x0000000331077810 */ /* 0x040fe40007ffe0ff */
[----:B------:R-:W-:Y:S02]  /*0260*/  IADD3 R5, R49, 0x4, RZ ;  /* 0x0000000431057810 */ /* 0x000fe40007ffe0ff */
[-C--:B------:R-:W-:Y:S02]  /*0270*/  LEA.HI.SX32 R4, R11, R0.reuse, 0x19 ;  /* 0x000000000b047211 */ /* 0x080fe400078fcaff */
[-C--:B------:R-:W-:Y:S02]  /*0280*/  LEA.HI.SX32 R6, R9, R0.reuse, 0x19 ;  /* 0x0000000009067211 */ /* 0x080fe400078fcaff */
[----:B------:R-:W-:-:S02]  /*0290*/  LEA.HI.SX32 R8, R7, R0, 0x19 ;  /* 0x0000000007087211 */ /* 0x000fc400078fcaff */
[----:B------:R-:W-:Y:S02]  /*02a0*/  LEA.HI.SX32 R10, R5, R0, 0x19 ;  /* 0x00000000050a7211 */ /* 0x000fe400078fcaff */
[----:B------:R-:W-:Y:S02]  /*02b0*/  ISETP.GT.AND P3, PT, R4, 0x7, PT ;  /* 0x000000070400780c */ /* 0x000fe40003f64270 */
[----:B------:R-:W-:Y:S01]  /*02c0*/  ISETP.GT.AND P4, PT, R6, 0x7, PT ;  /* 0x000000070600780c */ /* 0x000fe20003f84270 */
[----:B------:R-:W-:Y:S01]  /*02d0*/  @!P0 IMAD R6, R53, 0x14, RZ ;  /* 0x0000001435068824 */ /* 0x000fe200078e02ff */
[----:B------:R-:W-:Y:S02]  /*02e0*/  ISETP.GT.AND P1, PT, R8, 0x7, PT ;  /* 0x000000070800780c */ /* 0x000fe40003f24270 */
[----:B------:R-:W-:Y:S02]  /*02f0*/  ISETP.GT.AND P2, PT, R10, 0x7, PT ;  /* 0x000000070a00780c */ /* 0x000fe40003f44270 */
[----:B------:R-:W-:-:S02]  /*0300*/  ISETP.GT.OR P3, PT, R49, 0x7e, P3 ;  /* 0x0000007e3100780c */ /* 0x000fc40001f64670 */
[C---:B------:R-:W-:Y:S02]  /*0310*/  ISETP.GT.OR P4, PT, R49.reuse, 0x7d, P4 ;  /* 0x0000007d3100780c */ /* 0x040fe40002784670 */
[C---:B------:R-:W-:Y:S02]  /*0320*/  ISETP.GT.OR P1, PT, R49.reuse, 0x7c, P1 ;  /* 0x0000007c3100780c */ /* 0x040fe40000f24670 */
[C---:B------:R-:W-:Y:S02]  /*0330*/  ISETP.GT.OR P2, PT, R49.reuse, 0x7b, P2 ;  /* 0x0000007b3100780c */ /* 0x040fe40001744670 */
[----:B------:R-:W-:Y:S02]  /*0340*/  @!P0 LOP3.LUT R4, R49, 0xf, RZ, 0xc0, !PT ;  /* 0x0000000f31048812 */ /* 0x000fe400078ec0ff */
[----:B------:R-:W-:Y:S02]  /*0350*/  @!P0 LEA R13, R0, R51, 0x5 ;  /* 0x00000033000d8211 */ /* 0x000fe400078e28ff */
[----:B------:R-:W-:-:S02]  /*0360*/  @!P0 LOP3.LUT R19, R6, 0xffffffc0, RZ, 0xc0, !PT ;  /* 0xffffffc006138812 */ /* 0x000fc400078ec0ff */
[----:B------:R-:W-:Y:S02]  /*0370*/  @!P0 LEA R4, R13, R4, 0x4 ;  /* 0x000000040d048211 */ /* 0x000fe400078e20ff */
[----:B------:R-:W-:Y:S02]  /*0380*/  @!P3 LEA R13, R0, R51, 0x5 ;  /* 0x00000033000db211 */ /* 0x000fe400078e28ff */
[----:B------:R-:W-:Y:S02]  /*0390*/  @!P0 IADD3 R19, R4, R19, RZ ;  /* 0x0000001304138210 */ /* 0x000fe40007ffe0ff */
[----:B------:R-:W-:Y:S02]  /*03a0*/  @!P3 LOP3.LUT R4, R11, 0xf, RZ, 0xc0, !PT ;  /* 0x0000000f0b04b812 */ /* 0x000fe400078ec0ff */
[----:B------:R-:W-:Y:S02]  /*03b0*/  @!P4 LOP3.LUT R6, R9, 0xf, RZ, 0xc0, !PT ;  /* 0x0000000f0906c812 */ /* 0x000fe400078ec0ff */
[----:B------:R-:W-:-:S02]  /*03c0*/  @!P3 SHF.L.U32 R11, R11, 0x2, RZ ;  /* 0x000000020b0bb819 */ /* 0x000fc400000006ff */
[CC--:B------:R-:W-:Y:S02]  /*03d0*/  @!P4 LEA R15, R0.reuse, R51.reuse, 0x5 ;  /* 0x00000033000fc211 */ /* 0x0c0fe400078e28ff */
[----:B------:R-:W-:Y:S02]  /*03e0*/  @!P1 LOP3.LUT R8, R7, 0xf, RZ, 0xc0, !PT ;  /* 0x0000000f07089812 */ /* 0x000fe400078ec0ff */
[----:B------:R-:W-:Y:S02]  /*03f0*/  @!P4 SHF.L.U32 R9, R9, 0x2, RZ ;  /* 0x000000020909c819 */ /* 0x000fe400000006ff */
[----:B------:R-:W-:Y:S02]  /*0400*/  @!P1 LEA R55, R0, R51, 0x5 ;  /* 0x0000003300379211 */ /* 0x000fe400078e28ff */
[----:B------:R-:W-:Y:S02]  /*0410*/  @!P2 LOP3.LUT R10, R5, 0xf, RZ, 0xc0, !PT ;  /* 0x0000000f050aa812 */ /* 0x000fe400078ec0ff */
[----:B------:R-:W-:-:S02]  /*0420*/  @!P1 SHF.L.U32 R7, R7, 0x2, RZ ;  /* 0x0000000207079819 */ /* 0x000fc400000006ff */
[----:B------:R-:W-:Y:S02]  /*0430*/  @!P2 LEA R57, R0, R51, 0x5 ;  /* 0x000000330039a211 */ /* 0x000fe400078e28ff */
[----:B------:R-:W-:Y:S02]  /*0440*/  @!P2 SHF.L.U32 R5, R5, 0x2, RZ ;  /* 0x000000020505a819 */ /* 0x000fe400000006ff */
[----:B------:R-:W-:Y:S02]  /*0450*/  @!P3 LEA R4, R13, R4, 0x4 ;  /* 0x000000040d04b211 */ /* 0x000fe400078e20ff */
[----:B------:R-:W-:Y:S02]  /*0460*/  @!P3 LOP3.LUT R11, R11, 0xffffffc0, RZ, 0xc0, !PT ;  /* 0xffffffc00b0bb812 */ /* 0x000fe400078ec0ff */
[----:B------:R-:W-:Y:S02]  /*0470*/  @!P4 LEA R6, R15, R6, 0x4 ;  /* 0x000000060f06c211 */ /* 0x000fe400078e20ff */
[----:B------:R-:W-:-:S02]  /*0480*/  @!P4 LOP3.LUT R9, R9, 0xffffffc0, RZ, 0xc0, !PT ;  /* 0xffffffc00909c812 */ /* 0x000fc400078ec0ff */
[----:B------:R-:W-:Y:S02]  /*0490*/  @!P1 LEA R8, R55, R8, 0x4 ;  /* 0x0000000837089211 */ /* 0x000fe400078e20ff */
[----:B------:R-:W-:Y:S02]  /*04a0*/  @!P1 LOP3.LUT R7, R7, 0xffffffc0, RZ, 0xc0, !PT ;  /* 0xffffffc007079812 */ /* 0x000fe400078ec0ff */
[----:B------:R-:W-:Y:S02]  /*04b0*/  SHF.L.U32 R23, R23, 0x2, RZ ;  /* 0x0000000217177819 */ /* 0x000fe400000006ff */
[----:B------:R-:W-:Y:S02]  /*04c0*/  @!P2 LEA R10, R57, R10, 0x4 ;  /* 0x0000000a390aa211 */ /* 0x000fe400078e20ff */
[----:B------:R-:W-:Y:S01]  /*04d0*/  @!P2 LOP3.LUT R5, R5, 0xffffffc0, RZ, 0xc0, !PT ;  /* 0xffffffc00505a812 */ /* 0x000fe200078ec0ff */
[----:B------:R-:W-:Y:S01]  /*04e0*/  IMAD.WIDE R22, R23, R12, c[0x0][0x168] ;  /* 0x00005a0017167625 */ /* 0x000fe200078e020c */
[----:B------:R-:W-:-:S02]  /*04f0*/  @!P3 IADD3 R11, R4, R11, RZ ;  /* 0x0000000b040bb210 */ /* 0x000fc40007ffe0ff */
[----:B------:R-:W-:Y:S02]  /*0500*/  @!P4 IADD3 R9, R6, R9, RZ ;  /* 0x000000090609c210 */ /* 0x000fe40007ffe0ff */
[----:B------:R-:W-:Y:S01]  /*0510*/  @!P1 IADD3 R13, R8, R7, RZ ;  /* 0x00000007080d9210 */ /* 0x000fe20007ffe0ff */
[-C--:B------:R-:W-:Y:S01]  /*0520*/  @!P0 IMAD.WIDE R18, R19, R12.reuse, c[0x0][0x170] ;  /* 0x00005c0013128625 */ /* 0x080fe200078e020c */
[----:B------:R-:W-:Y:S01]  /*0530*/  @!P2 IADD3 R55, R10, R5, RZ ;  /* 0x000000050a37a210 */ /* 0x000fe20007ffe0ff */
[----:B------:R0:W2:Y:S02]  /*0540*/  LDG.E.CONSTANT R4, [R22.64] ;  /* 0x0000000416047981 */ /* 0x0000a4000c1e9900 */
[-C--:B------:R-:W-:Y:S02]  /*0550*/  @!P3 IMAD.WIDE R14, R11, R12.reuse, c[0x0][0x170] ;  /* 0x00005c000b0eb625 */ /* 0x080fe400078e020c */
[----:B------:R0:W2:Y:S02]  /*0560*/  LDG.E.CONSTANT R5, [R22.64+0x4] ;  /* 0x0000040416057981 */ /* 0x0000a4000c1e9900 */
[----:B------:R-:W-:-:S02]  /*0570*/  @!P4 IMAD.WIDE R8, R9, R12, c[0x0][0x170] ;  /* 0x00005c000908c625 */ /* 0x000fc400078e020c */
[----:B------:R0:W2:Y:S02]  /*0580*/  LDG.E.CONSTANT R6, [R22.64+0x8] ;  /* 0x0000080416067981 */ /* 0x0000a4000c1e9900 */
[-C--:B------:R-:W-:Y:S02]  /*0590*/  @!P1 IMAD.WIDE R10, R13, R12.reuse, c[0x0][0x170] ;  /* 0x00005c000d0a9625 */ /* 0x080fe400078e020c */
[----:B------:R0:W2:Y:S02]  /*05a0*/  LDG.E.CONSTANT R7, [R22.64+0xc] ;  /* 0x00000c0416077981 */ /* 0x0000a4000c1e9900 */
[----:B------:R-:W-:Y:S02]  /*05b0*/  @!P2 IMAD.WIDE R12, R55, R12, c[0x0][0x170] ;  /* 0x00005c00370ca625 */ /* 0x000fe400078e020c */
[----:B------:R1:W3:Y:S04]  /*05c0*/  @!P0 LDG.E.CONSTANT R18, [R18.64] ;  /* 0x0000000412128981 */ /* 0x0002e8000c1e9900 */
[----:B------:R4:W5:Y:S04]  /*05d0*/  @!P3 LDG.E.CONSTANT R14, [R14.64] ;  /* 0x000000040e0eb981 */ /* 0x000968000c1e9900 */
[----:B------:R1:W5:Y:S04]  /*05e0*/  @!P4 LDG.E.CONSTANT R8, [R8.64] ;  /* 0x000000040808c981 */ /* 0x000368000c1e9900 */
[----:B------:R-:W5:Y:S04]  /*05f0*/  @!P1 LDG.E.CONSTANT R10, [R10.64] ;  /* 0x000000040a0a9981 */ /* 0x000f68000c1e9900 */
[----:B------:R-:W5:Y:S01]  /*0600*/  @!P2 LDG.E.CONSTANT R12, [R12.64] ;  /* 0x000000040c0ca981 */ /* 0x000f62000c1e9900 */
[----:B0-----:R-:W-:-:S02]  /*0610*/  SHF.L.U32 R23, R53, 0x2, RZ ;  /* 0x0000000235177819 */ /* 0x001fc400000006ff */
[CC--:B------:R-:W-:Y:S02]  /*0620*/  @!P0 LEA R55, R0.reuse, R49.reuse, 0x7 ;  /* 0x0000003100378211 */ /* 0x0c0fe400078e38ff */
[CC--:B------:R-:W-:Y:S01]  /*0630*/  @!P3 LEA R57, R0.reuse, R49.reuse, 0x7 ;  /* 0x000000310039b211 */ /* 0x0c0fe200078e38ff */
[C---:B------:R-:W-:Y:S01]  /*0640*/  IMAD R16, R0.reuse, 0x70, R23 ;  /* 0x0000007000107824 */ /* 0x040fe200078e0217 */
[CC--:B-1----:R-:W-:Y:S02]  /*0650*/  @!P4 LEA R19, R0.reuse, R49.reuse, 0x7 ;  /* 0x000000310013c211 */ /* 0x0c2fe400078e38ff */
[CC--:B----4-:R-:W-:Y:S02]  /*0660*/  @!P1 LEA R15, R0.reuse, R49.reuse, 0x7 ;  /* 0x00000031000f9211 */ /* 0x0d0fe400078e38ff */
[C---:B------:R-:W-:Y:S02]  /*0670*/  @!P2 LEA R9, R0.reuse, R49, 0x7 ;  /* 0x000000310009a211 */ /* 0x040fe400078e38ff */
[----:B------:R-:W-:-:S02]  /*0680*/  LEA R49, R0, 0xe00, 0x6 ;  /* 0x00000e0000317811 */ /* 0x000fc400078e30ff */
[----:B------:R-:W-:Y:S02]  /*0690*/  MOV R48, 0x800 ;  /* 0x0000080000307802 */ /* 0x000fe40000000f00 */
[----:B------:R-:W-:Y:S02]  /*06a0*/  IADD3 R50, R23, 0xe0, RZ ;  /* 0x000000e017327810 */ /* 0x000fe40007ffe0ff */
[----:B------:R-:W-:Y:S01]  /*06b0*/  IADD3 R49, R49, 0x800, RZ ;  /* 0x0000080031317810 */ /* 0x000fe20007ffe0ff */
[----:B--2---:R0:W-:Y:S04]  /*06c0*/  STS.128 [R16.X4], R4 ;  /* 0x0000000410007388 */ /* 0x0041e80000004c00 */
[----:B---3--:R0:W-:Y:S04]  /*06d0*/  @!P0 STS [R55.X4+0xe00], R18 ;  /* 0x000e001237008388 */ /* 0x0081e80000004800 */
[----:B-----5:R0:W-:Y:S04]  /*06e0*/  @!P3 STS [R57.X4+0xe04], R14 ;  /* 0x000e040e3900b388 */ /* 0x0201e80000004800 */
[----:B------:R0:W-:Y:S04]  /*06f0*/  @!P4 STS [R19.X4+0xe08], R8 ;  /* 0x000e08081300c388 */ /* 0x0001e80000004800 */
[----:B------:R0:W-:Y:S04]  /*0700*/  @!P1 STS [R15.X4+0xe0c], R10 ;  /* 0x000e0c0a0f009388 */ /* 0x0001e80000004800 */
[----:B------:R0:W-:Y:S04]  /*0710*/  @!P2 STS [R9.X4+0xe10], R12 ;  /* 0x000e100c0900a388 */ /* 0x0001e80000004800 */
[----:B------:R-:W-:Y:S06]  /*0720*/  BAR.SYNC.DEFER_BLOCKING 0x0 ;  /* 0x0000000000007b1d */ /* 0x000fec0000010000 */
.L_x_4:
[----:B------:R-:W-:Y:S01]  /*0730*/  LDS R42, [R50+-0xe0] ;  /* 0xffff2000322a7984 */ /* 0x000fe20000000800 */
[----:B------:R-:W-:-:S03]  /*0740*/  IADD3 R48, R48, 0x20, RZ ;  /* 0x0000002030307810 */ /* 0x000fc60007ffe0ff */
[----:B0-----:R-:W0:Y:S01]  /*0750*/  LDS.128 R8, [R49+-0x600] ;  /* 0xfffa000031087984 */ /* 0x001e220000000c00 */
[----:B------:R-:W-:-:S03]  /*0760*/  ISETP.NE.AND P0, PT, R48, 0x840, PT ;  /* 0x000008403000780c */ /* 0x000fc60003f05270 */
[----:B------:R-:W1:Y:S04]  /*0770*/  LDS.128 R4, [R49+-0x800] ;  /* 0xfff8000031047984 */ /* 0x000e680000000c00 */
[----:B------:R-:W2:Y:S04]  /*0780*/  LDS R40, [R50+-0x70] ;  /* 0xffff900032287984 */ /* 0x000ea80000000800 */
[----:B------:R-:W3:Y:S04]  /*0790*/  LDS.128 R12, [R49+-0x400] ;  /* 0xfffc0000310c7984 */ /* 0x000ee80000000c00 */
[----:B------:R-:W4:Y:S04]  /*07a0*/  LDS R36, [R50] ;  /* 0x0000000032247984 */ /* 0x000f280000000800 */
[----:B------:R-:W5:Y:S01]  /*07b0*/  LDS R38, [R50+0x70] ;  /* 0x0000700032267984 */ /* 0x000f620000000800 */
[----:B0-----:R-:W-:Y:S01]  /*07c0*/  FFMA R16, R42, R8, R25 ;  /* 0x000000082a107223 */ /* 0x001fe20000000019 */
[C---:B-1----:R-:W-:Y:S01]  /*07d0*/  FFMA R21, R4.reuse, R42, R21 ;  /* 0x0000002a04157223 */ /* 0x042fe20000000015 */
[-C--:B--2---:R-:W-:Y:S01]  /*07e0*/  FFMA R29, R4, R40.reuse, R29 ;  /* 0x00000028041d7223 */ /* 0x084fe2000000001d */
[----:B------:R-:W-:Y:S01]  /*07f0*/  FFMA R31, R8, R40, R31 ;  /* 0x00000028081f7223 */ /* 0x000fe2000000001f */
[----:B---3--:R-:W-:Y:S01]  /*0800*/  FFMA R25, R42, R12, R17 ;  /* 0x0000000c2a197223 */ /* 0x008fe20000000011 */
[----:B------:R-:W-:Y:S01]  /*0810*/  FFMA R27, R12, R40, R27 ;  /* 0x000000280c1b7223 */ /* 0x000fe2000000001b */
[C---:B----4-:R-:W-:Y:S01]  /*0820*/  FFMA R4, R36.reuse, R5, R21 ;  /* 0x0000000524047223 */ /* 0x050fe20000000015 */
[C---:B------:R-:W-:Y:S01]  /*0830*/  FFMA R8, R36.reuse, R9, R16 ;  /* 0x0000000924087223 */ /* 0x040fe20000000010 */
[----:B------:R-:W-:Y:S01]  /*0840*/  FFMA R12, R36, R13, R25 ;  /* 0x0000000d240c7223 */ /* 0x000fe20000000019 */
[----:B------:R-:W0:Y:S01]  /*0850*/  LDS.128 R16, [R49+-0x200] ;  /* 0xfffe000031107984 */ /* 0x000e220000000c00 */
[C---:B-----5:R-:W-:Y:S01]  /*0860*/  FFMA R5, R38.reuse, R5, R29 ;  /* 0x0000000526057223 */ /* 0x060fe2000000001d */
[C---:B------:R-:W-:Y:S01]  /*0870*/  FFMA R9, R38.reuse, R9, R31 ;  /* 0x0000000926097223 */ /* 0x040fe2000000001f */
[----:B------:R-:W-:Y:S01]  /*0880*/  FFMA R13, R38, R13, R27 ;  /* 0x0000000d260d7223 */ /* 0x000fe2000000001b */
[----:B------:R-:W1:Y:S04]  /*0890*/  LDS.128 R28, [R49+0x400] ;  /* 0x00040000311c7984 */ /* 0x000e680000000c00 */
[----:B------:R-:W2:Y:S04]  /*08a0*/  LDS.128 R24, [R49+0x200] ;  /* 0x0002000031187984 */ /* 0x000ea80000000c00 */
[----:B------:R-:W3:Y:S01]  /*08b0*/  LDS.128 R20, [R49] ;  /* 0x0000000031147984 */ /* 0x000ee20000000c00 */
[----:B0-----:R-:W-:Y:S01]  /*08c0*/  FFMA R55, R42, R16, R33 ;  /* 0x000000102a377223 */ /* 0x001fe20000000021 */
[----:B------:R-:W-:Y:S01]  /*08d0*/  FFMA R39, R16, R40, R39 ;  /* 0x0000002810277223 */ /* 0x000fe20000000027 */
[----:B-1----:R-:W-:Y:S01]  /*08e0*/  FFMA R46, R42, R28, R45 ;  /* 0x0000001c2a2e7223 */ /* 0x002fe2000000002d */
[----:B------:R-:W-:Y:S01]  /*08f0*/  FFMA R28, R28, R40, R34 ;  /* 0x000000281c1c7223 */ /* 0x000fe20000000022 */
[----:B------:R-:W-:Y:S01]  /*0900*/  LDS R45, [R50+0x150] ;  /* 0x00015000322d7984 */ /* 0x000fe20000000800 */
[----:B------:R-:W-:Y:S01]  /*0910*/  FFMA R55, R36, R17, R55 ;  /* 0x0000001124377223 */ /* 0x000fe20000000037 */
[----:B--2---:R-:W-:Y:S01]  /*0920*/  FFMA R44, R42, R24, R41 ;  /* 0x000000182a2c7223 */ /* 0x004fe20000000029 */
[----:B------:R-:W-:Y:S01]  /*0930*/  FFMA R24, R24, R40, R32 ;  /* 0x0000002818187223 */ /* 0x000fe20000000020 */
[----:B------:R-:W0:Y:S01]  /*0940*/  LDS R41, [R50+0xe0] ;  /* 0x0000e00032297984 */ /* 0x000e220000000800 */
[----:B------:R-:W-:Y:S01]  /*0950*/  FFMA R57, R36, R29, R46 ;  /* 0x0000001d24397223 */ /* 0x000fe2000000002e */
[----:B---3--:R-:W-:Y:S01]  /*0960*/  FFMA R16, R42, R20, R35 ;  /* 0x000000142a107223 */ /* 0x008fe20000000023 */
[----:B------:R-:W-:Y:S01]  /*0970*/  FFMA R20, R20, R40, R47 ;  /* 0x0000002814147223 */ /* 0x000fe2000000002f */
[----:B------:R-:W1:Y:S01]  /*0980*/  LDS.128 R32, [R49+0x600] ;  /* 0x0006000031207984 */ /* 0x000e620000000c00 */
[-C--:B------:R-:W-:Y:S01]  /*0990*/  FFMA R47, R36, R25.reuse, R44 ;  /* 0x00000019242f7223 */ /* 0x080fe2000000002c */
[C---:B------:R-:W-:Y:S01]  /*09a0*/  FFMA R25, R38.reuse, R25, R24 ;  /* 0x0000001926197223 */ /* 0x040fe20000000018 */
[C---:B------:R-:W-:Y:S01]  /*09b0*/  FFMA R39, R38.reuse, R17, R39 ;  /* 0x0000001126277223 */ /* 0x040fe20000000027 */
[----:B------:R-:W-:Y:S01]  /*09c0*/  FFMA R29, R38, R29, R28 ;  /* 0x0000001d261d7223 */ /* 0x000fe2000000001c */
[C---:B0-----:R-:W-:Y:S01]  /*09d0*/  FFMA R17, R41.reuse, R6, R4 ;  /* 0x0000000629117223 */ /* 0x041fe20000000004 */
[C---:B------:R-:W-:Y:S01]  /*09e0*/  FFMA R28, R41.reuse, R10, R8 ;  /* 0x0000000a291c7223 */ /* 0x040fe20000000008 */
[----:B------:R-:W-:Y:S01]  /*09f0*/  FFMA R8, R41, R30, R57 ;  /* 0x0000001e29087223 */ /* 0x000fe20000000039 */
[----:B------:R-:W-:Y:S01]  /*0a00*/  FFMA R6, R45, R6, R5 ;  /* 0x000000062d067223 */ /* 0x000fe20000000005 */
[----:B-1----:R-:W-:Y:S01]  /*0a10*/  FFMA R42, R42, R32, R37 ;  /* 0x000000202a2a7223 */ /* 0x002fe20000000025 */
[----:B------:R-:W-:Y:S01]  /*0a20*/  FFMA R32, R32, R40, R43 ;  /* 0x0000002820207223 */ /* 0x000fe2000000002b */
[-C--:B------:R-:W-:Y:S01]  /*0a30*/  FFMA R43, R36, R21.reuse, R16 ;  /* 0x00000015242b7223 */ /* 0x080fe20000000010 */
[----:B------:R-:W-:Y:S01]  /*0a40*/  FFMA R37, R38, R21, R20 ;  /* 0x0000001526257223 */ /* 0x000fe20000000014 */
[-C--:B------:R-:W-:Y:S01]  /*0a50*/  FFMA R59, R36, R33.reuse, R42 ;  /* 0x00000021243b7223 */ /* 0x080fe2000000002a */
[----:B------:R-:W-:Y:S01]  /*0a60*/  FFMA R24, R38, R33, R32 ;  /* 0x0000002126187223 */ /* 0x000fe20000000020 */
[C---:B------:R-:W-:Y:S01]  /*0a70*/  FFMA R33, R41.reuse, R14, R12 ;  /* 0x0000000e29217223 */ /* 0x040fe2000000000c */
[----:B------:R-:W0:Y:S01]  /*0a80*/  LDS R16, [R50+0x1c0] ;  /* 0x0001c00032107984 */ /* 0x000e220000000800 */
[----:B------:R-:W-:Y:S01]  /*0a90*/  FFMA R21, R41, R18, R55 ;  /* 0x0000001229157223 */ /* 0x000fe20000000037 */
[----:B------:R-:W-:Y:S01]  /*0aa0*/  FFMA R10, R45, R10, R9 ;  /* 0x0000000a2d0a7223 */ /* 0x000fe20000000009 */
[C---:B------:R-:W-:Y:S01]  /*0ab0*/  FFMA R32, R41.reuse, R22, R43 ;  /* 0x0000001629207223 */ /* 0x040fe2000000002b */
[----:B------:R-:W1:Y:S01]  /*0ac0*/  LDS R12, [R50+0x230] ;  /* 0x00023000320c7984 */ /* 0x000e620000000800 */
[C---:B------:R-:W-:Y:S01]  /*0ad0*/  FFMA R20, R41.reuse, R26, R47 ;  /* 0x0000001a29147223 */ /* 0x040fe2000000002f */
[----:B------:R-:W-:Y:S01]  /*0ae0*/  FFMA R4, R41, R34, R59 ;  /* 0x0000002229047223 */ /* 0x000fe2000000003b */
[C---:B------:R-:W-:Y:S01]  /*0af0*/  FFMA R18, R45.reuse, R18, R39 ;  /* 0x000000122d127223 */ /* 0x040fe20000000027 */
[C---:B------:R-:W-:Y:S01]  /*0b00*/  FFMA R5, R45.reuse, R22, R37 ;  /* 0x000000162d057223 */ /* 0x040fe20000000025 */
[C---:B------:R-:W-:Y:S01]  /*0b10*/  FFMA R9, R45.reuse, R26, R25 ;  /* 0x0000001a2d097223 */ /* 0x040fe20000000019 */
[C---:B------:R-:W-:Y:S01]  /*0b20*/  FFMA R30, R45.reuse, R30, R29 ;  /* 0x0000001e2d1e7223 */ /* 0x040fe2000000001d */
[C---:B------:R-:W-:Y:S01]  /*0b30*/  FFMA R14, R45.reuse, R14, R13 ;  /* 0x0000000e2d0e7223 */ /* 0x040fe2000000000d */
[----:B------:R-:W-:Y:S01]  /*0b40*/  LDS R29, [R50+0x2a0] ;  /* 0x0002a000321d7984 */ /* 0x000fe20000000800 */
[----:B------:R-:W-:-:S03]  /*0b50*/  FFMA R34, R45, R34, R24 ;  /* 0x000000222d227223 */ /* 0x000fc60000000018 */
[----:B------:R-:W2:Y:S04]  /*0b60*/  LDS.128 R36, [R49+-0x7f0] ;  /* 0xfff8100031247984 */ /* 0x000ea80000000c00 */
[----:B------:R-:W3:Y:S04]  /*0b70*/  LDS R25, [R50+0x310] ;  /* 0x0003100032197984 */ /* 0x000ee80000000800 */
[----:B------:R-:W4:Y:S04]  /*0b80*/  LDS.128 R40, [R49+-0x5f0] ;  /* 0xfffa100031287984 */ /* 0x000f280000000c00 */
[----:B------:R-:W5:Y:S04]  /*0b90*/  LDS.128 R44, [R49+-0x3f0] ;  /* 0xfffc1000312c7984 */ /* 0x000f680000000c00 */
[----:B------:R-:W5:Y:S04]  /*0ba0*/  LDS R24, [R50+0x380] ;  /* 0x0003800032187984 */ /* 0x000f680000000800 */
[----:B------:R-:W5:Y:S01]  /*0bb0*/  LDS R26, [R50+0x3f0] ;  /* 0x0003f000321a7984 */ /* 0x000f620000000800 */
[C---:B0-----:R-:W-:Y:S01]  /*0bc0*/  FFMA R17, R16.reuse, R7, R17 ;  /* 0x0000000710117223 */ /* 0x041fe20000000011 */
[C---:B------:R-:W-:Y:S01]  /*0bd0*/  FFMA R13, R16.reuse, R11, R28 ;  /* 0x0000000b100d7223 */ /* 0x040fe2000000001c */
[C---:B------:R-:W-:Y:S01]  /*0be0*/  FFMA R54, R16.reuse, R15, R33 ;  /* 0x0000000f10367223 */ /* 0x040fe20000000021 */
[----:B------:R-:W-:Y:S01]  /*0bf0*/  FFMA R28, R16, R19, R21 ;  /* 0x00000013101c7223 */ /* 0x000fe20000000015 */
[C---:B-1----:R-:W-:Y:S01]  /*0c00*/  FFMA R6, R12.reuse, R7, R6 ;  /* 0x000000070c067223 */ /* 0x042fe20000000006 */
[C---:B------:R-:W-:Y:S01]  /*0c10*/  FFMA R11, R12.reuse, R11, R10 ;  /* 0x0000000b0c0b7223 */ /* 0x040fe2000000000a */
[----:B------:R-:W-:Y:S01]  /*0c20*/  FFMA R15, R12, R15, R14 ;  /* 0x0000000f0c0f7223 */ /* 0x000fe2000000000e */
[C---:B------:R-:W-:Y:S01]  /*0c30*/  FFMA R21, R16.reuse, R23, R32 ;  /* 0x0000001710157223 */ /* 0x040fe20000000020 */
[----:B------:R-:W-:Y:S01]  /*0c40*/  FFMA R33, R16, R35, R4 ;  /* 0x0000002310217223 */ /* 0x000fe20000000004 */
[----:B------:R-:W-:Y:S01]  /*0c50*/  FFMA R23, R12, R23, R5 ;  /* 0x000000170c177223 */ /* 0x000fe20000000005 */
[C---:B------:R-:W-:Y:S01]  /*0c60*/  FFMA R20, R16.reuse, R27, R20 ;  /* 0x0000001b10147223 */ /* 0x040fe20000000014 */
[----:B------:R-:W-:Y:S01]  /*0c70*/  FFMA R22, R16, R31, R8 ;  /* 0x0000001f10167223 */ /* 0x000fe20000000008 */
[C---:B------:R-:W-:Y:S01]  /*0c80*/  FFMA R32, R12.reuse, R19, R18 ;  /* 0x000000130c207223 */ /* 0x040fe20000000012 */
[C---:B------:R-:W-:Y:S01]  /*0c90*/  FFMA R27, R12.reuse, R27, R9 ;  /* 0x0000001b0c1b7223 */ /* 0x040fe20000000009 */
[C---:B------:R-:W-:Y:S01]  /*0ca0*/  FFMA R31, R12.reuse, R31, R30 ;  /* 0x0000001f0c1f7223 */ /* 0x040fe2000000001e */
[----:B------:R-:W-:Y:S01]  /*0cb0*/  FFMA R35, R12, R35, R34 ;  /* 0x000000230c237223 */ /* 0x000fe20000000022 */
[C---:B--2---:R-:W-:Y:S01]  /*0cc0*/  FFMA R17, R36.reuse, R29, R17 ;  /* 0x0000001d24117223 */ /* 0x044fe20000000011 */
[-C--:B---3--:R-:W-:Y:S01]  /*0cd0*/  FFMA R5, R36, R25.reuse, R6 ;  /* 0x0000001924057223 */ /* 0x088fe20000000006 */
[C---:B----4-:R-:W-:Y:S01]  /*0ce0*/  FFMA R4, R29.reuse, R40, R13 ;  /* 0x000000281d047223 */ /* 0x050fe2000000000d */
[-C--:B------:R-:W-:Y:S01]  /*0cf0*/  FFMA R11, R40, R25.reuse, R11 ;  /* 0x00000019280b7223 */ /* 0x080fe2000000000b */
[C---:B-----5:R-:W-:Y:S01]  /*0d00*/  FFMA R59, R29.reuse, R44, R54 ;  /* 0x0000002c1d3b7223 */ /* 0x060fe20000000036 */
[----:B------:R-:W-:Y:S01]  /*0d10*/  FFMA R15, R44, R25, R15 ;  /* 0x000000192c0f7223 */ /* 0x000fe2000000000f */
[C---:B------:R-:W-:Y:S01]  /*0d20*/  FFMA R55, R24.reuse, R37, R17 ;  /* 0x0000002518377223 */ /* 0x040fe20000000011 */
[C---:B------:R-:W-:Y:S01]  /*0d30*/  FFMA R57, R24.reuse, R41, R4 ;  /* 0x0000002918397223 */ /* 0x040fe20000000004 */
[----:B------:R-:W-:Y:S01]  /*0d40*/  FFMA R59, R24, R45, R59 ;  /* 0x0000002d183b7223 */ /* 0x000fe2000000003b */
[----:B------:R-:W0:Y:S01]  /*0d50*/  LDS.128 R16, [R49+0x410] ;  /* 0x0004100031107984 */ /* 0x000e220000000c00 */
[C---:B------:R-:W-:Y:S01]  /*0d60*/  FFMA R37, R26.reuse, R37, R5 ;  /* 0x000000251a257223 */ /* 0x040fe20000000005 */
[C---:B------:R-:W-:Y:S01]  /*0d70*/  FFMA R41, R26.reuse, R41, R11 ;  /* 0x000000291a297223 */ /* 0x040fe2000000000b */
[----:B------:R-:W-:Y:S01]  /*0d80*/  FFMA R45, R26, R45, R15 ;  /* 0x0000002d1a2d7223 */ /* 0x000fe2000000000f */
[----:B------:R-:W1:Y:S04]  /*0d90*/  LDS.128 R4, [R49+-0x1f0] ;  /* 0xfffe100031047984 */ /* 0x000e680000000c00 */
[----:B------:R-:W2:Y:S04]  /*0da0*/  LDS.128 R8, [R49+0x10] ;  /* 0x0000100031087984 */ /* 0x000ea80000000c00 */
[----:B------:R-:W3:Y:S01]  /*0db0*/  LDS.128 R12, [R49+0x210] ;  /* 0x00021000310c7984 */ /* 0x000ee20000000c00 */
[-C--:B0-----:R-:W-:Y:S01]  /*0dc0*/  FFMA R31, R16, R25.reuse, R31 ;  /* 0x00000019101f7223 */ /* 0x081fe2000000001f */
[----:B-1----:R-:W-:Y:S01]  /*0dd0*/  FFMA R61, R29, R4, R28 ;  /* 0x000000041d3d7223 */ /* 0x002fe2000000001c */
[----:B------:R-:W-:-:S02]  /*0de0*/  FFMA R63, R4, R25, R32 ;  /* 0x00000019043f7223 */ /* 0x000fc40000000020 */
[----:B------:R-:W-:Y:S01]  /*0df0*/  FFMA R31, R26, R17, R31 ;  /* 0x000000111a1f7223 */ /* 0x000fe2000000001f */
[C---:B--2---:R-:W-:Y:S01]  /*0e00*/  FFMA R4, R29.reuse, R8, R21 ;  /* 0x000000081d047223 */ /* 0x044fe20000000015 */
[----:B------:R-:W-:Y:S01]  /*0e10*/  FFMA R8, R8, R25, R23 ;  /* 0x0000001908087223 */ /* 0x000fe20000000017 */
[-C--:B------:R-:W-:Y:S01]  /*0e20*/  FFMA R61, R24, R5.reuse, R61 ;  /* 0x00000005183d7223 */ /* 0x080fe2000000003d */
[----:B------:R-:W-:Y:S01]  /*0e30*/  FFMA R63, R26, R5, R63 ;  /* 0x000000051a3f7223 */ /* 0x000fe2000000003f */
[C---:B---3--:R-:W-:Y:S01]  /*0e40*/  FFMA R28, R29.reuse, R12, R20 ;  /* 0x0000000c1d1c7223 */ /* 0x048fe20000000014 */
[----:B------:R-:W-:Y:S01]  /*0e50*/  FFMA R27, R12, R25, R27 ;  /* 0x000000190c1b7223 */ /* 0x000fe2000000001b */
[----:B------:R-:W-:Y:S01]  /*0e60*/  FFMA R12, R29, R16, R22 ;  /* 0x000000101d0c7223 */ /* 0x000fe20000000016 */
[----:B------:R-:W-:Y:S01]  /*0e70*/  FFMA R5, R24, R9, R4 ;  /* 0x0000000918057223 */ /* 0x000fe20000000004 */
[----:B------:R0:W1:Y:S01]  /*0e80*/  LDS.128 R20, [R49+0x610] ;  /* 0x0006100031147984 */ /* 0x0000620000000c00 */
[C---:B------:R-:W-:Y:S01]  /*0e90*/  FFMA R27, R26.reuse, R13, R27 ;  /* 0x0000000d1a1b7223 */ /* 0x040fe2000000001b */
[----:B------:R-:W-:-:S02]  /*0ea0*/  FFMA R9, R26, R9, R8 ;  /* 0x000000091a097223 */ /* 0x000fc40000000008 */
[----:B------:R-:W-:Y:S01]  /*0eb0*/  LDS R16, [R50+0x5b0] ;  /* 0x0005b00032107984 */ /* 0x000fe20000000800 */
[----:B0-----:R-:W-:Y:S01]  /*0ec0*/  IADD3 R49, R49, 0x20, RZ ;  /* 0x0000002031317810 */ /* 0x001fe20007ffe0ff */
[----:B-1----:R-:W-:Y:S01]  /*0ed0*/  FFMA R30, R29, R20, R33 ;  /* 0x000000141d1e7223 */ /* 0x002fe20000000021 */
[----:B------:R-:W-:Y:S01]  /*0ee0*/  FFMA R35, R20, R25, R35 ;  /* 0x0000001914237223 */ /* 0x000fe20000000023 */
[----:B------:R-:W0:Y:S01]  /*0ef0*/  LDS R29, [R50+0x460] ;  /* 0x00046000321d7984 */ /* 0x000e220000000800 */
[C---:B------:R-:W-:Y:S01]  /*0f00*/  FFMA R33, R24.reuse, R13, R28 ;  /* 0x0000000d18217223 */ /* 0x040fe2000000001c */
[C---:B------:R-:W-:Y:S01]  /*0f10*/  FFMA R13, R24.reuse, R17, R12 ;  /* 0x00000011180d7223 */ /* 0x040fe2000000000c */
[-C--:B------:R-:W-:Y:S01]  /*0f20*/  FFMA R17, R24, R21.reuse, R30 ;  /* 0x0000001518117223 */ /* 0x080fe2000000001e */
[----:B------:R-:W1:Y:S01]  /*0f30*/  LDS R25, [R50+0x4d0] ;  /* 0x0004d00032197984 */ /* 0x000e620000000800 */
[----:B------:R-:W-:-:S03]  /*0f40*/  FFMA R35, R26, R21, R35 ;  /* 0x000000151a237223 */ /* 0x000fc60000000023 */
[----:B------:R2:W3:Y:S02]  /*0f50*/  LDS R20, [R50+0x540] ;  /* 0x0005400032147984 */ /* 0x0004e40000000800 */
[----:B--2---:R-:W-:Y:S01]  /*0f60*/  IADD3 R50, R50, 0x700, RZ ;  /* 0x0000070032327810 */ /* 0x004fe20007ffe0ff */
[C---:B0-----:R-:W-:Y:S01]  /*0f70*/  FFMA R55, R29.reuse, R38, R55 ;  /* 0x000000261d377223 */ /* 0x041fe20000000037 */
[C---:B------:R-:W-:Y:S01]  /*0f80*/  FFMA R4, R29.reuse, R42, R57 ;  /* 0x0000002a1d047223 */ /* 0x040fe20000000039 */
[C---:B------:R-:W-:Y:S01]  /*0f90*/  FFMA R8, R29.reuse, R46, R59 ;  /* 0x0000002e1d087223 */ /* 0x040fe2000000003b */
[C---:B------:R-:W-:Y:S01]  /*0fa0*/  FFMA R12, R29.reuse, R6, R61 ;  /* 0x000000061d0c7223 */ /* 0x040fe2000000003d */
[C---:B------:R-:W-:Y:S01]  /*0fb0*/  FFMA R24, R29.reuse, R10, R5 ;  /* 0x0000000a1d187223 */ /* 0x040fe20000000005 */
[C---:B------:R-:W-:Y:S01]  /*0fc0*/  FFMA R26, R29.reuse, R14, R33 ;  /* 0x0000000e1d1a7223 */ /* 0x040fe20000000021 */
[C---:B------:R-:W-:Y:S01]  /*0fd0*/  FFMA R28, R29.reuse, R18, R13 ;  /* 0x000000121d1c7223 */ /* 0x040fe2000000000d */
[----:B------:R-:W-:Y:S01]  /*0fe0*/  FFMA R30, R29, R22, R17 ;  /* 0x000000161d1e7223 */ /* 0x000fe20000000011 */
[C---:B-1----:R-:W-:Y:S01]  /*0ff0*/  FFMA R29, R25.reuse, R38, R37 ;  /* 0x00000026191d7223 */ /* 0x042fe20000000025 */
[C---:B------:R-:W-:Y:S01]  /*1000*/  FFMA R42, R25.reuse, R42, R41 ;  /* 0x0000002a192a7223 */ /* 0x040fe20000000029 */
[C---:B------:R-:W-:Y:S01]  /*1010*/  FFMA R46, R25.reuse, R46, R45 ;  /* 0x0000002e192e7223 */ /* 0x040fe2000000002d */
[C---:B------:R-:W-:Y:S01]  /*1020*/  FFMA R6, R25.reuse, R6, R63 ;  /* 0x0000000619067223 */ /* 0x040fe2000000003f */
[C---:B------:R-:W-:Y:S01]  /*1030*/  FFMA R10, R25.reuse, R10, R9 ;  /* 0x0000000a190a7223 */ /* 0x040fe20000000009 */
[C---:B------:R-:W-:Y:S01]  /*1040*/  FFMA R14, R25.reuse, R14, R27 ;  /* 0x0000000e190e7223 */ /* 0x040fe2000000001b */
[C---:B------:R-:W-:Y:S01]  /*1050*/  FFMA R18, R25.reuse, R18, R31 ;  /* 0x0000001219127223 */ /* 0x040fe2000000001f */
[----:B------:R-:W-:Y:S01]  /*1060*/  FFMA R22, R25, R22, R35 ;  /* 0x0000001619167223 */ /* 0x000fe20000000023 */
[C---:B---3--:R-:W-:Y:S01]  /*1070*/  FFMA R21, R20.reuse, R39, R55 ;  /* 0x0000002714157223 */ /* 0x048fe20000000037 */
[C---:B------:R-:W-:Y:S01]  /*1080*/  FFMA R25, R20.reuse, R43, R4 ;  /* 0x0000002b14197223 */ /* 0x040fe20000000004 */
[----:B------:R-:W-:Y:S01]  /*1090*/  FFMA R17, R20, R47, R8 ;  /* 0x0000002f14117223 */ /* 0x000fe20000000008 */
[C---:B------:R-:W-:Y:S01]  /*10a0*/  FFMA R29, R16.reuse, R39, R29 ;  /* 0x00000027101d7223 */ /* 0x040fe2000000001d */
[C---:B------:R-:W-:Y:S01]  /*10b0*/  FFMA R31, R16.reuse, R43, R42 ;  /* 0x0000002b101f7223 */ /* 0x040fe2000000002a */
[----:B------:R-:W-:Y:S01]  /*10c0*/  FFMA R27, R16, R47, R46 ;  /* 0x0000002f101b7223 */ /* 0x000fe2000000002e */
[C---:B------:R-:W-:Y:S01]  /*10d0*/  FFMA R33, R20.reuse, R7, R12 ;  /* 0x0000000714217223 */ /* 0x040fe2000000000c */
[C---:B------:R-:W-:Y:S01]  /*10e0*/  FFMA R35, R20.reuse, R11, R24 ;  /* 0x0000000b14237223 */ /* 0x040fe20000000018 */
        /* <DEDUP_REMOVED lines=8> */
[----:B------:R-:W-:Y:S05]  /*1170*/  @P0 BRA `(.L_x_4) ;  /* 0xfffff5b000000947 */ /* 0x000fea000383ffff */
[----:B------:R-:W-:-:S04]  /*1180*/  IADD3 R51, R51, 0x1, RZ ;  /* 0x0000000133337810 */ /* 0x000fc80007ffe0ff */
[----:B------:R-:W-:-:S13]  /*1190*/  ISETP.GE.U32.AND P0, PT, R51, 0x4, PT ;  /* 0x000000043300780c */ /* 0x000fda0003f06070 */
[----:B------:R-:W-:Y:S01]  /*11a0*/  @P0 CALL.REL.NOINC `(.L_x_5) ;  /* 0x0000001000000944 */ /* 0x000fe20003c00000 */
[----:B------:R-:W-:Y:S05]  /*11b0*/  BRA `(.L_x_6) ;  /* 0xfffff00000007947 */ /* 0x000fea000383ffff */
.L_x_5:
[----:B------:R-:W-:-:S05]  /*11c0*/  MOV R2, 0x4 ;  /* 0x0000000400027802 */ /* 0x000fca0000000f00 */
[----:B------:R-:W-:-:S05]  /*11d0*/  IMAD.WIDE R4, R0, R2, c[0x0][0x178] ;  /* 0x00005e0000047625 */ /* 0x000fca00078e0202 */
[----:B------:R-:W2:Y:S04]  /*11e0*/  LDG.E.CONSTANT R10, [R4.64] ;  /* 0x00000004040a7981 */ /* 0x000ea8000c1e9900 */
[----:B------:R-:W3:Y:S04]  /*11f0*/  LDG.E.CONSTANT R12, [R4.64+0x20] ;  /* 0x00002004040c7981 */ /* 0x000ee8000c1e9900 */
[----:B------:R0:W4:Y:S04]  /*1200*/  LDG.E.CONSTANT R16, [R4.64+0x60] ;  /* 0x0000600404107981 */ /* 0x000128000c1e9900 */
[----:B------:R0:W5:Y:S04]  /*1210*/  LDG.E.CONSTANT R18, [R4.64+0x80] ;  /* 0x0000800404127981 */ /* 0x000168000c1e9900 */
[----:B------:R0:W5:Y:S04]  /*1220*/  LDG.E.CONSTANT R14, [R4.64+0x40] ;  /* 0x00004004040e7981 */ /* 0x000168000c1e9900 */
[----:B------:R0:W5:Y:S04]  /*1230*/  LDG.E.CONSTANT R7, [R4.64+0xa0] ;  /* 0x0000a00404077981 */ /* 0x000168000c1e9900 */
[----:B------:R0:W5:Y:S04]  /*1240*/  LDG.E.CONSTANT R6, [R4.64+0xc0] ;  /* 0x0000c00404067981 */ /* 0x000168000c1e9900 */
[----:B------:R0:W5:Y:S01]  /*1250*/  LDG.E.CONSTANT R8, [R4.64+0xe0] ;  /* 0x0000e00404087981 */ /* 0x000162000c1e9900 */
[----:B------:R-:W-:-:S04]  /*1260*/  IMAD R3, R3, 0x38, R53 ;  /* 0x0000003803037824 */ /* 0x000fc800078e0235 */
[----:B------:R-:W-:-:S04]  /*1270*/  IMAD R3, R0, 0xc40, R3 ;  /* 0x00000c4000037824 */ /* 0x000fc800078e0203 */
[----:B------:R-:W-:Y:S01]  /*1280*/  IMAD.WIDE R2, R3, R2, c[0x0][0x160] ;  /* 0x0000580003027625 */ /* 0x000fe200078e0202 */
[--C-:B--2---:R-:W-:Y:S01]  /*1290*/  FADD R21, R21, R10.reuse ;  /* 0x0000000a15157221 */ /* 0x104fe20000000000 */
[----:B------:R-:W-:Y:S01]  /*12a0*/  FADD R10, R29, R10 ;  /* 0x0000000a1d0a7221 */ /* 0x000fe20000000000 */
[--C-:B---3--:R-:W-:Y:S01]  /*12b0*/  FADD R25, R25, R12.reuse ;  /* 0x0000000c19197221 */ /* 0x108fe20000000000 */
[----:B------:R-:W-:-:S03]  /*12c0*/  FADD R12, R31, R12 ;  /* 0x0000000c1f0c7221 */ /* 0x000fc60000000000 */
[----:B0-----:R-:W-:Y:S01]  /*12d0*/  FMNMX R5, RZ, R10, !PT ;  /* 0x0000000aff057209 */ /* 0x001fe20007800000 */
[--C-:B----4-:R-:W-:Y:S01]  /*12e0*/  FADD R33, R33, R16.reuse ;  /* 0x0000001021217221 */ /* 0x110fe20000000000 */
[----:B------:R-:W-:Y:S01]  /*12f0*/  FADD R16, R39, R16 ;  /* 0x0000001027107221 */ /* 0x000fe20000000000 */
[----:B------:R-:W-:Y:S01]  /*1300*/  FMNMX R9, RZ, R12, !PT ;  /* 0x0000000cff097209 */ /* 0x000fe20007800000 */
[--C-:B-----5:R-:W-:Y:S01]  /*1310*/  FADD R35, R35, R18.reuse ;  /* 0x0000001223237221 */ /* 0x120fe20000000000 */
[----:B------:R-:W-:Y:S01]  /*1320*/  FADD R18, R47, R18 ;  /* 0x000000122f127221 */ /* 0x000fe20000000000 */
[----:B------:R0:W-:Y:S01]  /*1330*/  STG.E [R2.64+0x70], R5 ;  /* 0x0000700502007986 */ /* 0x0001e2000c101904 */
[----:B------:R-:W-:-:S03]  /*1340*/  FADD R17, R17, R14 ;  /* 0x0000000e11117221 */ /* 0x000fc60000000000 */
[----:B------:R1:W-:Y:S01]  /*1350*/  STG.E [R2.64+0x18870], R9 ;  /* 0x0188700902007986 */ /* 0x0003e2000c101904 */
[----:B------:R-:W-:Y:S01]  /*1360*/  FADD R14, R27, R14 ;  /* 0x0000000e1b0e7221 */ /* 0x000fe20000000000 */
[--C-:B------:R-:W-:Y:S01]  /*1370*/  FADD R41, R41, R7.reuse ;  /* 0x0000000729297221 */ /* 0x100fe20000000000 */
[----:B------:R-:W-:Y:S01]  /*1380*/  FADD R7, R32, R7 ;  /* 0x0000000720077221 */ /* 0x000fe20000000000 */
[--C-:B------:R-:W-:Y:S01]  /*1390*/  FADD R45, R45, R6.reuse ;  /* 0x000000062d2d7221 */ /* 0x100fe20000000000 */
[----:B------:R-:W-:Y:S01]  /*13a0*/  FADD R6, R34, R6 ;  /* 0x0000000622067221 */ /* 0x000fe20000000000 */
[----:B0-----:R-:W-:Y:S01]  /*13b0*/  FMNMX R5, RZ, R16, !PT ;  /* 0x00000010ff057209 */ /* 0x001fe20007800000 */
[--C-:B------:R-:W-:Y:S01]  /*13c0*/  FADD R37, R37, R8.reuse ;  /* 0x0000000825257221 */ /* 0x100fe20000000000 */
[----:B------:R-:W-:Y:S01]  /*13d0*/  FADD R8, R43, R8 ;  /* 0x000000082b087221 */ /* 0x000fe20000000000 */
[----:B-1----:R-:W-:Y:S02]  /*13e0*/  FMNMX R9, RZ, R18, !PT ;  /* 0x00000012ff097209 */ /* 0x002fe40007800000 */
[----:B------:R0:W-:Y:S01]  /*13f0*/  STG.E [R2.64+0x49870], R5 ;  /* 0x0498700502007986 */ /* 0x0001e2000c101904 */
[----:B------:R-:W-:-:S02]  /*1400*/  FMNMX R21, RZ, R21, !PT ;  /* 0x00000015ff157209 */ /* 0x000fc40007800000 */
[----:B------:R-:W-:Y:S01]  /*1410*/  FMNMX R25, RZ, R25, !PT ;  /* 0x00000019ff197209 */ /* 0x000fe20007800000 */
[----:B------:R1:W-:Y:S01]  /*1420*/  STG.E [R2.64+0x62070], R9 ;  /* 0x0620700902007986 */ /* 0x0003e2000c101904 */
[----:B------:R-:W-:Y:S02]  /*1430*/  FMNMX R17, RZ, R17, !PT ;  /* 0x00000011ff117209 */ /* 0x000fe40007800000 */
[----:B------:R-:W-:Y:S02]  /*1440*/  FMNMX R11, RZ, R14, !PT ;  /* 0x0000000eff0b7209 */ /* 0x000fe40007800000 */
[----:B------:R-:W-:Y:S02]  /*1450*/  FMNMX R33, RZ, R33, !PT ;  /* 0x00000021ff217209 */ /* 0x000fe40007800000 */
[----:B------:R-:W-:Y:S02]  /*1460*/  FMNMX R35, RZ, R35, !PT ;  /* 0x00000023ff237209 */ /* 0x000fe40007800000 */
[----:B------:R-:W-:-:S02]  /*1470*/  FMNMX R41, RZ, R41, !PT ;  /* 0x00000029ff297209 */ /* 0x000fc40007800000 */
[----:B------:R-:W-:Y:S02]  /*1480*/  FMNMX R7, RZ, R7, !PT ;  /* 0x00000007ff077209 */ /* 0x000fe40007800000 */
[----:B------:R-:W-:Y:S02]  /*1490*/  FMNMX R45, RZ, R45, !PT ;  /* 0x0000002dff2d7209 */ /* 0x000fe40007800000 */
[----:B0-----:R-:W-:Y:S02]  /*14a0*/  FMNMX R5, RZ, R6, !PT ;  /* 0x00000006ff057209 */ /* 0x001fe40007800000 */
[----:B------:R-:W-:Y:S02]  /*14b0*/  FMNMX R37, RZ, R37, !PT ;  /* 0x00000025ff257209 */ /* 0x000fe40007800000 */
[----:B-1----:R-:W-:Y:S01]  /*14c0*/  FMNMX R9, RZ, R8, !PT ;  /* 0x00000008ff097209 */ /* 0x002fe20007800000 */
[----:B------:R-:W-:Y:S04]  /*14d0*/  STG.E [R2.64], R21 ;  /* 0x0000001502007986 */ /* 0x000fe8000c101904 */
        /* <DEDUP_REMOVED lines=10> */
[----:B------:R-:W-:Y:S01]  /*1580*/  STG.E [R2.64+0xab870], R9 ;  /* 0x0ab8700902007986 */ /* 0x000fe2000c101904 */
[----:B------:R-:W-:Y:S05]  /*1590*/  EXIT ;  /* 0x000000000000794d */ /* 0x000fea0003800000 */
.L_x_7:
        /* <DEDUP_REMOVED lines=14> */
.L_x_113:


//--------------------- .text.tvmgen_default_fused_nn_contrib_conv2d_winograd_without_weight_transform_add_nn_relu_1_kernel --------------------------
	.section	.text.tvmgen_default_fused_nn_contrib_conv2d_winograd_without_weight_transform_add_nn_relu_1_kernel,"ax",@progbits
	.sectioninfo	@"SHI_REGISTERS=36"
	.align	128
        .global         tvmgen_default_fused_nn_contrib_conv2d_winograd_without_weight_transform_add_nn_relu_1_kernel
        .type           tvmgen_default_fused_nn_contrib_conv2d_winograd_without_weight_transform_add_nn_relu_1_kernel,@function
        .size           tvmgen_default_fused_nn_contrib_conv2d_winograd_without_weight_transform_add_nn_relu_1_kernel,(.L_x_114 - tvmgen_default_fused_nn_contrib_conv2d_winograd_without_weight_transform_add_nn_relu_1_kernel)
        .other          tvmgen_default_fused_nn_contrib_conv2d_winograd_without_weight_transform_add_nn_relu_1_kernel,@"STO_CUDA_ENTRY STV_DEFAULT"
tvmgen_default_fused_nn_contrib_conv2d_winograd_without_weight_transform_add_nn_relu_1_kernel:
.text.tvmgen_default_fused_nn_contrib_conv2d_winograd_without_weight_transform_add_nn_relu_1_kernel:
[----:B------:R-:W-:Y:S02]  /*0000*/  MOV R1, c[0x0][0x28] ;  /* 0x00000a0000017a02 */ /* 0x000fe40000000f00 */
[----:B------:R-:W0:Y:S01]  /*0010*/  S2R R0, SR_TID.X ;  /* 0x0000000000007919 */ /* 0x000e220000002100 */
[----:B------:R-:W-:Y:S01]  /*0020*/  MOV R6, RZ ;  /* 0x000000ff00067202 */ /* 0x000fe20000000f00 */
[----:B------:R-:W-:Y:S01]  /*0030*/  CS2R R18, SRZ ;  /* 0x0000000000127805 */ /* 0x000fe2000001ff00 */
[----:B------:R-:W-:Y:S01]  /*0040*/  MOV R4, RZ ;  /* 0x000000ff00047202 */ /* 0x000fe20000000f00 */
[----:B------:R-:W1:Y:S01]  /*0050*/  S2R R3, SR_CTAID.X ;  /* 0x0000000000037919 */ /* 0x000e620000002500 */
[----:B------:R-:W-:Y:S01]  /*0060*/  CS2R R20, SRZ ;  /* 0x0000000000147805 */ /* 0x000fe2000001ff00 */
[----:B------:R-:W-:Y:S01]  /*0070*/  ULDC.64 UR4, c[0x0][0x118] ;  /* 0x0000460000047ab9 */ /* 0x000fe20000000a00 */
[----:B------:R-:W-:Y:S01]  /*0080*/  CS2R R14, SRZ ;  /* 0x00000000000e7805 */ /* 0x000fe2000001ff00 */
[----:B0-----:R-:W-:-:S04]  /*0090*/  SHF.R.S32.HI R8, RZ, 0x1, R0 ;  /* 0x00000001ff087819 */ /* 0x001fc80000011400 */
[C---:B-1----:R-:W-:Y:S02]  /*00a0*/  LEA R9, R3.reuse, R8, 0x6 ;  /* 0x0000000803097211 */ /* 0x042fe400078e30ff */
[----:B------:R-:W-:Y:S02]  /*00b0*/  LEA R7, R3, R0, 0x1 ;  /* 0x0000000003077211 */ /* 0x000fe400078e08ff */
[----:B------:R-:W-:Y:S01]  /*00c0*/  MOV R8, RZ ;  /* 0x000000ff00087202 */ /* 0x000fe20000000f00 */
[----:B------:R-:W-:-:S05]  /*00d0*/  IMAD.HI R2, R9, 0x5397829d, RZ ;  /* 0x5397829d09027827 */ /* 0x000fca00078e02ff */
[----:B------:R-:W-:-:S04]  /*00e0*/  SHF.R.U32.HI R5, RZ, 0x1f, R2 ;  /* 0x0000001fff057819 */ /* 0x000fc80000011602 */
[----:B------:R-:W-:Y:S01]  /*00f0*/  LEA.HI.SX32 R5, R2, R5, 0x1b ;  /* 0x0000000502057211 */ /* 0x000fe200078fdaff */
[----:B------:R-:W-:-:S04]  /*0100*/  IMAD.HI R2, R7, -0x6db6db6d, R6 ;  /* 0x9249249307027827 */ /* 0x000fc800078e0206 */
[--C-:B------:R-:W-:Y:S01]  /*0110*/  IMAD R5, R5, -0x62, R9.reuse ;  /* 0xffffff9e05057824 */ /* 0x100fe200078e0209 */
[----:B------:R-:W-:Y:S01]  /*0120*/  SHF.R.U32.HI R11, RZ, 0x1f, R2 ;  /* 0x0000001fff0b7819 */ /* 0x000fe20000011602 */
[----:B------:R-:W-:-:S03]  /*0130*/  IMAD.HI R9, R9, -0x6db6db6d, R8 ;  /* 0x9249249309097827 */ /* 0x000fc600078e0208 */
[----:B------:R-:W-:Y:S01]  /*0140*/  LEA.HI.SX32 R11, R2, R11, 0x1d ;  /* 0x0000000b020b7211 */ /* 0x000fe200078feaff */
[----:B------:R-:W-:Y:S01]  /*0150*/  IMAD.HI R4, R5, -0x6db6db6d, R4 ;  /* 0x9249249305047827 */ /* 0x000fe200078e0204 */
[----:B------:R-:W-:-:S03]  /*0160*/  SHF.R.U32.HI R2, RZ, 0x1f, R9 ;  /* 0x0000001fff027819 */ /* 0x000fc60000011609 */
[----:B------:R-:W-:Y:S01]  /*0170*/  IMAD R11, R11, -0xe, R7 ;  /* 0xfffffff20b0b7824 */ /* 0x000fe200078e0207 */
[----:B------:R-:W-:-:S04]  /*0180*/  SHF.R.U32.HI R5, RZ, 0x1f, R4 ;  /* 0x0000001fff057819 */ /* 0x000fc80000011604 */
[----:B------:R-:W-:Y:S02]  /*0190*/  LEA.HI.SX32 R5, R4, R5, 0x1e ;  /* 0x0000000504057211 */ /* 0x000fe400078ff2ff */
[----:B------:R-:W-:Y:S02]  /*01a0*/  SHF.L.U32 R11, R11, 0x1, RZ ;  /* 0x000000010b0b7819 */ /* 0x000fe400000006ff */
[----:B------:R-:W-:Y:S02]  /*01b0*/  SHF.L.U32 R8, R5, 0x1, RZ ;  /* 0x0000000105087819 */ /* 0x000fe400000006ff */
[C---:B------:R-:W-:Y:S02]  /*01c0*/  IADD3 R4, R11.reuse, 0x1, RZ ;  /* 0x000000010b047810 */ /* 0x040fe40007ffe0ff */
[C---:B------:R-:W-:Y:S02]  /*01d0*/  IADD3 R5, R11.reuse, -0x1, RZ ;  /* 0xffffffff0b057810 */ /* 0x040fe40007ffe0ff */
[----:B------:R-:W-:-:S02]  /*01e0*/  ISETP.GT.U32.AND P3, PT, R11, 0x1b, PT ;  /* 0x0000001b0b00780c */ /* 0x000fc40003f64070 */
[----:B------:R-:W-:Y:S02]  /*01f0*/  IADD3 R10, R8, -0x1, RZ ;  /* 0xffffffff080a7810 */ /* 0x000fe40007ffe0ff */
[----:B------:R-:W-:Y:S02]  /*0200*/  ISETP.GT.U32.AND P2, PT, R4, 0x1b, PT ;  /* 0x0000001b0400780c */ /* 0x000fe40003f44070 */
[----:B------:R-:W-:Y:S02]  /*0210*/  ISETP.GT.U32.AND P0, PT, R5, 0x1b, PT ;  /* 0x0000001b0500780c */ /* 0x000fe40003f04070 */
[----:B------:R-:W-:Y:S02]  /*0220*/  LEA.HI.SX32 R4, R9, R2, 0x1e ;  /* 0x0000000209047211 */ /* 0x000fe400078ff2ff */
[----:B------:R-:W-:Y:S02]  /*0230*/  ISETP.GT.U32.OR P5, PT, R10, 0x1b, P3 ;  /* 0x0000001b0a00780c */ /* 0x000fe40001fa4470 */
[----:B------:R-:W-:Y:S01]  /*0240*/  ISETP.GT.U32.OR P1, PT, R8, 0x1b, P0 ;  /* 0x0000001b0800780c */ /* 0x000fe20000724470 */
[----:B------:R-:W-:Y:S01]  /*0250*/  IMAD R5, R4, 0x38, R11 ;  /* 0x0000003804057824 */ /* 0x000fe200078e020b */
[----:B------:R-:W-:-:S02]  /*0260*/  MOV R2, 0x4 ;  /* 0x0000000400027802 */ /* 0x000fc40000000f00 */
[----:B------:R-:W-:Y:S02]  /*0270*/  ISETP.GT.U32.OR P6, PT, R8, 0x1b, P3 ;  /* 0x0000001b0800780c */ /* 0x000fe40001fc4470 */
[----:B------:R-:W-:Y:S01]  /*0280*/  IADD3 R11, R11, 0x2, RZ ;  /* 0x000000020b0b7810 */ /* 0x000fe20007ffe0ff */
[----:B------:R-:W-:Y:S01]  /*0290*/  IMAD.WIDE R4, R5, R2, c[0x0][0x168] ;  /* 0x00005a0005047625 */ /* 0x000fe200078e0202 */
[----:B------:R-:W-:Y:S02]  /*02a0*/  MOV R17, RZ ;  /* 0x000000ff00117202 */ /* 0x000fe40000000f00 */
[----:B------:R-:W-:Y:S02]  /*02b0*/  ISETP.GT.U32.OR P4, PT, R10, 0x1b, P2 ;  /* 0x0000001b0a00780c */ /* 0x000fe40001784470 */
[----:B------:R0:W2:Y:S01]  /*02c0*/  @!P5 LDG.E.CONSTANT R19, [R4.64+-0x70] ;  /* 0xffff90040413d981 */ /* 0x0000a2000c1e9900 */
[----:B------:R-:W-:-:S03]  /*02d0*/  ISETP.GT.U32.OR P5, PT, R8, 0x1b, P2 ;  /* 0x0000001b0800780c */ /* 0x000fc600017a4470 */
[----:B------:R-:W3:Y:S01]  /*02e0*/  @!P1 LDG.E.CONSTANT R20, [R4.64+-0x4] ;  /* 0xfffffc0404149981 */ /* 0x000ee2000c1e9900 */
[----:B------:R-:W-:-:S03]  /*02f0*/  ISETP.GT.U32.AND P1, PT, R11, 0x1b, PT ;  /* 0x0000001b0b00780c */ /* 0x000fc60003f24070 */
[----:B------:R-:W4:Y:S01]  /*0300*/  @!P6 LDG.E.CONSTANT R17, [R4.64] ;  /* 0x000000040411e981 */ /* 0x000f22000c1e9900 */
[C---:B------:R-:W-:Y:S02]  /*0310*/  ISETP.GT.U32.OR P6, PT, R8.reuse, 0x1b, P1 ;  /* 0x0000001b0800780c */ /* 0x040fe40000fc4470 */
[----:B------:R-:W-:Y:S01]  /*0320*/  IADD3 R9, R8, 0x1, RZ ;  /* 0x0000000108097810 */ /* 0x000fe20007ffe0ff */
[----:B------:R0:W5:Y:S01]  /*0330*/  @!P4 LDG.E.CONSTANT R15, [R4.64+-0x6c] ;  /* 0xffff9404040fc981 */ /* 0x000162000c1e9900 */
[----:B------:R-:W-:-:S03]  /*0340*/  ISETP.GT.U32.OR P4, PT, R10, 0x1b, P0 ;  /* 0x0000001b0a00780c */ /* 0x000fc60000784470 */
[----:B------:R-:W2:Y:S01]  /*0350*/  @!P5 LDG.E.CONSTANT R21, [R4.64+0x4] ;  /* 0x000004040415d981 */ /* 0x000ea2000c1e9900 */
[----:B------:R-:W-:-:S05]  /*0360*/  ISETP.GT.U32.OR P5, PT, R9, 0x1b, P0 ;  /* 0x0000001b0900780c */ /* 0x000fca00007a4470 */
[----:B------:R-:W0:Y:S01]  /*0370*/  @!P6 LDG.E.CONSTANT R18, [R4.64+0x8] ;  /* 0x000008040412e981 */ /* 0x000e22000c1e9900 */
[C---:B------:R-:W-:Y:S02]  /*0380*/  ISETP.GT.U32.OR P6, PT, R9.reuse, 0x1b, P3 ;  /* 0x0000001b0900780c */ /* 0x040fe40001fc4470 */
[----:B------:R-:W-:Y:S01]  /*0390*/  MOV R7, RZ ;  /* 0x000000ff00077202 */ /* 0x000fe20000000f00 */
[----:B------:R-:W5:Y:S04]  /*03a0*/  @!P4 LDG.E.CONSTANT R16, [R4.64+-0x74] ;  /* 0xffff8c040410c981 */ /* 0x000f68000c1e9900 */
[----:B------:R0:W5:Y:S01]  /*03b0*/  @!P5 LDG.E.CONSTANT R14, [R4.64+0x6c] ;  /* 0x00006c04040ed981 */ /* 0x000162000c1e9900 */
[----:B------:R-:W-:Y:S02]  /*03c0*/  ISETP.GT.U32.OR P5, PT, R9, 0x1b, P2 ;  /* 0x0000001b0900780c */ /* 0x000fe400017a4470 */
[----:B------:R-:W-:-:S03]  /*03d0*/  MOV R6, RZ ;  /* 0x000000ff00067202 */ /* 0x000fc60000000f00 */
[----:B------:R0:W5:Y:S01]  /*03e0*/  @!P6 LDG.E.CONSTANT R7, [R4.64+0x70] ;  /* 0x000070040407e981 */ /* 0x000162000c1e9900 */
[----:B------:R-:W-:Y:S02]  /*03f0*/  ISETP.GT.U32.OR P6, PT, R10, 0x1b, P1 ;  /* 0x0000001b0a00780c */ /* 0x000fe40000fc4470 */
[----:B------:R-:W-:-:S04]  /*0400*/  IADD3 R10, R8, 0x2, RZ ;  /* 0x00000002080a7810 */ /* 0x000fc80007ffe0ff */
[C---:B------:R-:W-:Y:S01]  /*0410*/  ISETP.GT.U32.OR P0, PT, R10.reuse, 0x1b, P0 ;  /* 0x0000001b0a00780c */ /* 0x040fe20000704470 */
[----:B------:R0:W5:Y:S01]  /*0420*/  @!P5 LDG.E.CONSTANT R6, [R4.64+0x74] ;  /* 0x000074040406d981 */ /* 0x000162000c1e9900 */
[C---:B------:R-:W-:Y:S02]  /*0430*/  ISETP.GT.U32.OR P3, PT, R10.reuse, 0x1b, P3 ;  /* 0x0000001b0a00780c */ /* 0x040fe40001f64470 */
[----:B------:R-:W-:Y:S02]  /*0440*/  ISETP.GT.U32.OR P5, PT, R9, 0x1b, P1 ;  /* 0x0000001b0900780c */ /* 0x000fe40000fa4470 */
[----:B------:R-:W-:Y:S02]  /*0450*/  MOV R9, RZ ;  /* 0x000000ff00097202 */ /* 0x000fe40000000f00 */
[C---:B------:R-:W-:Y:S02]  /*0460*/  ISETP.GT.U32.OR P2, PT, R10.reuse, 0x1b, P2 ;  /* 0x0000001b0a00780c */ /* 0x040fe40001744470 */
[----:B------:R-:W-:Y:S01]  /*0470*/  ISETP.GT.U32.OR P1, PT, R10, 0x1b, P1 ;  /* 0x0000001b0a00780c */ /* 0x000fe20000f24470 */
[----:B------:R-:W-:Y:S01]  /*0480*/  CS2R R12, SRZ ;  /* 0x00000000000c7805 */ /* 0x000fe2000001ff00 */
[----:B------:R0:W5:Y:S01]  /*0490*/  @!P6 LDG.E.CONSTANT R9, [R4.64+-0x68] ;  /* 0xffff98040409e981 */ /* 0x000162000c1e9900 */
[----:B------:R-:W-:Y:S01]  /*04a0*/  CS2R R10, SRZ ;  /* 0x00000000000a7805 */ /* 0x000fe2000001ff00 */
[----:B------:R-:W-:-:S03]  /*04b0*/  MOV R8, RZ ;  /* 0x000000ff00087202 */ /* 0x000fc60000000f00 */
[----:B------:R0:W5:Y:S04]  /*04c0*/  @!P0 LDG.E.CONSTANT R13, [R4.64+0xdc] ;  /* 0x0000dc04040d8981 */ /* 0x000168000c1e9900 */
[----:B------:R0:W5:Y:S04]  /*04d0*/  @!P3 LDG.E.CONSTANT R12, [R4.64+0xe0] ;  /* 0x0000e004040cb981 */ /* 0x000168000c1e9900 */
[----:B------:R0:W5:Y:S04]  /*04e0*/  @!P2 LDG.E.CONSTANT R11, [R4.64+0xe4] ;  /* 0x0000e404040ba981 */ /* 0x000168000c1e9900 */
[----:B------:R0:W5:Y:S04]  /*04f0*/  @!P5 LDG.E.CONSTANT R8, [R4.64+0x78] ;  /* 0x000078040408d981 */ /* 0x000168000c1e9900 */
[----:B------:R0:W5:Y:S01]  /*0500*/  @!P1 LDG.E.CONSTANT R10, [R4.64+0xe8] ;  /* 0x0000e804040a9981 */ /* 0x000162000c1e9900 */
[----:B------:R-:W-:-:S02]  /*0510*/  MOV R22, RZ ;  /* 0x000000ff00167202 */ /* 0x000fc40000000f00 */
[----:B------:R-:W-:-:S05]  /*0520*/  LEA R3, R3, R0, 0x7 ;  /* 0x0000000003037211 */ /* 0x000fca00078e38ff */
[----:B------:R-:W-:Y:S01]  /*0530*/  IMAD.WIDE R2, R3, R2, c[0x0][0x160] ;  /* 0x0000580003027625 */ /* 0x000fe200078e0202 */
[----:B---3--:R-:W-:Y:S01]  /*0540*/  FADD R0, RZ, -R20 ;  /* 0x80000014ff007221 */ /* 0x008fe20000000000 */
[----:B----4-:R-:W-:-:S04]  /*0550*/  FADD R24, RZ, -R17 ;  /* 0x80000011ff187221 */ /* 0x010fc80000000000 */
[----:B--2---:R-:W-:Y:S01]  /*0560*/  FADD R26, R24, R21 ;  /* 0x00000015181a7221 */ /* 0x004fe20000000000 */
[----:B-----5:R-:W-:Y:S01]  /*0570*/  @!P4 FADD R22, RZ, R16 ;  /* 0x00000010ff16c221 */ /* 0x020fe20000000000 */
[----:B------:R-:W-:Y:S01]  /*0580*/  FADD R16, RZ, R20 ;  /* 0x00000014ff107221 */ /* 0x000fe20000000000 */
[----:B------:R-:W-:Y:S01]  /*0590*/  FADD R20, RZ, R17 ;  /* 0x00000011ff147221 */ /* 0x000fe20000000000 */
[--C-:B------:R-:W-:Y:S01]  /*05a0*/  FADD R17, R0, R21.reuse ;  /* 0x0000001500117221 */ /* 0x100fe20000000000 */
[--C-:B------:R-:W-:Y:S01]  /*05b0*/  FADD R0, R24, -R21.reuse ;  /* 0x8000001518007221 */ /* 0x100fe20000000000 */
[--C-:B------:R-:W-:Y:S01]  /*05c0*/  FADD R23, R16, -R21.reuse ;  /* 0x8000001510177221 */ /* 0x100fe20000000000 */
[C-C-:B0-----:R-:W-:Y:S01]  /*05d0*/  FADD R4, R20.reuse, -R18.reuse ;  /* 0x8000001214047221 */ /* 0x141fe20000000000 */
[C-C-:B------:R-:W-:Y:S01]  /*05e0*/  FADD R16, R20.reuse, -R21.reuse ;  /* 0x8000001514107221 */ /* 0x140fe20000000000 */
[----:B------:R-:W-:Y:S01]  /*05f0*/  FADD R28, R20, R21 ;  /* 0x00000015141c7221 */ /* 0x000fe20000000000 */
[----:B------:R-:W-:Y:S01]  /*0600*/  FADD R18, R24, R18 ;  /* 0x0000001218127221 */ /* 0x000fe20000000000 */
[--C-:B------:R-:W-:Y:S01]  /*0610*/  FADD R24, RZ, R19.reuse ;  /* 0x00000013ff187221 */ /* 0x100fe20000000000 */
[----:B------:R-:W-:Y:S01]  /*0620*/  FADD R20, RZ, -R19 ;  /* 0x80000013ff147221 */ /* 0x000fe20000000000 */
[----:B------:R-:W-:-:S02]  /*0630*/  FADD R5, -R15, R22 ;  /* 0x000000160f057221 */ /* 0x000fc40000000100 */
[--C-:B------:R-:W-:Y:S01]  /*0640*/  FADD R24, R24, R15.reuse ;  /* 0x0000000f18187221 */ /* 0x100fe20000000000 */
[----:B------:R-:W-:Y:S01]  /*0650*/  FADD R22, R20, R15 ;  /* 0x0000000f14167221 */ /* 0x000fe20000000000 */
[--C-:B------:R-:W-:Y:S01]  /*0660*/  FADD R27, R23, R14.reuse ;  /* 0x0000000e171b7221 */ /* 0x100fe20000000000 */
[--C-:B------:R-:W-:Y:S01]  /*0670*/  FADD R5, R5, -R14.reuse ;  /* 0x8000000e05057221 */ /* 0x100fe20000000000 */
[----:B------:R-:W-:Y:S01]  /*0680*/  FADD R21, R17, R14 ;  /* 0x0000000e11157221 */ /* 0x000fe20000000000 */
[--C-:B------:R-:W-:Y:S01]  /*0690*/  FADD R29, R26, -R7.reuse ;  /* 0x800000071a1d7221 */ /* 0x100fe20000000000 */
[--C-:B------:R-:W-:Y:S01]  /*06a0*/  FADD R31, R28, R7.reuse ;  /* 0x000000071c1f7221 */ /* 0x100fe20000000000 */
[--C-:B------:R-:W-:Y:S01]  /*06b0*/  FADD R23, R16, -R7.reuse ;  /* 0x8000000710177221 */ /* 0x100fe20000000000 */
[--C-:B------:R-:W-:Y:S01]  /*06c0*/  FADD R25, R0, R7.reuse ;  /* 0x0000000700197221 */ /* 0x100fe20000000000 */
[--C-:B------:R-:W-:Y:S01]  /*06d0*/  FADD R15, R22, R7.reuse ;  /* 0x00000007160f7221 */ /* 0x100fe20000000000 */
[----:B------:R-:W-:Y:S01]  /*06e0*/  FADD R19, R24, -R7 ;  /* 0x8000000718137221 */ /* 0x000fe20000000000 */
[--C-:B------:R-:W-:Y:S01]  /*06f0*/  FADD R5, R5, R6.reuse ;  /* 0x0000000605057221 */ /* 0x100fe20000000000 */
[--C-:B------:R-:W-:Y:S01]  /*0700*/  FADD R21, R21, -R6.reuse ;  /* 0x8000000615157221 */ /* 0x100fe20000000000 */
[--C-:B------:R-:W-:Y:S01]  /*0710*/  FADD R27, R27, -R6.reuse ;  /* 0x800000061b1b7221 */ /* 0x100fe20000000000 */
[----:B------:R-:W-:Y:S01]  /*0720*/  FADD R20, R20, R9 ;  /* 0x0000000914147221 */ /* 0x000fe20000000000 */
[--C-:B------:R-:W-:Y:S01]  /*0730*/  FADD R23, R23, R6.reuse ;  /* 0x0000000617177221 */ /* 0x100fe20000000000 */
[--C-:B------:R-:W-:Y:S01]  /*0740*/  FADD R25, R25, R6.reuse ;  /* 0x0000000619197221 */ /* 0x100fe20000000000 */
[--C-:B------:R-:W-:Y:S01]  /*0750*/  FADD R29, R29, R6.reuse ;  /* 0x000000061d1d7221 */ /* 0x100fe20000000000 */
[--C-:B------:R-:W-:Y:S01]  /*0760*/  FADD R31, R31, R6.reuse ;  /* 0x000000061f1f7221 */ /* 0x100fe20000000000 */
[--C-:B------:R-:W-:Y:S01]  /*0770*/  FADD R15, R15, -R6.reuse ;  /* 0x800000060f0f7221 */ /* 0x100fe20000000000 */
[----:B------:R-:W-:Y:S01]  /*0780*/  FADD R19, R19, -R6 ;  /* 0x8000000613137221 */ /* 0x000fe20000000000 */
[--C-:B------:R-:W-:Y:S01]  /*0790*/  FADD R9, R4, -R7.reuse ;  /* 0x8000000704097221 */ /* 0x100fe20000000000 */
[----:B------:R-:W-:Y:S01]  /*07a0*/  FADD R33, R18, -R7 ;  /* 0x8000000712217221 */ /* 0x000fe20000000000 */
[----:B------:R-:W-:Y:S01]  /*07b0*/  FADD R6, R17, R13 ;  /* 0x0000000d11067221 */ /* 0x000fe20000000000 */
[--C-:B------:R-:W-:Y:S01]  /*07c0*/  FADD R16, R16, -R12.reuse ;  /* 0x8000000c10107221 */ /* 0x100fe20000000000 */
[----:B------:R-:W-:Y:S01]  /*07d0*/  FADD R7, R20, R7 ;  /* 0x0000000714077221 */ /* 0x000fe20000000000 */
[--C-:B------:R-:W-:Y:S01]  /*07e0*/  FADD R0, R0, R12.reuse ;  /* 0x0000000c00007221 */ /* 0x100fe20000000000 */
[----:B------:R-:W-:Y:S01]  /*07f0*/  FADD R17, R4, -R12 ;  /* 0x8000000c04117221 */ /* 0x000fe20000000000 */
[----:B------:R0:W-:Y:S01]  /*0800*/  STG.E [R2.64], R5 ;  /* 0x0000000502007986 */ /* 0x0001e2000c101904 */
[--C-:B------:R-:W-:Y:S01]  /*0810*/  FADD R13, R16, R11.reuse ;  /* 0x0000000b100d7221 */ /* 0x100fe20000000000 */
[--C-:B------:R-:W-:Y:S01]  /*0820*/  FADD R9, R9, R8.reuse ;  /* 0x0000000809097221 */ /* 0x100fe20000000000 */
[--C-:B------:R-:W-:Y:S01]  /*0830*/  FADD R33, R33, R8.reuse ;  /* 0x0000000821217221 */ /* 0x100fe20000000000 */
[----:B------:R-:W-:Y:S01]  /*0840*/  FADD R7, R7, -R8 ;  /* 0x8000000807077221 */ /* 0x000fe20000000000 */
[----:B------:R-:W-:Y:S01]  /*0850*/  FADD R17, R17, R10 ;  /* 0x0000000a11117221 */ /* 0x000fe20000000000 */
[--C-:B0-----:R-:W-:Y:S01]  /*0860*/  FADD R5, R6, -R11.reuse ;  /* 0x8000000b06057221 */ /* 0x101fe20000000000 */
        /* <DEDUP_REMOVED lines=17> */
.L_x_8:
        /* <DEDUP_REMOVED lines=16> */
.L_x_114:


//--------------------- .text.tvmgen_default_fused_nn_conv2d_add_nn_relu_4_kernel --------------------------
	.section	.text.tvmgen_default_fused_nn_conv2d_add_nn_relu_4_kernel,"ax",@progbits
	.sectionflags	@"SHF_BARRIERS=1"
	.sectioninfo	@"SHI_REGISTERS=56"
	.align	128
        .global         tvmgen_default_fused_nn_conv2d_add_nn_relu_4_kernel
        .type           tvmgen_default_fused_nn_conv2d_add_nn_relu_4_kernel,@function
        .size           tvmgen_default_fused_nn_conv2d_add_nn_relu_4_kernel,(.L_x_115 - tvmgen_default_fused_nn_conv2d_add_nn_relu_4_kernel)
        .other          tvmgen_default_fused_nn_conv2d_add_nn_relu_4_kernel,@"STO_CUDA_ENTRY STV_DEFAULT"
tvmgen_default_fused_nn_conv2d_add_nn_relu_4_kernel:
.text.tvmgen_default_fused_nn_conv2d_add_nn_relu_4_kernel:
[----:B------:R-:W-:Y:S02]  /*0000*/  MOV R1, c[0x0][0x28] ;  /* 0x00000a0000017a02 */ /* 0x000fe40000000f00 */
[----:B------:R-:W0:Y:S01]  /*0010*/  S2R R0, SR_TID.X ;  /* 0x0000000000007919 */ /* 0x000e220000002100 */
[----:B------:R-:W-:Y:S01]  /*0020*/  MOV R10, RZ ;  /* 0x000000ff000a7202 */ /* 0x000fe20000000f00 */
[----:B------:R-:W-:Y:S01]  /*0030*/  ULDC.64 UR4, c[0x0][0x118] ;  /* 0x0000460000047ab9 */ /* 0x000fe20000000a00 */
[----:B------:R-:W-:Y:S01]  /*0040*/  MOV R19, 0xe0 ;  /* 0x000000e000137802 */ /* 0x000fe20000000f00 */
[----:B------:R-:W1:Y:S01]  /*0050*/  S2R R3, SR_TID.Z ;  /* 0x0000000000037919 */ /* 0x000e620000002300 */
[----:B------:R-:W-:Y:S02]  /*0060*/  MOV R21, RZ ;  /* 0x000000ff00157202 */ /* 0x000fe40000000f00 */
[----:B------:R-:W-:Y:S01]  /*0070*/  MOV R41, RZ ;  /* 0x000000ff00297202 */ /* 0x000fe20000000f00 */
[----:B------:R-:W1:Y:S01]  /*0080*/  S2R R8, SR_CTAID.Z ;  /* 0x0000000000087919 */ /* 0x000e620000002700 */
[----:B------:R-:W-:Y:S02]  /*0090*/  MOV R45, RZ ;  /* 0x000000ff002d7202 */ /* 0x000fe40000000f00 */
[----:B------:R-:W-:Y:S01]  /*00a0*/  MOV R49, RZ ;  /* 0x000000ff00317202 */ /* 0x000fe20000000f00 */
[----:B------:R-:W2:Y:S01]  /*00b0*/  S2R R18, SR_CTAID.Y ;  /* 0x0000000000127919 */ /* 0x000ea20000002600 */
[----:B------:R-:W-:-:S02]  /*00c0*/  MOV R23, RZ ;  /* 0x000000ff00177202 */ /* 0x000fc40000000f00 */
[----:B------:R-:W-:Y:S02]  /*00d0*/  MOV R39, RZ ;  /* 0x000000ff00277202 */ /* 0x000fe40000000f00 */
[----:B------:R-:W-:Y:S02]  /*00e0*/  MOV R47, RZ ;  /* 0x000000ff002f7202 */ /* 0x000fe40000000f00 */
[----:B------:R-:W-:Y:S02]  /*00f0*/  MOV R53, RZ ;  /* 0x000000ff00357202 */ /* 0x000fe40000000f00 */
[----:B------:R-:W-:Y:S02]  /*0100*/  MOV R51, RZ ;  /* 0x000000ff00337202 */ /* 0x000fe40000000f00 */
[----:B0-----:R-:W-:Y:S01]  /*0110*/  SHF.R.S32.HI R2, RZ, 0x1, R0 ;  /* 0x00000001ff027819 */ /* 0x001fe20000011400 */
[C---:B------:R-:W-:Y:S01]  /*0120*/  IMAD.HI R4, R0.reuse, 0x2aaaaaab, RZ ;  /* 0x2aaaaaab00047827 */ /* 0x040fe200078e02ff */
[----:B------:R-:W-:-:S03]  /*0130*/  ISETP.GE.AND P0, PT, R0, 0xc, PT ;  /* 0x0000000c0000780c */ /* 0x000fc60003f06270 */
[----:B------:R-:W-:Y:S01]  /*0140*/  IMAD.HI R5, R0, 0x55555556, RZ ;  /* 0x5555555600057827 */ /* 0x000fe200078e02ff */
[----:B------:R-:W-:Y:S02]  /*0150*/  SHF.R.S32.HI R7, RZ, 0x1, R4 ;  /* 0x00000001ff077819 */ /* 0x000fe40000011404 */
[----:B-1----:R-:W-:Y:S01]  /*0160*/  LEA R8, R8, R3, 0x4 ;  /* 0x0000000308087211 */ /* 0x002fe200078e20ff */
[----:B------:R-:W-:Y:S01]  /*0170*/  IMAD R11, R3, 0xc, R0 ;  /* 0x0000000c030b7824 */ /* 0x000fe200078e0200 */
[----:B------:R-:W-:Y:S01]  /*0180*/  LEA.HI R9, R5, R5, RZ, 0x1 ;  /* 0x0000000505097211 */ /* 0x000fe200078f08ff */
[----:B------:R-:W-:Y:S01]  /*0190*/  IMAD R2, R3, 0x6, R2 ;  /* 0x0000000603027824 */ /* 0x000fe200078e0202 */
[----:B------:R-:W-:Y:S01]  /*01a0*/  LEA.HI R12, R4, R7, RZ, 0x1 ;  /* 0x00000007040c7211 */ /* 0x000fe200078f08ff */
[C---:B------:R-:W-:Y:S01]  /*01b0*/  IMAD.HI R6, R11.reuse, -0x53896e7b, R10 ;  /* 0xac7691850b067827 */ /* 0x040fe200078e020a */
[----:B------:R-:W-:Y:S02]  /*01c0*/  LEA R5, R11, R11, 0x1 ;  /* 0x0000000b0b057211 */ /* 0x000fe400078e08ff */
[----:B------:R-:W-:Y:S01]  /*01d0*/  ISETP.LT.AND P2, PT, R2, 0x5f, !P0 ;  /* 0x0000005f0200780c */ /* 0x000fe20004741270 */
[----:B------:R-:W-:Y:S01]  /*01e0*/  IMAD R2, R9, -0x3, R0 ;  /* 0xfffffffd09027824 */ /* 0x000fe200078e0200 */
[----:B------:R-:W-:-:S02]  /*01f0*/  LEA R7, R8, R9, 0x2 ;  /* 0x0000000908077211 */ /* 0x000fc400078e10ff */
[----:B------:R-:W-:Y:S02]  /*0200*/  MOV R4, RZ ;  /* 0x000000ff00047202 */ /* 0x000fe40000000f00 */
[----:B------:R-:W-:Y:S01]  /*0210*/  SHF.R.U32.HI R13, RZ, 0x1f, R6 ;  /* 0x0000001fff0d7819 */ /* 0x000fe20000011606 */
[----:B------:R-:W-:Y:S01]  /*0220*/  IMAD R2, R7, 0xc0, R2 ;  /* 0x000000c007027824 */ /* 0x000fe200078e0202 */
[C---:B------:R-:W-:Y:S01]  /*0230*/  IADD3 R9, R5.reuse, 0x1, RZ ;  /* 0x0000000105097810 */ /* 0x040fe20007ffe0ff */
[----:B------:R-:W-:Y:S01]  /*0240*/  IMAD.HI R4, R5, -0x7047dc11, R4 ;  /* 0x8fb823ef05047827 */ /* 0x000fe200078e0204 */
[----:B------:R-:W-:Y:S02]  /*0250*/  MOV R8, RZ ;  /* 0x000000ff00087202 */ /* 0x000fe40000000f00 */
[CC--:B------:R-:W-:Y:S02]  /*0260*/  LEA.HI.SX32 R10, R6.reuse, R13.reuse, 0x1a ;  /* 0x0000000d060a7211 */ /* 0x0c0fe400078fd2ff */
[----:B------:R-:W-:Y:S01]  /*0270*/  LEA.HI.SX32 R15, R6, R13, 0x19 ;  /* 0x0000000d060f7211 */ /* 0x000fe200078fcaff */
[----:B------:R-:W-:Y:S01]  /*0280*/  IMAD.HI R8, R9, -0x7047dc11, R8 ;  /* 0x8fb823ef09087827 */ /* 0x000fe200078e0208 */
[----:B------:R-:W-:-:S02]  /*0290*/  IADD3 R7, R5, 0x2, RZ ;  /* 0x0000000205077810 */ /* 0x000fc40007ffe0ff */
[----:B------:R-:W-:Y:S01]  /*02a0*/  MOV R6, RZ ;  /* 0x000000ff00067202 */ /* 0x000fe20000000f00 */
[--C-:B------:R-:W-:Y:S01]  /*02b0*/  IMAD R10, R10, -0x5f, R11.reuse ;  /* 0xffffffa10a0a7824 */ /* 0x100fe200078e020b */
[----:B------:R-:W-:Y:S01]  /*02c0*/  SHF.R.U32.HI R13, RZ, 0x1f, R4 ;  /* 0x0000001fff0d7819 */ /* 0x000fe20000011604 */
[----:B------:R-:W-:Y:S01]  /*02d0*/  IMAD R11, R15, -0xbe, R11 ;  /* 0xffffff420f0b7824 */ /* 0x000fe200078e020b */
[----:B------:R-:W-:Y:S01]  /*02e0*/  SHF.R.U32.HI R17, RZ, 0x1f, R8 ;  /* 0x0000001fff117819 */ /* 0x000fe20000011608 */
[----:B------:R-:W-:Y:S01]  /*02f0*/  IMAD.HI R14, R7, -0x7047dc11, R6 ;  /* 0x8fb823ef070e7827 */ /* 0x000fe200078e0206 */
[----:B------:R-:W-:Y:S02]  /*0300*/  LEA.HI.SX32 R6, R4, R13, 0x1b ;  /* 0x0000000d04067211 */ /* 0x000fe400078fdaff */
[----:B------:R-:W-:Y:S01]  /*0310*/  LEA.HI.SX32 R17, R8, R17, 0x1b ;  /* 0x0000001108117211 */ /* 0x000fe200078fdaff */
[----:B------:R-:W-:Y:S01]  /*0320*/  IMAD.HI R4, R10, 0x6bca1af3, RZ ;  /* 0x6bca1af30a047827 */ /* 0x000fe200078e02ff */
[----:B------:R-:W-:-:S02]  /*0330*/  SHF.R.U32.HI R13, RZ, 0x1f, R14 ;  /* 0x0000001fff0d7819 */ /* 0x000fc4000001160e */
[----:B------:R-:W-:Y:S01]  /*0340*/  MOV R10, RZ ;  /* 0x000000ff000a7202 */ /* 0x000fe20000000f00 */
[----:B------:R-:W-:Y:S01]  /*0350*/  IMAD R6, R6, -0x39, R5 ;  /* 0xffffffc706067824 */ /* 0x000fe200078e0205 */
[----:B------:R-:W-:Y:S01]  /*0360*/  LEA.HI.SX32 R15, R14, R13, 0x1b ;  /* 0x0000000d0e0f7211 */ /* 0x000fe200078fdaff */
[----:B------:R-:W-:Y:S01]  /*0370*/  IMAD R14, R17, -0x39, R9 ;  /* 0xffffffc7110e7824 */ /* 0x000fe200078e0209 */
[----:B------:R-:W-:Y:S01]  /*0380*/  SHF.R.U32.HI R9, RZ, 0x1f, R4 ;  /* 0x0000001fff097819 */ /* 0x000fe20000011604 */
[----:B------:R-:W-:Y:S01]  /*0390*/  IMAD.HI R10, R11, -0x53896e7b, R10 ;  /* 0xac7691850b0a7827 */ /* 0x000fe200078e020a */
[----:B------:R-:W-:Y:S02]  /*03a0*/  IADD3 R12, R12, R3, RZ ;  /* 0x000000030c0c7210 */ /* 0x000fe40007ffe0ff */
[----:B------:R-:W-:Y:S01]  /*03b0*/  LEA.HI.SX32 R9, R4, R9, 0x1d ;  /* 0x0000000904097211 */ /* 0x000fe200078feaff */
[C---:B--2---:R-:W-:Y:S01]  /*03c0*/  IMAD R13, R18.reuse, R19, -0x39 ;  /* 0xffffffc7120d7424 */ /* 0x044fe200078e0213 */
[----:B------:R-:W-:Y:S01]  /*03d0*/  SHF.R.U32.HI R11, RZ, 0x1f, R10 ;  /* 0x0000001fff0b7819 */ /* 0x000fe2000001160a */
[----:B------:R-:W-:Y:S01]  /*03e0*/  IMAD R16, R15, -0x39, R7 ;  /* 0xffffffc70f107824 */ /* 0x000fe200078e0207 */
[----:B------:R-:W-:-:S02]  /*03f0*/  LEA R4, R18, R9, 0x2 ;  /* 0x0000000912047211 */ /* 0x000fc400078e10ff */
[----:B------:R-:W-:Y:S02]  /*0400*/  LEA.HI.SX32 R11, R10, R11, 0x1a ;  /* 0x0000000b0a0b7211 */ /* 0x000fe400078fd2ff */
[----:B------:R-:W-:Y:S02]  /*0410*/  IADD3 R8, R6, R13, RZ ;  /* 0x0000000d06087210 */ /* 0x000fe40007ffe0ff */
[C---:B------:R-:W-:Y:S02]  /*0420*/  IADD3 R10, R13.reuse, R14, RZ ;  /* 0x0000000e0d0a7210 */ /* 0x040fe40007ffe0ff */
[----:B------:R-:W-:Y:S02]  /*0430*/  IADD3 R18, R13, R16, RZ ;  /* 0x000000100d127210 */ /* 0x000fe40007ffe0ff */
[----:B------:R-:W-:Y:S01]  /*0440*/  ISETP.GE.AND P1, PT, R4, 0x1, PT ;  /* 0x000000010400780c */ /* 0x000fe20003f26270 */
[C---:B------:R-:W-:Y:S01]  /*0450*/  IMAD R4, R11.reuse, 0xc40, R8 ;  /* 0x00000c400b047824 */ /* 0x040fe200078e0208 */
[----:B------:R-:W-:Y:S01]  /*0460*/  MOV R8, 0x120 ;  /* 0x0000012000087802 */ /* 0x000fe20000000f00 */
[C---:B------:R-:W-:Y:S01]  /*0470*/  IMAD R10, R11.reuse, 0xc40, R10 ;  /* 0x00000c400b0a7824 */ /* 0x040fe200078e020a */
[----:B------:R-:W-:Y:S01]  /*0480*/  ISETP.LT.OR P3, PT, R6, 0x2, !P1 ;  /* 0x000000020600780c */ /* 0x000fe20004f61670 */
[----:B------:R-:W-:Y:S01]  /*0490*/  IMAD R18, R11, 0xc40, R18 ;  /* 0x00000c400b127824 */ /* 0x000fe200078e0212 */
[----:B------:R-:W-:Y:S01]  /*04a0*/  ISETP.LT.OR P4, PT, R14, 0x1, !P1 ;  /* 0x000000010e00780c */ /* 0x000fe20004f81670 */
[C---:B------:R-:W-:Y:S01]  /*04b0*/  IMAD R4, R9.reuse, 0x38, R4 ;  /* 0x0000003809047824 */ /* 0x040fe200078e0204 */
[----:B------:R-:W-:Y:S01]  /*04c0*/  ISETP.LT.OR P1, PT, R16, 0x2, !P1 ;  /* 0x000000021000780c */ /* 0x000fe20004f21670 */
[C---:B------:R-:W-:Y:S01]  /*04d0*/  IMAD R6, R9.reuse, 0x38, R10 ;  /* 0x0000003809067824 */ /* 0x040fe200078e020a */
[----:B------:R-:W-:Y:S01]  /*04e0*/  ISETP.LT.AND P0, PT, R12, 0x10, !P0 ;  /* 0x000000100c00780c */ /* 0x000fe20004701270 */
[----:B------:R-:W-:Y:S01]  /*04f0*/  IMAD R7, R9, 0x38, R18 ;  /* 0x0000003809077824 */ /* 0x000fe200078e0212 */
[----:B------:R-:W-:Y:S01]  /*0500*/  MOV R19, RZ ;  /* 0x000000ff00137202 */ /* 0x000fe20000000f00 */
[----:B------:R-:W-:Y:S01]  /*0510*/  CS2R R16, SRZ ;  /* 0x0000000000107805 */ /* 0x000fe2000001ff00 */
[----:B------:R-:W-:Y:S01]  /*0520*/  MOV R9, RZ ;  /* 0x000000ff00097202 */ /* 0x000fe20000000f00 */
[----:B------:R-:W-:Y:S01]  /*0530*/  IMAD R8, R3, R8, 0x8e8 ;  /* 0x000008e803087424 */ /* 0x000fe200078e0208 */
[----:B------:R-:W-:-:S02]  /*0540*/  MOV R13, RZ ;  /* 0x000000ff000d7202 */ /* 0x000fc40000000f00 */
[----:B------:R-:W-:Y:S02]  /*0550*/  MOV R11, RZ ;  /* 0x000000ff000b7202 */ /* 0x000fe40000000f00 */
[----:B------:R-:W-:Y:S02]  /*0560*/  MOV R10, RZ ;  /* 0x000000ff000a7202 */ /* 0x000fe40000000f00 */
[----:B------:R-:W-:Y:S02]  /*0570*/  MOV R15, RZ ;  /* 0x000000ff000f7202 */ /* 0x000fe40000000f00 */
.L_x_14:
[----:B------:R-:W-:Y:S06]  /*0580*/  BAR.SYNC.DEFER_BLOCKING 0x0 ;  /* 0x0000000000007b1d */ /* 0x000fec0000010000 */
[----:B------:R-:W-:Y:S01]  /*0590*/  BSSY B0, `(.L_x_9) ;  /* 0x0000014000007945 */ /* 0x000fe20003800000 */
[----:B------:R-:W-:Y:S05]  /*05a0*/  @!P2 BRA `(.L_x_10) ;  /* 0x000001200000a947 */ /* 0x000fea0003800000 */
[----:B------:R-:W-:Y:S01]  /*05b0*/  @!P3 MOV R29, 0x4 ;  /* 0x00000004001db802 */ /* 0x000fe20000000f00 */
[C---:B------:R-:W-:Y:S01]  /*05c0*/  @!P3 IMAD R28, R9.reuse, 0x1880, R4 ;  /* 0x00001880091cb824 */ /* 0x040fe200078e0204 */
[----:B------:R-:W-:Y:S01]  /*05d0*/  @!P4 MOV R27, 0x4 ;  /* 0x00000004001bc802 */ /* 0x000fe20000000f00 */
[C---:B------:R-:W-:Y:S01]  /*05e0*/  @!P4 IMAD R26, R9.reuse, 0x1880, R6 ;  /* 0x00001880091ac824 */ /* 0x040fe200078e0206 */
[----:B------:R-:W-:Y:S01]  /*05f0*/  @!P1 MOV R25, 0x4 ;  /* 0x0000000400199802 */ /* 0x000fe20000000f00 */
[----:B------:R-:W-:Y:S01]  /*0600*/  @!P1 IMAD R24, R9, 0x1880, R7 ;  /* 0x0000188009189824 */ /* 0x000fe200078e0207 */
[----:B------:R-:W-:Y:S01]  /*0610*/  MOV R14, RZ ;  /* 0x000000ff000e7202 */ /* 0x000fe20000000f00 */
[----:B------:R-:W-:Y:S01]  /*0620*/  @!P3 IMAD.WIDE R28, R28, R29, c[0x0][0x168] ;  /* 0x00005a001c1cb625 */ /* 0x000fe200078e021d */
[----:B------:R-:W-:-:S02]  /*0630*/  MOV R12, RZ ;  /* 0x000000ff000c7202 */ /* 0x000fc40000000f00 */
[----:B------:R-:W-:Y:S01]  /*0640*/  MOV R18, RZ ;  /* 0x000000ff00127202 */ /* 0x000fe20000000f00 */
[----:B------:R-:W-:Y:S01]  /*0650*/  @!P4 IMAD.WIDE R26, R26, R27, c[0x0][0x168] ;  /* 0x00005a001a1ac625 */ /* 0x000fe200078e021b */
[----:B------:R-:W2:Y:S03]  /*0660*/  @!P3 LDG.E.CONSTANT R14, [R28.64] ;  /* 0x000000041c0eb981 */ /* 0x000ea6000c1e9900 */
[----:B------:R-:W-:Y:S01]  /*0670*/  @!P1 IMAD.WIDE R24, R24, R25, c[0x0][0x168] ;  /* 0x00005a0018189625 */ /* 0x000fe200078e0219 */
[----:B------:R-:W3:Y:S04]  /*0680*/  @!P4 LDG.E.CONSTANT R12, [R26.64] ;  /* 0x000000041a0cc981 */ /* 0x000ee8000c1e9900 */
[----:B------:R-:W4:Y:S04]  /*0690*/  @!P1 LDG.E.CONSTANT R18, [R24.64] ;  /* 0x0000000418129981 */ /* 0x000f28000c1e9900 */
[----:B--2---:R0:W-:Y:S04]  /*06a0*/  STS [R5.X4], R14 ;  /* 0x0000000e05007388 */ /* 0x0041e80000004800 */
[----:B---3--:R0:W-:Y:S04]  /*06b0*/  STS [R5.X4+0x4], R12 ;  /* 0x0000040c05007388 */ /* 0x0081e80000004800 */
[----:B----4-:R0:W-:Y:S02]  /*06c0*/  STS [R5.X4+0x8], R18 ;  /* 0x0000081205007388 */ /* 0x0101e40000004800 */
.L_x_10:
[----:B------:R-:W-:Y:S05]  /*06d0*/  BSYNC B0 ;  /* 0x0000000000007941 */ /* 0x000fea0003800000 */
.L_x_9:
[----:B------:R-:W-:Y:S01]  /*06e0*/  BSSY B0, `(.L_x_11) ;  /* 0x0000011000007945 */ /* 0x000fe20003800000 */
[----:B------:R-:W-:Y:S05]  /*06f0*/  @!P0 BRA `(.L_x_12) ;  /* 0x000000f000008947 */ /* 0x000fea0003800000 */
[----:B------:R-:W-:Y:S01]  /*0700*/  IMAD R30, R9, 0x3, R2 ;  /* 0x00000003091e7824 */ /* 0x000fe200078e0202 */
[----:B------:R-:W-:-:S03]  /*0710*/  MOV R31, 0x4 ;  /* 0x00000004001f7802 */ /* 0x000fc60000000f00 */
[----:B------:R-:W-:-:S04]  /*0720*/  IMAD R30, R30, 0x6, RZ ;  /* 0x000000061e1e7824 */ /* 0x000fc800078e02ff */
[----:B------:R-:W-:-:S05]  /*0730*/  IMAD.WIDE R30, R30, R31, c[0x0][0x170] ;  /* 0x00005c001e1e7625 */ /* 0x000fca00078e021f */
[----:B------:R-:W2:Y:S04]  /*0740*/  LDG.E.CONSTANT R24, [R30.64] ;  /* 0x000000041e187981 */ /* 0x000ea8000c1e9900 */
[----:B------:R-:W2:Y:S04]  /*0750*/  LDG.E.CONSTANT R25, [R30.64+0x4] ;  /* 0x000004041e197981 */ /* 0x000ea8000c1e9900 */
[----:B------:R-:W3:Y:S04]  /*0760*/  LDG.E.CONSTANT R26, [R30.64+0x8] ;  /* 0x000008041e1a7981 */ /* 0x000ee8000c1e9900 */
[----:B------:R-:W3:Y:S04]  /*0770*/  LDG.E.CONSTANT R27, [R30.64+0xc] ;  /* 0x00000c041e1b7981 */ /* 0x000ee8000c1e9900 */
[----:B------:R-:W4:Y:S04]  /*0780*/  LDG.E.CONSTANT R28, [R30.64+0x10] ;  /* 0x000010041e1c7981 */ /* 0x000f28000c1e9900 */
[----:B------:R-:W4:Y:S01]  /*0790*/  LDG.E.CONSTANT R29, [R30.64+0x14] ;  /* 0x000014041e1d7981 */ /* 0x000f22000c1e9900 */
[----:B0-----:R-:W-:-:S04]  /*07a0*/  IMAD R12, R3, 0xc, R0 ;  /* 0x0000000c030c7824 */ /* 0x001fc800078e0200 */
[----:B------:R-:W-:-:S05]  /*07b0*/  IMAD R12, R12, 0x6, RZ ;  /* 0x000000060c0c7824 */ /* 0x000fca00078e02ff */
[----:B--2---:R0:W-:Y:S04]  /*07c0*/  STS.64 [R12.X4+0x8e8], R24 ;  /* 0x0008e8180c007388 */ /* 0x0041e80000004a00 */
[----:B---3--:R0:W-:Y:S04]  /*07d0*/  STS.64 [R12.X4+0x8f0], R26 ;  /* 0x0008f01a0c007388 */ /* 0x0081e80000004a00 */
[----:B----4-:R0:W-:Y:S02]  /*07e0*/  STS.64 [R12.X4+0x8f8], R28 ;  /* 0x0008f81c0c007388 */ /* 0x0101e40000004a00 */
.L_x_12:
[----:B------:R-:W-:Y:S05]  /*07f0*/  BSYNC B0 ;  /* 0x0000000000007941 */ /* 0x000fea0003800000 */
.L_x_11:
[----:B------:R-:W-:Y:S01]  /*0800*/  BAR.SYNC.DEFER_BLOCKING 0x0 ;  /* 0x0000000000007b1d */ /* 0x000fe20000010000 */
[----:B------:R-:W-:-:S04]  /*0810*/  IADD3 R9, R9, 0x1, RZ ;  /* 0x0000000109097810 */ /* 0x000fc80007ffe0ff */
[----:B------:R-:W-:Y:S01]  /*0820*/  ISETP.NE.AND P5, PT, R9, 0x40, PT ;  /* 0x000000400900780c */ /* 0x000fe20003fa5270 */
[----:B0-----:R-:W-:Y:S04]  /*0830*/  LDS.64 R28, [R8] ;  /* 0x00000000081c7984 */ /* 0x001fe80000000a00 */
[----:B------:R-:W0:Y:S04]  /*0840*/  LDS.64 R30, [R0.X8] ;  /* 0x00000000001e7984 */ /* 0x000e280000008a00 */
[----:B------:R-:W1:Y:S04]  /*0850*/  LDS.64 R24, [R0.X8+0x238] ;  /* 0x0002380000187984 */ /* 0x000e680000008a00 */
[----:B------:R-:W2:Y:S04]  /*0860*/  LDS.64 R32, [R0.X8+0x70] ;  /* 0x0000700000207984 */ /* 0x000ea80000008a00 */
[----:B------:R-:W3:Y:S04]  /*0870*/  LDS.64 R26, [R0.X8+0x1c8] ;  /* 0x0001c800001a7984 */ /* 0x000ee80000008a00 */
[----:B------:R-:W4:Y:S04]  /*0880*/  LDS.64 R42, [R8+0x48] ;  /* 0x00004800082a7984 */ /* 0x000f280000000a00 */
[----:B------:R-:W5:Y:S04]  /*0890*/  LDS.64 R36, [R8+0x90] ;  /* 0x0000900008247984 */ /* 0x000f680000000a00 */
[----:B------:R-:W5:Y:S04]  /*08a0*/  LDS.64 R34, [R8+0xd8] ;  /* 0x0000d80008227984 */ /* 0x000f680000000a00 */
[----:B------:R-:W-:Y:S01]  /*08b0*/  LDS R50, [R0.X8+0xe4] ;  /* 0x0000e40000327984 */ /* 0x000fe20000008800 */
[----:B0-----:R-:W-:-:S03]  /*08c0*/  FFMA R12, R28, R30, R19 ;  /* 0x0000001e1c0c7223 */ /* 0x001fc60000000013 */
[----:B------:R-:W-:Y:S01]  /*08d0*/  LDS.64 R18, [R8+0x8] ;  /* 0x0000080008127984 */ /* 0x000fe20000000a00 */
[C---:B-1----:R-:W-:Y:S01]  /*08e0*/  FFMA R40, R28.reuse, R24, R39 ;  /* 0x000000181c287223 */ /* 0x042fe20000000027 */
[C---:B------:R-:W-:Y:S01]  /*08f0*/  FFMA R39, R29.reuse, R31, R12 ;  /* 0x0000001f1d277223 */ /* 0x040fe2000000000c */
[C---:B--2---:R-:W-:Y:S02]  /*0900*/  FFMA R38, R28.reuse, R32, R23 ;  /* 0x000000201c267223 */ /* 0x044fe40000000017 */
[C---:B------:R-:W-:Y:S01]  /*0910*/  FFMA R40, R29.reuse, R25, R40 ;  /* 0x000000191d287223 */ /* 0x040fe20000000028 */
[----:B------:R-:W0:Y:S01]  /*0920*/  LDS R23, [R0.X8+0x240] ;  /* 0x0002400000177984 */ /* 0x000e220000008800 */
[----:B---3--:R-:W-:Y:S01]  /*0930*/  FFMA R22, R28, R26, R21 ;  /* 0x0000001a1c167223 */ /* 0x008fe20000000015 */
[----:B------:R-:W-:Y:S02]  /*0940*/  FFMA R38, R29, R33, R38 ;  /* 0x000000211d267223 */ /* 0x000fe40000000026 */
[----:B------:R-:W1:Y:S01]  /*0950*/  LDS R21, [R0.X8+0x1d0] ;  /* 0x0001d00000157984 */ /* 0x000e620000008800 */
[-C--:B----4-:R-:W-:Y:S01]  /*0960*/  FFMA R12, R30, R42.reuse, R41 ;  /* 0x0000002a1e0c7223 */ /* 0x090fe20000000029 */
[-C--:B------:R-:W-:Y:S01]  /*0970*/  FFMA R46, R32, R42.reuse, R47 ;  /* 0x0000002a202e7223 */ /* 0x080fe2000000002f */
[-C--:B------:R-:W-:Y:S01]  /*0980*/  FFMA R44, R26, R42.reuse, R45 ;  /* 0x0000002a1a2c7223 */ /* 0x080fe2000000002d */
[----:B------:R-:W-:Y:S01]  /*0990*/  FFMA R48, R24, R42, R53 ;  /* 0x0000002a18307223 */ /* 0x000fe20000000035 */
[-C--:B-----5:R-:W-:Y:S01]  /*09a0*/  FFMA R14, R30, R36.reuse, R13 ;  /* 0x000000241e0e7223 */ /* 0x0a0fe2000000000d */
[-C--:B------:R-:W-:Y:S01]  /*09b0*/  FFMA R52, R32, R36.reuse, R15 ;  /* 0x0000002420347223 */ /* 0x080fe2000000000f */
[-C--:B------:R-:W-:Y:S01]  /*09c0*/  FFMA R20, R26, R36.reuse, R11 ;  /* 0x000000241a147223 */ /* 0x080fe2000000000b */
[-C--:B------:R-:W-:Y:S01]  /*09d0*/  FFMA R42, R31, R43.reuse, R12 ;  /* 0x0000002b1f2a7223 */ /* 0x080fe2000000000c */
[-C--:B------:R-:W-:Y:S01]  /*09e0*/  FFMA R46, R33, R43.reuse, R46 ;  /* 0x0000002b212e7223 */ /* 0x080fe2000000002e */
[-C--:B------:R-:W-:Y:S01]  /*09f0*/  FFMA R44, R27, R43.reuse, R44 ;  /* 0x0000002b1b2c7223 */ /* 0x080fe2000000002c */
[----:B------:R-:W-:Y:S01]  /*0a00*/  FFMA R48, R25, R43, R48 ;  /* 0x0000002b19307223 */ /* 0x000fe20000000030 */
[----:B------:R-:W-:Y:S01]  /*0a10*/  FFMA R36, R24, R36, R17 ;  /* 0x0000002418247223 */ /* 0x000fe20000000011 */
[----:B------:R-:W-:Y:S01]  /*0a20*/  FFMA R22, R29, R27, R22 ;  /* 0x0000001b1d167223 */ /* 0x000fe20000000016 */
[----:B------:R-:W2:Y:S01]  /*0a30*/  LDS R43, [R0.X8+0x78] ;  /* 0x00007800002b7984 */ /* 0x000ea20000008800 */
[-C--:B------:R-:W-:Y:S01]  /*0a40*/  FFMA R17, R31, R37.reuse, R14 ;  /* 0x000000251f117223 */ /* 0x080fe2000000000e */
[-C--:B------:R-:W-:Y:S01]  /*0a50*/  FFMA R52, R33, R37.reuse, R52 ;  /* 0x0000002521347223 */ /* 0x080fe20000000034 */
[-C--:B------:R-:W-:Y:S01]  /*0a60*/  FFMA R11, R27, R37.reuse, R20 ;  /* 0x000000251b0b7223 */ /* 0x080fe20000000014 */
[----:B------:R-:W3:Y:S01]  /*0a70*/  LDS R41, [R0.X8+0x8] ;  /* 0x0000080000297984 */ /* 0x000ee20000008800 */
[-C--:B------:R-:W-:Y:S01]  /*0a80*/  FFMA R49, R30, R34.reuse, R49 ;  /* 0x000000221e317223 */ /* 0x080fe20000000031 */
[----:B------:R-:W-:Y:S01]  /*0a90*/  FFMA R37, R25, R37, R36 ;  /* 0x0000002519257223 */ /* 0x000fe20000000024 */
[-C--:B------:R-:W-:Y:S01]  /*0aa0*/  FFMA R32, R32, R34.reuse, R51 ;  /* 0x0000002220207223 */ /* 0x080fe20000000033 */
[----:B------:R-:W4:Y:S01]  /*0ab0*/  LDS.64 R28, [R8+0x50] ;  /* 0x00005000081c7984 */ /* 0x000f220000000a00 */
[-C--:B------:R-:W-:Y:S01]  /*0ac0*/  FFMA R45, R26, R34.reuse, R10 ;  /* 0x000000221a2d7223 */ /* 0x080fe2000000000a */
[----:B------:R-:W-:Y:S01]  /*0ad0*/  FFMA R34, R24, R34, R16 ;  /* 0x0000002218227223 */ /* 0x000fe20000000010 */
[-C--:B------:R-:W-:Y:S01]  /*0ae0*/  FFMA R10, R31, R35.reuse, R49 ;  /* 0x000000231f0a7223 */ /* 0x080fe20000000031 */
[----:B------:R-:W5:Y:S01]  /*0af0*/  LDS.64 R14, [R8+0xe0] ;  /* 0x0000e000080e7984 */ /* 0x000f620000000a00 */
[-C--:B------:R-:W-:Y:S01]  /*0b00*/  FFMA R32, R33, R35.reuse, R32 ;  /* 0x0000002321207223 */ /* 0x080fe20000000020 */
[-C--:B------:R-:W-:Y:S01]  /*0b10*/  FFMA R16, R27, R35.reuse, R45 ;  /* 0x000000231b107223 */ /* 0x080fe2000000002d */
[----:B------:R-:W-:Y:S01]  /*0b20*/  FFMA R34, R25, R35, R34 ;  /* 0x0000002319227223 */ /* 0x000fe20000000022 */
[----:B------:R-:W5:Y:S04]  /*0b30*/  LDS.64 R12, [R8+0x98] ;  /* 0x00009800080c7984 */ /* 0x000f680000000a00 */
[----:B------:R-:W5:Y:S01]  /*0b40*/  LDS R30, [R0.X8+0x2ac] ;  /* 0x0002ac00001e7984 */ /* 0x000f620000008800 */
[----:B0-----:R-:W-:-:S03]  /*0b50*/  FFMA R31, R18, R23, R40 ;  /* 0x00000017121f7223 */ /* 0x001fc60000000028 */
[----:B------:R-:W0:Y:S01]  /*0b60*/  LDS R36, [R0.X8+0x154] ;  /* 0x0001540000247984 */ /* 0x000e220000008800 */
[----:B-1----:R-:W-:-:S03]  /*0b70*/  FFMA R47, R18, R21, R22 ;  /* 0x00000015122f7223 */ /* 0x002fc60000000016 */
[----:B------:R-:W1:Y:S01]  /*0b80*/  LDS R20, [R0.X8+0x31c] ;  /* 0x00031c0000147984 */ /* 0x000e620000008800 */
[C---:B--2---:R-:W-:Y:S01]  /*0b90*/  FFMA R33, R18.reuse, R43, R38 ;  /* 0x0000002b12217223 */ /* 0x044fe20000000026 */
[----:B---3--:R-:W-:Y:S01]  /*0ba0*/  FFMA R35, R18, R41, R39 ;  /* 0x0000002912237223 */ /* 0x008fe20000000027 */
[-C--:B----4-:R-:W-:Y:S01]  /*0bb0*/  FFMA R38, R41, R28.reuse, R42 ;  /* 0x0000001c29267223 */ /* 0x090fe2000000002a */
[-C--:B------:R-:W-:Y:S01]  /*0bc0*/  FFMA R22, R43, R28.reuse, R46 ;  /* 0x0000001c2b167223 */ /* 0x080fe2000000002e */
[-C--:B------:R-:W-:Y:S01]  /*0bd0*/  FFMA R42, R21, R28.reuse, R44 ;  /* 0x0000001c152a7223 */ /* 0x080fe2000000002c */
[----:B------:R-:W-:Y:S01]  /*0be0*/  FFMA R39, R23, R28, R48 ;  /* 0x0000001c17277223 */ /* 0x000fe20000000030 */
[-C--:B-----5:R-:W-:Y:S01]  /*0bf0*/  FFMA R10, R41, R14.reuse, R10 ;  /* 0x0000000e290a7223 */ /* 0x0a0fe2000000000a */
[-C--:B------:R-:W-:Y:S01]  /*0c00*/  FFMA R32, R43, R14.reuse, R32 ;  /* 0x0000000e2b207223 */ /* 0x080fe20000000020 */
[-C--:B------:R-:W-:Y:S01]  /*0c10*/  FFMA R16, R21, R14.reuse, R16 ;  /* 0x0000000e15107223 */ /* 0x080fe20000000010 */
[----:B------:R-:W-:Y:S01]  /*0c20*/  FFMA R44, R23, R14, R34 ;  /* 0x0000000e172c7223 */ /* 0x000fe20000000022 */
[-C--:B------:R-:W-:Y:S01]  /*0c30*/  FFMA R52, R43, R12.reuse, R52 ;  /* 0x0000000c2b347223 */ /* 0x080fe20000000034 */
[-C--:B------:R-:W-:Y:S01]  /*0c40*/  FFMA R18, R21, R12.reuse, R11 ;  /* 0x0000000c15127223 */ /* 0x080fe2000000000b */
[-C--:B------:R-:W-:Y:S01]  /*0c50*/  FFMA R40, R41, R12.reuse, R17 ;  /* 0x0000000c29287223 */ /* 0x080fe20000000011 */
[----:B------:R-:W-:Y:S01]  /*0c60*/  FFMA R28, R23, R12, R37 ;  /* 0x0000000c171c7223 */ /* 0x000fe20000000025 */
[----:B------:R-:W-:Y:S01]  /*0c70*/  FFMA R17, R30, R15, R16 ;  /* 0x0000000f1e117223 */ /* 0x000fe20000000010 */
[C---:B------:R-:W-:Y:S01]  /*0c80*/  FFMA R46, R50.reuse, R19, R35 ;  /* 0x00000013322e7223 */ /* 0x040fe20000000023 */
[C---:B------:R-:W-:Y:S01]  /*0c90*/  FFMA R14, R50.reuse, R29, R38 ;  /* 0x0000001d320e7223 */ /* 0x040fe20000000026 */
[----:B------:R-:W-:Y:S01]  /*0ca0*/  FFMA R49, R50, R15, R10 ;  /* 0x0000000f32317223 */ /* 0x000fe2000000000a */
[C---:B0-----:R-:W-:Y:S01]  /*0cb0*/  FFMA R48, R36.reuse, R19, R33 ;  /* 0x0000001324307223 */ /* 0x041fe20000000021 */
[C---:B------:R-:W-:Y:S01]  /*0cc0*/  FFMA R22, R36.reuse, R29, R22 ;  /* 0x0000001d24167223 */ /* 0x040fe20000000016 */
[C---:B------:R-:W-:Y:S01]  /*0cd0*/  FFMA R53, R36.reuse, R13, R52 ;  /* 0x0000000d24357223 */ /* 0x040fe20000000034 */
[----:B------:R-:W-:Y:S01]  /*0ce0*/  FFMA R43, R36, R15, R32 ;  /* 0x0000000f242b7223 */ /* 0x000fe20000000020 */
[C---:B------:R-:W-:Y:S01]  /*0cf0*/  FFMA R47, R30.reuse, R19, R47 ;  /* 0x000000131e2f7223 */ /* 0x040fe2000000002f */
[C---:B------:R-:W-:Y:S01]  /*0d00*/  FFMA R42, R30.reuse, R29, R42 ;  /* 0x0000001d1e2a7223 */ /* 0x040fe2000000002a */
[----:B------:R-:W-:Y:S01]  /*0d10*/  FFMA R51, R30, R13, R18 ;  /* 0x0000000d1e337223 */ /* 0x000fe20000000012 */
[C---:B-1----:R-:W-:Y:S01]  /*0d20*/  FFMA R16, R20.reuse, R19, R31 ;  /* 0x0000001314107223 */ /* 0x042fe2000000001f */
[----:B------:R-:W-:Y:S01]  /*0d30*/  LDS.64 R10, [R0.X8+0xe8] ;  /* 0x0000e800000a7984 */ /* 0x000fe20000008a00 */
[----:B------:R-:W-:Y:S01]  /*0d40*/  FFMA R29, R20, R29, R39 ;  /* 0x0000001d141d7223 */ /* 0x000fe20000000027 */
[-C--:B------:R-:W-:Y:S01]  /*0d50*/  FFMA R12, R50, R13.reuse, R40 ;  /* 0x0000000d320c7223 */ /* 0x080fe20000000028 */
[C---:B------:R-:W-:Y:S01]  /*0d60*/  FFMA R13, R20.reuse, R13, R28 ;  /* 0x0000000d140d7223 */ /* 0x040fe2000000001c */
[----:B------:R-:W-:Y:S01]  /*0d70*/  LDS.64 R30, [R0.X8+0x158] ;  /* 0x00015800001e7984 */ /* 0x000fe20000008a00 */
[----:B------:R-:W-:-:S03]  /*0d80*/  FFMA R45, R20, R15, R44 ;  /* 0x0000000f142d7223 */ /* 0x000fc6000000002c */
[----:B------:R-:W-:Y:S04]  /*0d90*/  LDS.64 R32, [R0.X8+0x2b0] ;  /* 0x0002b00000207984 */ /* 0x000fe80000008a00 */
[----:B------:R-:W-:Y:S04]  /*0da0*/  LDS.64 R34, [R0.X8+0x320] ;  /* 0x0003200000227984 */ /* 0x000fe80000008a00 */
[----:B------:R-:W0:Y:S04]  /*0db0*/  LDS.64 R36, [R8+0x58] ;  /* 0x0000580008247984 */ /* 0x000e280000000a00 */
[----:B------:R-:W1:Y:S04]  /*0dc0*/  LDS.64 R38, [R8+0xa0] ;  /* 0x0000a00008267984 */ /* 0x000e680000000a00 */
[----:B------:R-:W2:Y:S04]  /*0dd0*/  LDS.64 R18, [R8+0x10] ;  /* 0x0000100008127984 */ /* 0x000ea80000000a00 */
[----:B------:R-:W3:Y:S01]  /*0de0*/  LDS.64 R40, [R8+0xe8] ;  /* 0x0000e80008287984 */ /* 0x000ee20000000a00 */
[-C--:B0-----:R-:W-:Y:S01]  /*0df0*/  FFMA R20, R10, R36.reuse, R14 ;  /* 0x000000240a147223 */ /* 0x081fe2000000000e */
[-C--:B------:R-:W-:Y:S01]  /*0e00*/  FFMA R22, R30, R36.reuse, R22 ;  /* 0x000000241e167223 */ /* 0x080fe20000000016 */
[-C--:B------:R-:W-:Y:S01]  /*0e10*/  FFMA R42, R32, R36.reuse, R42 ;  /* 0x00000024202a7223 */ /* 0x080fe2000000002a */
[----:B------:R-:W-:Y:S01]  /*0e20*/  FFMA R52, R34, R36, R29 ;  /* 0x0000002422347223 */ /* 0x000fe2000000001d */
[-C--:B-1----:R-:W-:Y:S01]  /*0e30*/  FFMA R36, R10, R38.reuse, R12 ;  /* 0x000000260a247223 */ /* 0x082fe2000000000c */
[-C--:B------:R-:W-:Y:S01]  /*0e40*/  FFMA R44, R30, R38.reuse, R53 ;  /* 0x000000261e2c7223 */ /* 0x080fe20000000035 */
[-C--:B------:R-:W-:Y:S01]  /*0e50*/  FFMA R50, R32, R38.reuse, R51 ;  /* 0x0000002620327223 */ /* 0x080fe20000000033 */
[----:B------:R-:W-:Y:S01]  /*0e60*/  FFMA R38, R34, R38, R13 ;  /* 0x0000002622267223 */ /* 0x000fe2000000000d */
[----:B------:R-:W0:Y:S01]  /*0e70*/  LDS.64 R28, [R8+0x18] ;  /* 0x00001800081c7984 */ /* 0x000e220000000a00 */
[C---:B--2---:R-:W-:Y:S01]  /*0e80*/  FFMA R46, R18.reuse, R10, R46 ;  /* 0x0000000a122e7223 */ /* 0x044fe2000000002e */
[C---:B------:R-:W-:Y:S01]  /*0e90*/  FFMA R48, R18.reuse, R30, R48 ;  /* 0x0000001e12307223 */ /* 0x040fe20000000030 */
[C---:B------:R-:W-:Y:S01]  /*0ea0*/  FFMA R47, R18.reuse, R32, R47 ;  /* 0x00000020122f7223 */ /* 0x040fe2000000002f */
[----:B------:R-:W1:Y:S01]  /*0eb0*/  LDS.64 R12, [R0.X8+0x390] ;  /* 0x00039000000c7984 */ /* 0x000e620000008a00 */
[----:B------:R-:W-:Y:S01]  /*0ec0*/  FFMA R18, R18, R34, R16 ;  /* 0x0000002212127223 */ /* 0x000fe20000000010 */
[-C--:B---3--:R-:W-:Y:S01]  /*0ed0*/  FFMA R32, R32, R40.reuse, R17 ;  /* 0x0000002820207223 */ /* 0x088fe20000000011 */
[-C--:B------:R-:W-:Y:S01]  /*0ee0*/  FFMA R30, R30, R40.reuse, R43 ;  /* 0x000000281e1e7223 */ /* 0x080fe2000000002b */
[----:B------:R-:W2:Y:S01]  /*0ef0*/  LDS.64 R14, [R0.X8+0x400] ;  /* 0x00040000000e7984 */ /* 0x000ea20000008a00 */
[-C--:B------:R-:W-:Y:S01]  /*0f00*/  FFMA R10, R10, R40.reuse, R49 ;  /* 0x000000280a0a7223 */ /* 0x080fe20000000031 */
[----:B------:R-:W-:Y:S01]  /*0f10*/  FFMA R34, R34, R40, R45 ;  /* 0x0000002822227223 */ /* 0x000fe2000000002d */
[C---:B------:R-:W-:Y:S01]  /*0f20*/  FFMA R43, R19.reuse, R11, R46 ;  /* 0x0000000b132b7223 */ /* 0x040fe2000000002e */
[----:B------:R-:W3:Y:S01]  /*0f30*/  LDS.64 R16, [R8+0x60] ;  /* 0x0000600008107984 */ /* 0x000ee20000000a00 */
[C---:B------:R-:W-:Y:S01]  /*0f40*/  FFMA R45, R19.reuse, R31, R48 ;  /* 0x0000001f132d7223 */ /* 0x040fe20000000030 */
[C---:B------:R-:W-:Y:S01]  /*0f50*/  FFMA R47, R19.reuse, R33, R47 ;  /* 0x00000021132f7223 */ /* 0x040fe2000000002f */
[----:B------:R-:W-:Y:S01]  /*0f60*/  FFMA R40, R19, R35, R18 ;  /* 0x0000002313287223 */ /* 0x000fe20000000012 */
[-C--:B------:R-:W-:Y:S01]  /*0f70*/  FFMA R51, R11, R37.reuse, R20 ;  /* 0x000000250b337223 */ /* 0x080fe20000000014 */
[----:B------:R-:W4:Y:S01]  /*0f80*/  LDS.64 R18, [R8+0xa8] ;  /* 0x0000a80008127984 */ /* 0x000f220000000a00 */
[C---:B------:R-:W-:Y:S01]  /*0f90*/  FFMA R49, R31.reuse, R37, R22 ;  /* 0x000000251f317223 */ /* 0x040fe20000000016 */
[C---:B------:R-:W-:Y:S01]  /*0fa0*/  FFMA R44, R31.reuse, R39, R44 ;  /* 0x000000271f2c7223 */ /* 0x040fe2000000002c */
[----:B------:R-:W-:Y:S01]  /*0fb0*/  FFMA R20, R31, R41, R30 ;  /* 0x000000291f147223 */ /* 0x000fe2000000001e */
[-C--:B------:R-:W-:Y:S01]  /*0fc0*/  FFMA R53, R33, R37.reuse, R42 ;  /* 0x0000002521357223 */ /* 0x080fe2000000002a */
[----:B------:R-:W5:Y:S01]  /*0fd0*/  LDS.64 R30, [R8+0xf0] ;  /* 0x0000f000081e7984 */ /* 0x000f620000000a00 */
[----:B------:R-:W-:Y:S01]  /*0fe0*/  FFMA R52, R35, R37, R52 ;  /* 0x0000002523347223 */ /* 0x000fe20000000034 */
[----:B------:R-:W-:Y:S01]  /*0ff0*/  FFMA R37, R11, R39, R36 ;  /* 0x000000270b257223 */ /* 0x000fe20000000024 */
[----:B------:R-:W-:Y:S01]  /*1000*/  FFMA R36, R35, R41, R34 ;  /* 0x0000002923247223 */ /* 0x000fe20000000022 */
[-C--:B------:R-:W-:Y:S01]  /*1010*/  FFMA R50, R33, R39.reuse, R50 ;  /* 0x0000002721327223 */ /* 0x080fe20000000032 */
[----:B------:R-:W-:Y:S01]  /*1020*/  FFMA R38, R35, R39, R38 ;  /* 0x0000002723267223 */ /* 0x000fe20000000026 */
[-C--:B------:R-:W-:Y:S01]  /*1030*/  FFMA R22, R33, R41.reuse, R32 ;  /* 0x0000002921167223 */ /* 0x080fe20000000020 */
[----:B------:R-:W-:-:S02]  /*1040*/  FFMA R39, R11, R41, R10 ;  /* 0x000000290b277223 */ /* 0x000fc4000000000a */
[----:B------:R-:W-:Y:S04]  /*1050*/  LDS.64 R10, [R8+0x20] ;  /* 0x00002000080a7984 */ /* 0x000fe80000000a00 */
[----:B------:R-:W5:Y:S01]  /*1060*/  LDS R41, [R0.X8+0x408] ;  /* 0x0004080000297984 */ /* 0x000f620000008800 */
[-C--:B0-----:R-:W-:Y:S01]  /*1070*/  FFMA R34, R24, R28.reuse, R45 ;  /* 0x0000001c18227223 */ /* 0x081fe2000000002d */
[----:B------:R-:W-:Y:S02]  /*1080*/  FFMA R32, R26, R28, R43 ;  /* 0x0000001c1a207223 */ /* 0x000fe4000000002b */
[----:B------:R-:W0:Y:S01]  /*1090*/  LDS R43, [R0.X8+0x398] ;  /* 0x00039800002b7984 */ /* 0x000e220000008800 */
[C---:B-1----:R-:W-:Y:S01]  /*10a0*/  FFMA R42, R28.reuse, R12, R47 ;  /* 0x0000000c1c2a7223 */ /* 0x042fe2000000002f */
[----:B--2---:R-:W-:-:S03]  /*10b0*/  FFMA R46, R28, R14, R40 ;  /* 0x0000000e1c2e7223 */ /* 0x004fc60000000028 */
[----:B------:R-:W-:Y:S01]  /*10c0*/  FFMA R45, R29, R13, R42 ;  /* 0x0000000d1d2d7223 */ /* 0x000fe2000000002a */
[-C--:B------:R-:W-:Y:S01]  /*10d0*/  FFMA R40, R25, R29.reuse, R34 ;  /* 0x0000001d19287223 */ /* 0x080fe20000000022 */
[----:B------:R-:W-:Y:S01]  /*10e0*/  FFMA R28, R27, R29, R32 ;  /* 0x0000001d1b1c7223 */ /* 0x000fe20000000020 */
[----:B------:R-:W-:Y:S01]  /*10f0*/  FFMA R42, R29, R15, R46 ;  /* 0x0000000f1d2a7223 */ /* 0x000fe2000000002e */
[-C--:B---3--:R-:W-:Y:S01]  /*1100*/  FFMA R46, R26, R16.reuse, R51 ;  /* 0x000000101a2e7223 */ /* 0x088fe20000000033 */
[-C--:B------:R-:W-:Y:S01]  /*1110*/  FFMA R48, R24, R16.reuse, R49 ;  /* 0x0000001018307223 */ /* 0x080fe20000000031 */
[-C--:B------:R-:W-:Y:S01]  /*1120*/  FFMA R53, R12, R16.reuse, R53 ;  /* 0x000000100c357223 */ /* 0x080fe20000000035 */
[----:B------:R-:W-:Y:S01]  /*1130*/  FFMA R16, R14, R16, R52 ;  /* 0x000000100e107223 */ /* 0x000fe20000000034 */
[-C--:B------:R-:W-:Y:S01]  /*1140*/  FFMA R52, R27, R17.reuse, R46 ;  /* 0x000000111b347223 */ /* 0x080fe2000000002e */
[----:B------:R-:W1:Y:S01]  /*1150*/  LDS.64 R34, [R8+0xb0] ;  /* 0x0000b00008227984 */ /* 0x000e620000000a00 */
[-C--:B------:R-:W-:Y:S01]  /*1160*/  FFMA R46, R25, R17.reuse, R48 ;  /* 0x00000011192e7223 */ /* 0x080fe20000000030 */
[-C--:B------:R-:W-:Y:S01]  /*1170*/  FFMA R48, R13, R17.reuse, R53 ;  /* 0x000000110d307223 */ /* 0x080fe20000000035 */
[----:B------:R-:W-:Y:S01]  /*1180*/  FFMA R29, R15, R17, R16 ;  /* 0x000000110f1d7223 */ /* 0x000fe20000000010 */
[----:B------:R-:W2:Y:S01]  /*1190*/  LDS.64 R32, [R8+0x68] ;  /* 0x0000680008207984 */ /* 0x000ea20000000a00 */
[C---:B----4-:R-:W-:Y:S01]  /*11a0*/  FFMA R47, R24.reuse, R18, R44 ;  /* 0x00000012182f7223 */ /* 0x050fe2000000002c */
[----:B-----5:R-:W-:Y:S01]  /*11b0*/  FFMA R24, R24, R30, R20 ;  /* 0x0000001e18187223 */ /* 0x020fe20000000014 */
[-C--:B------:R-:W-:Y:S01]  /*11c0*/  FFMA R37, R26, R18.reuse, R37 ;  /* 0x000000121a257223 */ /* 0x080fe20000000025 */
[----:B------:R-:W3:Y:S01]  /*11d0*/  LDS.64 R16, [R8+0xf8] ;  /* 0x0000f80008107984 */ /* 0x000ee20000000a00 */
[-C--:B------:R-:W-:Y:S01]  /*11e0*/  FFMA R50, R12, R18.reuse, R50 ;  /* 0x000000120c327223 */ /* 0x080fe20000000032 */
[----:B------:R-:W-:Y:S01]  /*11f0*/  FFMA R49, R14, R18, R38 ;  /* 0x000000120e317223 */ /* 0x000fe20000000026 */
[-C--:B------:R-:W-:Y:S01]  /*1200*/  FFMA R26, R26, R30.reuse, R39 ;  /* 0x0000001e1a1a7223 */ /* 0x080fe20000000027 */
[----:B------:R-:W4:Y:S01]  /*1210*/  LDS R20, [R0.X8+0x474] ;  /* 0x0004740000147984 */ /* 0x000f220000008800 */
[-C--:B------:R-:W-:Y:S01]  /*1220*/  FFMA R12, R12, R30.reuse, R22 ;  /* 0x0000001e0c0c7223 */ /* 0x080fe20000000016 */
[-C--:B------:R-:W-:Y:S01]  /*1230*/  FFMA R44, R27, R19.reuse, R37 ;  /* 0x000000131b2c7223 */ /* 0x080fe20000000025 */
[-C--:B------:R-:W-:Y:S01]  /*1240*/  FFMA R18, R25, R19.reuse, R47 ;  /* 0x0000001319127223 */ /* 0x080fe2000000002f */
[-C--:B------:R-:W-:Y:S01]  /*1250*/  FFMA R38, R13, R19.reuse, R50 ;  /* 0x000000130d267223 */ /* 0x080fe20000000032 */
[----:B------:R-:W-:Y:S01]  /*1260*/  FFMA R14, R14, R30, R36 ;  /* 0x0000001e0e0e7223 */ /* 0x000fe20000000024 */
[----:B------:R-:W-:Y:S01]  /*1270*/  FFMA R50, R15, R19, R49 ;  /* 0x000000130f327223 */ /* 0x000fe20000000031 */
[----:B------:R-:W-:Y:S01]  /*1280*/  FFMA R22, R27, R31, R26 ;  /* 0x0000001f1b167223 */ /* 0x000fe2000000001a */
[C---:B------:R-:W-:Y:S01]  /*1290*/  FFMA R37, R10.reuse, R41, R42 ;  /* 0x000000290a257223 */ /* 0x040fe2000000002a */
[-C--:B------:R-:W-:Y:S01]  /*12a0*/  FFMA R36, R25, R31.reuse, R24 ;  /* 0x0000001f19247223 */ /* 0x080fe20000000018 */
[----:B------:R-:W5:Y:S01]  /*12b0*/  LDS R42, [R0.X8+0x4e4] ;  /* 0x0004e400002a7984 */ /* 0x000f620000008800 */
[----:B------:R-:W-:Y:S01]  /*12c0*/  FFMA R26, R13, R31, R12 ;  /* 0x0000001f0d1a7223 */ /* 0x000fe2000000000c */
[-C--:B------:R-:W-:Y:S01]  /*12d0*/  FFMA R13, R21, R10.reuse, R28 ;  /* 0x0000000a150d7223 */ /* 0x080fe2000000001c */
[----:B------:R-:W-:Y:S01]  /*12e0*/  FFMA R40, R23, R10, R40 ;  /* 0x0000000a17287223 */ /* 0x000fe20000000028 */
[----:B0-----:R-:W-:Y:S01]  /*12f0*/  FFMA R45, R10, R43, R45 ;  /* 0x0000002b0a2d7223 */ /* 0x001fe2000000002d */
[----:B------:R-:W-:Y:S01]  /*1300*/  FFMA R27, R15, R31, R14 ;  /* 0x0000001f0f1b7223 */ /* 0x000fe2000000000e */
[----:B------:R-:W0:Y:S04]  /*1310*/  LDS R10, [R0.X8+0x6ac] ;  /* 0x0006ac00000a7984 */ /* 0x000e280000008800 */
[----:B------:R-:W0:Y:S04]  /*1320*/  LDS R12, [R0.X8+0x63c] ;  /* 0x00063c00000c7984 */ /* 0x000e280000008800 */
[----:B------:R-:W-:Y:S01]  /*1330*/  LDS.64 R24, [R8+0x28] ;  /* 0x0000280008187984 */ /* 0x000fe20000000a00 */
[-C--:B-1----:R-:W-:Y:S01]  /*1340*/  FFMA R39, R21, R34.reuse, R44 ;  /* 0x0000002215277223 */ /* 0x082fe2000000002c */
[-C--:B------:R-:W-:Y:S01]  /*1350*/  FFMA R44, R23, R34.reuse, R18 ;  /* 0x00000022172c7223 */ /* 0x080fe20000000012 */
[-C--:B------:R-:W-:Y:S01]  /*1360*/  FFMA R38, R43, R34.reuse, R38 ;  /* 0x000000222b267223 */ /* 0x080fe20000000026 */
[----:B------:R-:W-:Y:S01]  /*1370*/  FFMA R50, R41, R34, R50 ;  /* 0x0000002229327223 */ /* 0x000fe20000000032 */
[-C--:B--2---:R-:W-:Y:S01]  /*1380*/  FFMA R46, R23, R32.reuse, R46 ;  /* 0x00000020172e7223 */ /* 0x084fe2000000002e */
[----:B------:R-:W1:Y:S01]  /*1390*/  LDS.64 R14, [R0.X8+0x478] ;  /* 0x00047800000e7984 */ /* 0x000e620000008a00 */
[-C--:B------:R-:W-:Y:S01]  /*13a0*/  FFMA R48, R43, R32.reuse, R48 ;  /* 0x000000202b307223 */ /* 0x080fe20000000030 */
[C---:B------:R-:W-:Y:S01]  /*13b0*/  FFMA R52, R21.reuse, R32, R52 ;  /* 0x0000002015347223 */ /* 0x040fe20000000034 */
[-C--:B---3--:R-:W-:Y:S01]  /*13c0*/  FFMA R34, R21, R16.reuse, R22 ;  /* 0x0000001015227223 */ /* 0x088fe20000000016 */
[----:B------:R-:W2:Y:S01]  /*13d0*/  LDS.64 R18, [R0.X8+0x4e8] ;  /* 0x0004e80000127984 */ /* 0x000ea20000008a00 */
[-C--:B------:R-:W-:Y:S01]  /*13e0*/  FFMA R36, R23, R16.reuse, R36 ;  /* 0x0000001017247223 */ /* 0x080fe20000000024 */
[-C--:B------:R-:W-:Y:S01]  /*13f0*/  FFMA R43, R43, R16.reuse, R26 ;  /* 0x000000102b2b7223 */ /* 0x080fe2000000001a */
[C---:B------:R-:W-:Y:S01]  /*1400*/  FFMA R16, R41.reuse, R16, R27 ;  /* 0x0000001029107223 */ /* 0x040fe2000000001b */
[----:B------:R-:W3:Y:S01]  /*1410*/  LDS.64 R22, [R8+0x70] ;  /* 0x0000700008167984 */ /* 0x000ee20000000a00 */
[----:B------:R-:W-:Y:S01]  /*1420*/  FFMA R32, R41, R32, R29 ;  /* 0x0000002029207223 */ /* 0x000fe2000000001d */
[C---:B----4-:R-:W-:Y:S01]  /*1430*/  FFMA R13, R20.reuse, R11, R13 ;  /* 0x0000000b140d7223 */ /* 0x050fe2000000000d */
[C---:B------:R-:W-:Y:S01]  /*1440*/  FFMA R41, R20.reuse, R33, R52 ;  /* 0x0000002114297223 */ /* 0x040fe20000000034 */
[----:B------:R-:W4:Y:S01]  /*1450*/  LDS.64 R30, [R0.X8+0x640] ;  /* 0x00064000001e7984 */ /* 0x000f220000008a00 */
[C---:B------:R-:W-:Y:S01]  /*1460*/  FFMA R39, R20.reuse, R35, R39 ;  /* 0x0000002314277223 */ /* 0x040fe20000000027 */
[----:B------:R-:W-:-:S02]  /*1470*/  FFMA R47, R20, R17, R34 ;  /* 0x00000011142f7223 */ /* 0x000fc40000000022 */
[----:B------:R-:W4:Y:S01]  /*1480*/  LDS.64 R26, [R8+0xb8] ;  /* 0x0000b800081a7984 */ /* 0x000f220000000a00 */
[C---:B-----5:R-:W-:Y:S01]  /*1490*/  FFMA R40, R42.reuse, R11, R40 ;  /* 0x0000000b2a287223 */ /* 0x060fe20000000028 */
[C---:B------:R-:W-:Y:S01]  /*14a0*/  FFMA R46, R42.reuse, R33, R46 ;  /* 0x000000212a2e7223 */ /* 0x040fe2000000002e */
[C---:B------:R-:W-:Y:S01]  /*14b0*/  FFMA R49, R42.reuse, R35, R44 ;  /* 0x000000232a317223 */ /* 0x040fe2000000002c */
[----:B------:R-:W5:Y:S01]  /*14c0*/  LDS.64 R28, [R0.X8+0x6b0] ;  /* 0x0006b000001c7984 */ /* 0x000f620000008a00 */
[-C--:B------:R-:W-:Y:S01]  /*14d0*/  FFMA R53, R42, R17.reuse, R36 ;  /* 0x000000112a357223 */ /* 0x080fe20000000024 */
[C---:B0-----:R-:W-:Y:S02]  /*14e0*/  FFMA R51, R10.reuse, R17, R16 ;  /* 0x000000110a337223 */ /* 0x041fe40000000010 */
[----:B------:R-:W0:Y:S01]  /*14f0*/  LDS.64 R20, [R8+0x100] ;  /* 0x0001000008147984 */ /* 0x000e220000000a00 */
[-C--:B------:R-:W-:Y:S01]  /*1500*/  FFMA R32, R10, R33.reuse, R32 ;  /* 0x000000210a207223 */ /* 0x080fe20000000020 */
[C---:B------:R-:W-:Y:S01]  /*1510*/  FFMA R48, R12.reuse, R33, R48 ;  /* 0x000000210c307223 */ /* 0x040fe20000000030 */
[C---:B------:R-:W-:Y:S01]  /*1520*/  FFMA R45, R12.reuse, R11, R45 ;  /* 0x0000000b0c2d7223 */ /* 0x040fe2000000002d */
[----:B------:R-:W-:Y:S01]  /*1530*/  FFMA R33, R12, R35, R38 ;  /* 0x000000230c217223 */ /* 0x000fe20000000026 */
[C---:B------:R-:W-:Y:S01]  /*1540*/  FFMA R11, R10.reuse, R11, R37 ;  /* 0x0000000b0a0b7223 */ /* 0x040fe20000000025 */
[----:B------:R-:W-:Y:S01]  /*1550*/  FFMA R35, R10, R35, R50 ;  /* 0x000000230a237223 */ /* 0x000fe20000000032 */
[----:B------:R-:W-:Y:S01]  /*1560*/  FFMA R37, R12, R17, R43 ;  /* 0x000000110c257223 */ /* 0x000fe2000000002b */
[C---:B-1----:R-:W-:Y:S01]  /*1570*/  FFMA R16, R24.reuse, R14, R13 ;  /* 0x0000000e18107223 */ /* 0x042fe2000000000d */
[----:B--2---:R-:W-:-:S03]  /*1580*/  FFMA R40, R24, R18, R40 ;  /* 0x0000001218287223 */ /* 0x004fc60000000028 */
[C---:B------:R-:W-:Y:S01]  /*1590*/  FFMA R43, R25.reuse, R15, R16 ;  /* 0x0000000f192b7223 */ /* 0x040fe20000000010 */
[-C--:B---3--:R-:W-:Y:S01]  /*15a0*/  FFMA R46, R18, R22.reuse, R46 ;  /* 0x00000016122e7223 */ /* 0x088fe2000000002e */
[----:B------:R-:W-:Y:S01]  /*15b0*/  FFMA R13, R25, R19, R40 ;  /* 0x00000013190d7223 */ /* 0x000fe20000000028 */
[----:B------:R-:W-:Y:S01]  /*15c0*/  FFMA R42, R14, R22, R41 ;  /* 0x000000160e2a7223 */ /* 0x000fe20000000029 */
[----:B----4-:R-:W-:Y:S01]  /*15d0*/  FFMA R34, R24, R30, R45 ;  /* 0x0000001e18227223 */ /* 0x010fe2000000002d */
[----:B------:R-:W-:Y:S01]  /*15e0*/  FFMA R40, R30, R22, R48 ;  /* 0x000000161e287223 */ /* 0x000fe20000000030 */
[-C--:B------:R-:W-:Y:S01]  /*15f0*/  FFMA R41, R19, R23.reuse, R46 ;  /* 0x0000001713297223 */ /* 0x080fe2000000002e */
[-C--:B------:R-:W-:Y:S01]  /*1600*/  FFMA R42, R15, R23.reuse, R42 ;  /* 0x000000170f2a7223 */ /* 0x080fe2000000002a */
[-C--:B------:R-:W-:Y:S01]  /*1610*/  FFMA R16, R18, R26.reuse, R49 ;  /* 0x0000001a12107223 */ /* 0x080fe20000000031 */
[-C--:B------:R-:W-:Y:S01]  /*1620*/  FFMA R46, R14, R26.reuse, R39 ;  /* 0x0000001a0e2e7223 */ /* 0x080fe20000000027 */
[----:B------:R-:W-:Y:S01]  /*1630*/  FFMA R48, R30, R26, R33 ;  /* 0x0000001a1e307223 */ /* 0x000fe20000000021 */
[----:B------:R-:W-:Y:S01]  /*1640*/  FFMA R40, R31, R23, R40 ;  /* 0x000000171f287223 */ /* 0x000fe20000000028 */
[----:B-----5:R-:W-:Y:S01]  /*1650*/  FFMA R24, R24, R28, R11 ;  /* 0x0000001c18187223 */ /* 0x020fe2000000000b */
[C---:B------:R-:W-:Y:S01]  /*1660*/  FFMA R32, R28.reuse, R22, R32 ;  /* 0x000000161c207223 */ /* 0x040fe20000000020 */
[----:B------:R-:W-:Y:S01]  /*1670*/  FFMA R50, R28, R26, R35 ;  /* 0x0000001a1c327223 */ /* 0x000fe20000000023 */
[----:B------:R-:W-:Y:S01]  /*1680*/  FFMA R11, R25, R31, R34 ;  /* 0x0000001f190b7223 */ /* 0x000fe20000000022 */
[-C--:B0-----:R-:W-:Y:S01]  /*1690*/  FFMA R52, R18, R20.reuse, R53 ;  /* 0x0000001412347223 */ /* 0x081fe20000000035 */
[----:B------:R-:W-:Y:S01]  /*16a0*/  FFMA R44, R29, R23, R32 ;  /* 0x000000171d2c7223 */ /* 0x000fe20000000020 */
[-C--:B------:R-:W-:Y:S01]  /*16b0*/  FFMA R46, R15, R27.reuse, R46 ;  /* 0x0000001b0f2e7223 */ /* 0x080fe2000000002e */
[-C--:B------:R-:W-:Y:S01]  /*16c0*/  FFMA R49, R19, R27.reuse, R16 ;  /* 0x0000001b13317223 */ /* 0x080fe20000000010 */
[-C--:B------:R-:W-:Y:S01]  /*16d0*/  FFMA R48, R31, R27.reuse, R48 ;  /* 0x0000001b1f307223 */ /* 0x080fe20000000030 */
[----:B------:R-:W-:Y:S01]  /*16e0*/  FFMA R50, R29, R27, R50 ;  /* 0x0000001b1d327223 */ /* 0x000fe20000000032 */
[-C--:B------:R-:W-:Y:S01]  /*16f0*/  FFMA R18, R30, R20.reuse, R37 ;  /* 0x000000141e127223 */ /* 0x080fe20000000025 */
[----:B------:R-:W-:Y:S01]  /*1700*/  FFMA R45, R25, R29, R24 ;  /* 0x0000001d192d7223 */ /* 0x000fe20000000018 */
[----:B------:R-:W-:Y:S01]  /*1710*/  LDS.64 R22, [R8+0x30] ;  /* 0x0000300008167984 */ /* 0x000fe20000000a00 */
[-C--:B------:R-:W-:Y:S01]  /*1720*/  FFMA R14, R14, R20.reuse, R47 ;  /* 0x000000140e0e7223 */ /* 0x080fe2000000002f */
[-C--:B------:R-:W-:Y:S01]  /*1730*/  FFMA R47, R31, R21.reuse, R18 ;  /* 0x000000151f2f7223 */ /* 0x080fe20000000012 */
[----:B------:R-:W-:Y:S01]  /*1740*/  FFMA R20, R28, R20, R51 ;  /* 0x000000141c147223 */ /* 0x000fe20000000033 */
[----:B------:R-:W0:Y:S01]  /*1750*/  LDS.64 R16, [R0.X8+0x558] ;  /* 0x0005580000107984 */ /* 0x000e220000008a00 */
[-C--:B------:R-:W-:Y:S01]  /*1760*/  FFMA R15, R15, R21.reuse, R14 ;  /* 0x000000150f0f7223 */ /* 0x080fe2000000000e */
[-C--:B------:R-:W-:Y:S01]  /*1770*/  FFMA R19, R19, R21.reuse, R52 ;  /* 0x0000001513137223 */ /* 0x080fe20000000034 */
[----:B------:R-:W-:Y:S01]  /*1780*/  FFMA R21, R29, R21, R20 ;  /* 0x000000151d157223 */ /* 0x000fe20000000014 */
[----:B------:R-:W1:Y:S04]  /*1790*/  LDS.64 R26, [R0.X8+0x720] ;  /* 0x00072000001a7984 */ /* 0x000e680000008a00 */
[----:B------:R-:W2:Y:S04]  /*17a0*/  LDS.64 R34, [R8+0x78] ;  /* 0x0000780008227984 */ /* 0x000ea80000000a00 */
[----:B------:R-:W3:Y:S04]  /*17b0*/  LDS.64 R36, [R8+0xc0] ;  /* 0x0000c00008247984 */ /* 0x000ee80000000a00 */
[----:B------:R-:W4:Y:S04]  /*17c0*/  LDS.64 R24, [R0.X8+0x5c8] ;  /* 0x0005c80000187984 */ /* 0x000f280000008a00 */
[----:B------:R-:W5:Y:S04]  /*17d0*/  LDS.64 R32, [R0.X8+0x790] ;  /* 0x0007900000207984 */ /* 0x000f680000008a00 */
[----:B------:R-:W5:Y:S01]  /*17e0*/  LDS.64 R38, [R8+0x108] ;  /* 0x0001080008267984 */ /* 0x000f620000000a00 */
[----:B0-----:R-:W-:-:S03]  /*17f0*/  FFMA R52, R22, R16, R43 ;  /* 0x0000001016347223 */ /* 0x001fc6000000002b */
[----:B------:R-:W-:Y:S01]  /*1800*/  LDS R43, [R0.X8+0x728] ;  /* 0x00072800002b7984 */ /* 0x000fe20000008800 */
[----:B-1----:R-:W-:Y:S01]  /*1810*/  FFMA R11, R22, R26, R11 ;  /* 0x0000001a160b7223 */ /* 0x002fe2000000000b */
[----:B------:R-:W-:Y:S01]  /*1820*/  FFMA R51, R23, R17, R52 ;  /* 0x0000001117337223 */ /* 0x000fe20000000034 */
[-C--:B--2---:R-:W-:Y:S01]  /*1830*/  FFMA R42, R16, R34.reuse, R42 ;  /* 0x00000022102a7223 */ /* 0x084fe2000000002a */
[----:B------:R-:W-:Y:S01]  /*1840*/  FFMA R40, R26, R34, R40 ;  /* 0x000000221a287223 */ /* 0x000fe20000000028 */
[-C--:B---3--:R-:W-:Y:S01]  /*1850*/  FFMA R46, R16, R36.reuse, R46 ;  /* 0x00000024102e7223 */ /* 0x088fe2000000002e */
[----:B------:R-:W-:Y:S01]  /*1860*/  FFMA R48, R26, R36, R48 ;  /* 0x000000241a307223 */ /* 0x000fe20000000030 */
[-C--:B------:R-:W-:Y:S01]  /*1870*/  FFMA R42, R17, R35.reuse, R42 ;  /* 0x00000023112a7223 */ /* 0x080fe2000000002a */
[----:B------:R-:W-:Y:S01]  /*1880*/  FFMA R40, R27, R35, R40 ;  /* 0x000000231b287223 */ /* 0x000fe20000000028 */
[----:B----4-:R-:W-:Y:S01]  /*1890*/  FFMA R41, R24, R34, R41 ;  /* 0x0000002218297223 */ /* 0x010fe20000000029 */
[----:B------:R-:W-:Y:S01]  /*18a0*/  FFMA R13, R22, R24, R13 ;  /* 0x00000018160d7223 */ /* 0x000fe2000000000d */
[-C--:B------:R-:W-:Y:S01]  /*18b0*/  FFMA R46, R17, R37.reuse, R46 ;  /* 0x00000025112e7223 */ /* 0x080fe2000000002e */
[----:B------:R-:W-:Y:S01]  /*18c0*/  FFMA R48, R27, R37, R48 ;  /* 0x000000251b307223 */ /* 0x000fe20000000030 */
[----:B-----5:R-:W-:Y:S01]  /*18d0*/  FFMA R44, R32, R34, R44 ;  /* 0x00000022202c7223 */ /* 0x020fe2000000002c */
[----:B------:R-:W-:Y:S01]  /*18e0*/  FFMA R34, R24, R36, R49 ;  /* 0x0000002418227223 */ /* 0x000fe20000000031 */
[----:B------:R-:W-:Y:S01]  /*18f0*/  FFMA R22, R22, R32, R45 ;  /* 0x0000002016167223 */ /* 0x000fe2000000002d */
[----:B------:R-:W-:Y:S01]  /*1900*/  LDS R49, [R0.X8+0x560] ;  /* 0x0005600000317984 */ /* 0x000fe20000008800 */
[-C--:B------:R-:W-:Y:S01]  /*1910*/  FFMA R16, R16, R38.reuse, R15 ;  /* 0x0000002610107223 */ /* 0x080fe2000000000f */
[-C--:B------:R-:W-:Y:S01]  /*1920*/  FFMA R26, R26, R38.reuse, R47 ;  /* 0x000000261a1a7223 */ /* 0x080fe2000000002f */
[----:B------:R-:W-:Y:S01]  /*1930*/  FFMA R24, R24, R38, R19 ;  /* 0x0000002618187223 */ /* 0x000fe20000000013 */
[----:B------:R-:W0:Y:S01]  /*1940*/  LDS.64 R14, [R8+0x38] ;  /* 0x00003800080e7984 */ /* 0x000e220000000a00 */
[C---:B------:R-:W-:Y:S01]  /*1950*/  FFMA R50, R32.reuse, R36, R50 ;  /* 0x0000002420327223 */ /* 0x040fe20000000032 */
[----:B------:R-:W-:Y:S01]  /*1960*/  FFMA R32, R32, R38, R21 ;  /* 0x0000002620207223 */ /* 0x000fe20000000015 */
[C---:B------:R-:W-:Y:S01]  /*1970*/  FFMA R36, R23.reuse, R25, R13 ;  /* 0x0000001917247223 */ /* 0x040fe2000000000d */
[----:B------:R-:W1:Y:S01]  /*1980*/  LDS R47, [R0.X8+0x5d0] ;  /* 0x0005d000002f7984 */ /* 0x000e620000008800 */
[C---:B------:R-:W-:Y:S01]  /*1990*/  FFMA R38, R23.reuse, R27, R11 ;  /* 0x0000001b17267223 */ /* 0x040fe2000000000b */
[----:B------:R-:W-:Y:S01]  /*19a0*/  FFMA R52, R23, R33, R22 ;  /* 0x0000002117347223 */ /* 0x000fe20000000016 */
[-C--:B------:R-:W-:Y:S01]  /*19b0*/  FFMA R41, R25, R35.reuse, R41 ;  /* 0x0000002319297223 */ /* 0x080fe20000000029 */
[----:B------:R-:W2:Y:S01]  /*19c0*/  LDS.64 R18, [R8+0x80] ;  /* 0x0000800008127984 */ /* 0x000ea20000000a00 */
[----:B------:R-:W-:Y:S01]  /*19d0*/  FFMA R44, R33, R35, R44 ;  /* 0x00000023212c7223 */ /* 0x000fe2000000002c */
[-C--:B------:R-:W-:Y:S01]  /*19e0*/  FFMA R34, R25, R37.reuse, R34 ;  /* 0x0000002519227223 */ /* 0x080fe20000000022 */
[----:B------:R-:W-:Y:S01]  /*19f0*/  FFMA R50, R33, R37, R50 ;  /* 0x0000002521327223 */ /* 0x000fe20000000032 */
[----:B------:R-:W3:Y:S01]  /*1a00*/  LDS R45, [R0.X8+0x798] ;  /* 0x00079800002d7984 */ /* 0x000ee20000008800 */
[-C--:B------:R-:W-:Y:S01]  /*1a10*/  FFMA R16, R17, R39.reuse, R16 ;  /* 0x0000002711107223 */ /* 0x080fe20000000010 */
[-C--:B------:R-:W-:Y:S01]  /*1a20*/  FFMA R11, R25, R39.reuse, R24 ;  /* 0x00000027190b7223 */ /* 0x080fe20000000018 */
[-C--:B------:R-:W-:Y:S01]  /*1a30*/  FFMA R13, R27, R39.reuse, R26 ;  /* 0x000000271b0d7223 */ /* 0x080fe2000000001a */
[----:B------:R-:W4:Y:S01]  /*1a40*/  LDS.64 R20, [R8+0xc8] ;  /* 0x0000c80008147984 */ /* 0x000f220000000a00 */
[----:B------:R-:W-:-:S03]  /*1a50*/  FFMA R32, R33, R39, R32 ;  /* 0x0000002721207223 */ /* 0x000fc60000000020 */
[----:B------:R-:W5:Y:S04]  /*1a60*/  LDS.64 R22, [R8+0x110] ;  /* 0x0001100008167984 */ /* 0x000f680000000a00 */
[----:B------:R-:W-:Y:S04]  /*1a70*/  LDS.64 R24, [R0.X8+0x808] ;  /* 0x0008080000187984 */ /* 0x000fe80000008a00 */
[----:B------:R-:W-:Y:S01]  /*1a80*/  LDS.64 R26, [R0.X8+0x878] ;  /* 0x00087800001a7984 */ /* 0x000fe20000008a00 */
[C---:B0-----:R-:W-:Y:S01]  /*1a90*/  FFMA R51, R14.reuse, R49, R51 ;  /* 0x000000310e337223 */ /* 0x041fe20000000033 */
[C---:B-1----:R-:W-:Y:S01]  /*1aa0*/  FFMA R37, R14.reuse, R47, R36 ;  /* 0x0000002f0e257223 */ /* 0x042fe20000000024 */
[----:B------:R-:W-:-:S02]  /*1ab0*/  FFMA R36, R14, R43, R38 ;  /* 0x0000002b0e247223 */ /* 0x000fc40000000026 */
[----:B------:R-:W-:Y:S01]  /*1ac0*/  FFMA R51, R12, R15, R51 ;  /* 0x0000000f0c337223 */ /* 0x000fe20000000033 */
[----:B------:R-:W0:Y:S01]  /*1ad0*/  LDS.64 R38, [R8+0x40] ;  /* 0x0000400008267984 */ /* 0x000e220000000a00 */
[-C--:B--2---:R-:W-:Y:S01]  /*1ae0*/  FFMA R33, R49, R18.reuse, R42 ;  /* 0x0000001231217223 */ /* 0x084fe2000000002a */
[-C--:B------:R-:W-:Y:S01]  /*1af0*/  FFMA R42, R47, R18.reuse, R41 ;  /* 0x000000122f2a7223 */ /* 0x080fe20000000029 */
[-C--:B------:R-:W-:Y:S01]  /*1b00*/  FFMA R40, R43, R18.reuse, R40 ;  /* 0x000000122b287223 */ /* 0x080fe20000000028 */
[----:B---3--:R-:W-:Y:S01]  /*1b10*/  FFMA R52, R14, R45, R52 ;  /* 0x0000002d0e347223 */ /* 0x008fe20000000034 */
[----:B------:R-:W-:Y:S01]  /*1b20*/  FFMA R44, R45, R18, R44 ;  /* 0x000000122d2c7223 */ /* 0x000fe2000000002c */
[----:B------:R-:W1:Y:S01]  /*1b30*/  LDS R14, [R0.X8+0x804] ;  /* 0x00080400000e7984 */ /* 0x000e620000008800 */
[-C--:B----4-:R-:W-:Y:S01]  /*1b40*/  FFMA R41, R49, R20.reuse, R46 ;  /* 0x0000001431297223 */ /* 0x090fe2000000002e */
[-C--:B------:R-:W-:Y:S02]  /*1b50*/  FFMA R46, R47, R20.reuse, R34 ;  /* 0x000000142f2e7223 */ /* 0x080fe40000000022 */
[----:B------:R-:W2:Y:S01]  /*1b60*/  LDS R18, [R0.X8+0x874] ;  /* 0x0008740000127984 */ /* 0x000ea20000008800 */
[-C--:B------:R-:W-:Y:S01]  /*1b70*/  FFMA R48, R43, R20.reuse, R48 ;  /* 0x000000142b307223 */ /* 0x080fe20000000030 */
[----:B------:R-:W-:Y:S01]  /*1b80*/  FFMA R50, R45, R20, R50 ;  /* 0x000000142d327223 */ /* 0x000fe20000000032 */
[-C--:B-----5:R-:W-:Y:S01]  /*1b90*/  FFMA R49, R49, R22.reuse, R16 ;  /* 0x0000001631317223 */ /* 0x0a0fe20000000010 */
[----:B------:R-:W3:Y:S01]  /*1ba0*/  LDS.64 R34, [R8+0x88] ;  /* 0x0000880008227984 */ /* 0x000ee20000000a00 */
[-C--:B------:R-:W-:Y:S01]  /*1bb0*/  FFMA R20, R47, R22.reuse, R11 ;  /* 0x000000162f147223 */ /* 0x080fe2000000000b */
[-C--:B------:R-:W-:Y:S01]  /*1bc0*/  FFMA R13, R43, R22.reuse, R13 ;  /* 0x000000162b0d7223 */ /* 0x080fe2000000000d */
[----:B------:R-:W-:Y:S01]  /*1bd0*/  FFMA R22, R45, R22, R32 ;  /* 0x000000162d167223 */ /* 0x000fe20000000020 */
[----:B------:R-:W4:Y:S01]  /*1be0*/  LDS.64 R16, [R8+0xd0] ;  /* 0x0000d00008107984 */ /* 0x000f220000000a00 */
[----:B------:R-:W-:Y:S01]  /*1bf0*/  FFMA R45, R12, R19, R33 ;  /* 0x000000130c2d7223 */ /* 0x000fe20000000021 */
[----:B------:R-:W-:Y:S01]  /*1c00*/  FFMA R47, R10, R15, R37 ;  /* 0x0000000f0a2f7223 */ /* 0x000fe20000000025 */
[C---:B------:R-:W-:Y:S01]  /*1c10*/  FFMA R11, R12.reuse, R21, R41 ;  /* 0x000000150c0b7223 */ /* 0x040fe20000000029 */
[----:B------:R-:W5:Y:S01]  /*1c20*/  LDS.64 R32, [R8+0x118] ;  /* 0x0001180008207984 */ /* 0x000f620000000a00 */
[----:B------:R-:W-:Y:S01]  /*1c30*/  FFMA R43, R12, R23, R49 ;  /* 0x000000170c2b7223 */ /* 0x000fe20000000031 */
[C---:B------:R-:W-:Y:S01]  /*1c40*/  FFMA R41, R10.reuse, R19, R42 ;  /* 0x000000130a297223 */ /* 0x040fe2000000002a */
[C---:B------:R-:W-:Y:S01]  /*1c50*/  FFMA R49, R10.reuse, R21, R46 ;  /* 0x000000150a317223 */ /* 0x040fe2000000002e */
[----:B------:R-:W-:Y:S01]  /*1c60*/  FFMA R37, R10, R23, R20 ;  /* 0x000000170a257223 */ /* 0x000fe20000000014 */
[-C--:B0-----:R-:W-:Y:S01]  /*1c70*/  FFMA R10, R30, R38.reuse, R51 ;  /* 0x000000261e0a7223 */ /* 0x081fe20000000033 */
[----:B------:R-:W-:Y:S01]  /*1c80*/  FFMA R12, R28, R38, R47 ;  /* 0x000000261c0c7223 */ /* 0x000fe2000000002f */
[C---:B-1----:R-:W-:Y:S01]  /*1c90*/  FFMA R36, R14.reuse, R15, R36 ;  /* 0x0000000f0e247223 */ /* 0x042fe20000000024 */
[C---:B------:R-:W-:Y:S01]  /*1ca0*/  FFMA R53, R14.reuse, R19, R40 ;  /* 0x000000130e357223 */ /* 0x040fe20000000028 */
[C---:B------:R-:W-:Y:S01]  /*1cb0*/  FFMA R48, R14.reuse, R21, R48 ;  /* 0x000000150e307223 */ /* 0x040fe20000000030 */
[----:B------:R-:W-:Y:S01]  /*1cc0*/  FFMA R14, R14, R23, R13 ;  /* 0x000000170e0e7223 */ /* 0x000fe2000000000d */
[C---:B--2---:R-:W-:Y:S01]  /*1cd0*/  FFMA R52, R18.reuse, R15, R52 ;  /* 0x0000000f12347223 */ /* 0x044fe20000000034 */
[C---:B------:R-:W-:Y:S01]  /*1ce0*/  FFMA R15, R18.reuse, R19, R44 ;  /* 0x00000013120f7223 */ /* 0x040fe2000000002c */
[----:B------:R-:W-:Y:S01]  /*1cf0*/  FFMA R22, R18, R23, R22 ;  /* 0x0000001712167223 */ /* 0x000fe20000000016 */
[-C--:B------:R-:W-:Y:S01]  /*1d00*/  FFMA R19, R31, R39.reuse, R10 ;  /* 0x000000271f137223 */ /* 0x080fe2000000000a */
[----:B------:R-:W-:Y:S01]  /*1d10*/  FFMA R23, R29, R39, R12 ;  /* 0x000000271d177223 */ /* 0x000fe2000000000c */
[-C--:B---3--:R-:W-:Y:S01]  /*1d20*/  FFMA R10, R30, R34.reuse, R45 ;  /* 0x000000221e0a7223 */ /* 0x088fe2000000002d */
[----:B------:R-:W-:Y:S01]  /*1d30*/  FFMA R12, R28, R34, R41 ;  /* 0x000000221c0c7223 */ /* 0x000fe20000000029 */
[----:B------:R-:W-:Y:S01]  /*1d40*/  FFMA R13, R18, R21, R50 ;  /* 0x00000015120d7223 */ /* 0x000fe20000000032 */
[-C--:B----4-:R-:W-:Y:S01]  /*1d50*/  FFMA R48, R24, R16.reuse, R48 ;  /* 0x0000001018307223 */ /* 0x090fe20000000030 */
[-C--:B------:R-:W-:Y:S01]  /*1d60*/  FFMA R41, R31, R35.reuse, R10 ;  /* 0x000000231f297223 */ /* 0x080fe2000000000a */
[----:B------:R-:W-:Y:S01]  /*1d70*/  FFMA R47, R29, R35, R12 ;  /* 0x000000231d2f7223 */ /* 0x000fe2000000000c */
[-C--:B------:R-:W-:Y:S01]  /*1d80*/  FFMA R10, R30, R16.reuse, R11 ;  /* 0x000000101e0a7223 */ /* 0x080fe2000000000b */
[----:B------:R-:W-:Y:S01]  /*1d90*/  FFMA R12, R28, R16, R49 ;  /* 0x000000101c0c7223 */ /* 0x000fe20000000031 */
[----:B------:R-:W-:Y:S01]  /*1da0*/  FFMA R36, R38, R24, R36 ;  /* 0x0000001826247223 */ /* 0x000fe20000000024 */
[----:B------:R-:W-:Y:S01]  /*1db0*/  FFMA R18, R24, R34, R53 ;  /* 0x0000002218127223 */ /* 0x000fe20000000035 */
[----:B------:R-:W-:Y:S01]  /*1dc0*/  FFMA R16, R26, R16, R13 ;  /* 0x000000101a107223 */ /* 0x000fe2000000000d */
[----:B------:R-:W-:Y:S01]  /*1dd0*/  FFMA R52, R38, R26, R52 ;  /* 0x0000001a26347223 */ /* 0x000fe20000000034 */
[----:B------:R-:W-:Y:S01]  /*1de0*/  FFMA R34, R26, R34, R15 ;  /* 0x000000221a227223 */ /* 0x000fe2000000000f */
[-C--:B-----5:R-:W-:Y:S01]  /*1df0*/  FFMA R30, R30, R32.reuse, R43 ;  /* 0x000000201e1e7223 */ /* 0x0a0fe2000000002b */
[-C--:B------:R-:W-:Y:S01]  /*1e00*/  FFMA R28, R28, R32.reuse, R37 ;  /* 0x000000201c1c7223 */ /* 0x080fe20000000025 */
[-C--:B------:R-:W-:Y:S01]  /*1e10*/  FFMA R14, R24, R32.reuse, R14 ;  /* 0x00000020180e7223 */ /* 0x080fe2000000000e */
[----:B------:R-:W-:Y:S01]  /*1e20*/  FFMA R22, R26, R32, R22 ;  /* 0x000000201a167223 */ /* 0x000fe20000000016 */
[-C--:B------:R-:W-:Y:S01]  /*1e30*/  FFMA R13, R31, R17.reuse, R10 ;  /* 0x000000111f0d7223 */ /* 0x080fe2000000000a */
[-C--:B------:R-:W-:Y:S01]  /*1e40*/  FFMA R15, R29, R17.reuse, R12 ;  /* 0x000000111d0f7223 */ /* 0x080fe2000000000c */
[----:B------:R-:W-:Y:S01]  /*1e50*/  FFMA R11, R25, R17, R48 ;  /* 0x00000011190b7223 */ /* 0x000fe20000000030 */
[----:B------:R-:W-:Y:S01]  /*1e60*/  FFMA R21, R39, R25, R36 ;  /* 0x0000001927157223 */ /* 0x000fe20000000024 */
[----:B------:R-:W-:Y:S01]  /*1e70*/  FFMA R17, R27, R17, R16 ;  /* 0x000000111b117223 */ /* 0x000fe20000000010 */
[----:B------:R-:W-:Y:S01]  /*1e80*/  FFMA R39, R39, R27, R52 ;  /* 0x0000001b27277223 */ /* 0x000fe20000000034 */
[-C--:B------:R-:W-:Y:S01]  /*1e90*/  FFMA R45, R25, R35.reuse, R18 ;  /* 0x00000023192d7223 */ /* 0x080fe20000000012 */
[----:B------:R-:W-:Y:S01]  /*1ea0*/  FFMA R53, R27, R35, R34 ;  /* 0x000000231b357223 */ /* 0x000fe20000000022 */
[-C--:B------:R-:W-:Y:S01]  /*1eb0*/  FFMA R49, R31, R33.reuse, R30 ;  /* 0x000000211f317223 */ /* 0x080fe2000000001e */
[-C--:B------:R-:W-:Y:S01]  /*1ec0*/  FFMA R51, R29, R33.reuse, R28 ;  /* 0x000000211d337223 */ /* 0x080fe2000000001c */
[-C--:B------:R-:W-:Y:S01]  /*1ed0*/  FFMA R10, R25, R33.reuse, R14 ;  /* 0x00000021190a7223 */ /* 0x080fe2000000000e */
[----:B------:R-:W-:Y:S01]  /*1ee0*/  FFMA R16, R27, R33, R22 ;  /* 0x000000211b107223 */ /* 0x000fe20000000016 */
[----:B------:R-:W-:Y:S01]  /*1ef0*/  @!P5 CALL.REL.NOINC `(.L_x_13) ;  /* 0x000000100000d944 */ /* 0x000fe20003c00000 */
[----:B------:R-:W-:Y:S05]  /*1f00*/  BRA `(.L_x_14) ;  /* 0xffffe67000007947 */ /* 0x000fea000383ffff */
.L_x_13:
[----:B------:R-:W0:Y:S01]  /*1f10*/  S2R R2, SR_CTAID.Z ;  /* 0x0000000000027919 */ /* 0x000e220000002700 */
[----:B------:R-:W-:-:S02]  /*1f20*/  MOV R7, 0x4 ;  /* 0x0000000400077802 */ /* 0x000fc40000000f00 */
[----:B0-----:R-:W-:-:S04]  /*1f30*/  LEA R8, R2, R3, 0x4 ;  /* 0x0000000302087211 */ /* 0x001fc800078e20ff */
[----:B------:R-:W-:-:S05]  /*1f40*/  SHF.L.U32 R8, R8, 0x2, RZ ;  /* 0x0000000208087819 */ /* 0x000fca00000006ff */
[----:B------:R-:W-:-:S05]  /*1f50*/  IMAD.WIDE R8, R8, R7, c[0x0][0x178] ;  /* 0x00005e0008087625 */ /* 0x000fca00078e0207 */
[----:B------:R-:W2:Y:S04]  /*1f60*/  LDG.E.CONSTANT R12, [R8.64] ;  /* 0x00000004080c7981 */ /* 0x000ea8000c1e9900 */
[----:B------:R-:W3:Y:S04]  /*1f70*/  LDG.E.CONSTANT R14, [R8.64+0x4] ;  /* 0x00000404080e7981 */ /* 0x000ee8000c1e9900 */
[----:B------:R-:W4:Y:S04]  /*1f80*/  LDG.E.CONSTANT R6, [R8.64+0x8] ;  /* 0x0000080408067981 */ /* 0x000f28000c1e9900 */
[----:B------:R-:W5:Y:S01]  /*1f90*/  LDG.E.CONSTANT R4, [R8.64+0xc] ;  /* 0x00000c0408047981 */ /* 0x000f62000c1e9900 */
[----:B------:R-:W-:-:S03]  /*1fa0*/  IMAD R0, R3, 0xc40, R0 ;  /* 0x00000c4003007824 */ /* 0x000fc600078e0200 */
[----:B------:R-:W0:Y:S01]  /*1fb0*/  S2R R5, SR_CTAID.Y ;  /* 0x0000000000057919 */ /* 0x000e220000002600 */
[----:B------:R-:W-:-:S04]  /*1fc0*/  IMAD R0, R2, 0xc400, R0 ;  /* 0x0000c40002007824 */ /* 0x000fc800078e0200 */
[----:B0-----:R-:W-:-:S04]  /*1fd0*/  IMAD R0, R5, 0x38, R0 ;  /* 0x0000003805007824 */ /* 0x001fc800078e0200 */
        /* <DEDUP_REMOVED lines=9> */
[----:B------:R-:W-:Y:S01]  /*2070*/  FMNMX R5, RZ, R12, !PT ;  /* 0x0000000cff057209 */ /* 0x000fe20007800000 */
[--C-:B----4-:R-:W-:Y:S01]  /*2080*/  FADD R13, R13, R6.reuse ;  /* 0x000000060d0d7221 */ /* 0x110fe20000000000 */
[--C-:B------:R-:W-:Y:S01]  /*2090*/  FADD R15, R15, R6.reuse ;  /* 0x000000060f0f7221 */ /* 0x100fe20000000000 */
[----:B------:R-:W-:Y:S01]  /*20a0*/  FADD R11, R11, R6 ;  /* 0x000000060b0b7221 */ /* 0x000fe20000000000 */
[----:B------:R-:W-:Y:S01]  /*20b0*/  FMNMX R7, RZ, R14, !PT ;  /* 0x0000000eff077209 */ /* 0x000fe20007800000 */
[--C-:B-----5:R-:W-:Y:S01]  /*20c0*/  FADD R49, R49, R4.reuse ;  /* 0x0000000431317221 */ /* 0x120fe20000000000 */
[--C-:B------:R-:W-:Y:S01]  /*20d0*/  FADD R51, R51, R4.reuse ;  /* 0x0000000433337221 */ /* 0x100fe20000000000 */
[----:B------:R-:W-:Y:S01]  /*20e0*/  FADD R10, R10, R4 ;  /* 0x000000040a0a7221 */ /* 0x000fe20000000000 */
[----:B------:R-:W-:Y:S01]  /*20f0*/  FADD R6, R17, R6 ;  /* 0x0000000611067221 */ /* 0x000fe20000000000 */
[----:B------:R-:W-:Y:S01]  /*2100*/  FADD R4, R16, R4 ;  /* 0x0000000410047221 */ /* 0x000fe20000000000 */
[----:B------:R0:W-:Y:S01]  /*2110*/  STG.E [R2.64+0xa8], R5 ;  /* 0x0000a80502007986 */ /* 0x0001e2000c101904 */
[----:B------:R-:W-:-:S02]  /*2120*/  FMNMX R19, RZ, R19, !PT ;  /* 0x00000013ff137209 */ /* 0x000fc40007800000 */
[----:B------:R-:W-:Y:S01]  /*2130*/  FMNMX R23, RZ, R23, !PT ;  /* 0x00000017ff177209 */ /* 0x000fe20007800000 */
[----:B------:R1:W-:Y:S01]  /*2140*/  STG.E [R2.64+0xce8], R7 ;  /* 0x000ce80702007986 */ /* 0x0003e2000c101904 */
[----:B------:R-:W-:Y:S02]  /*2150*/  FMNMX R21, RZ, R21, !PT ;  /* 0x00000015ff157209 */ /* 0x000fe40007800000 */
[----:B------:R-:W-:Y:S01]  /*2160*/  FMNMX R41, RZ, R41, !PT ;  /* 0x00000029ff297209 */ /* 0x000fe20007800000 */
[----:B------:R-:W-:Y:S01]  /*2170*/  STG.E [R2.64], R19 ;  /* 0x0000001302007986 */ /* 0x000fe2000c101904 */
[----:B------:R-:W-:Y:S02]  /*2180*/  FMNMX R47, RZ, R47, !PT ;  /* 0x0000002fff2f7209 */ /* 0x000fe40007800000 */
[----:B------:R-:W-:Y:S01]  /*2190*/  FMNMX R45, RZ, R45, !PT ;  /* 0x0000002dff2d7209 */ /* 0x000fe20007800000 */
[----:B------:R-:W-:Y:S01]  /*21a0*/  STG.E [R2.64+0x38], R23 ;  /* 0x0000381702007986 */ /* 0x000fe2000c101904 */
[----:B------:R-:W-:-:S02]  /*21b0*/  FMNMX R13, RZ, R13, !PT ;  /* 0x0000000dff0d7209 */ /* 0x000fc40007800000 */
[----:B------:R-:W-:Y:S01]  /*21c0*/  FMNMX R15, RZ, R15, !PT ;  /* 0x0000000fff0f7209 */ /* 0x000fe20007800000 */
[----:B------:R-:W-:Y:S01]  /*21d0*/  STG.E [R2.64+0x70], R21 ;  /* 0x0000701502007986 */ /* 0x000fe2000c101904 */
[----:B------:R-:W-:Y:S02]  /*21e0*/  FMNMX R11, RZ, R11, !PT ;  /* 0x0000000bff0b7209 */ /* 0x000fe40007800000 */
[----:B0-----:R-:W-:Y:S01]  /*21f0*/  FMNMX R5, RZ, R6, !PT ;  /* 0x00000006ff057209 */ /* 0x001fe20007800000 */
[----:B------:R-:W-:Y:S01]  /*2200*/  STG.E [R2.64+0xc40], R41 ;  /* 0x000c402902007986 */ /* 0x000fe2000c101904 */
[----:B------:R-:W-:Y:S02]  /*2210*/  FMNMX R49, RZ, R49, !PT ;  /* 0x00000031ff317209 */ /* 0x000fe40007800000 */
[----:B------:R-:W-:Y:S01]  /*2220*/  FMNMX R51, RZ, R51, !PT ;  /* 0x00000033ff337209 */ /* 0x000fe20007800000 */
[----:B------:R-:W-:Y:S01]  /*2230*/  STG.E [R2.64+0xc78], R47 ;  /* 0x000c782f02007986 */ /* 0x000fe2000c101904 */
[----:B-1----:R-:W-:-:S02]  /*2240*/  FMNMX R7, RZ, R10, !PT ;  /* 0x0000000aff077209 */ /* 0x002fc40007800000 */
[----:B------:R-:W-:Y:S01]  /*2250*/  FMNMX R9, RZ, R4, !PT ;  /* 0x00000004ff097209 */ /* 0x000fe20007800000 */
        /* <DEDUP_REMOVED lines=10> */
.L_x_15:
        /* <DEDUP_REMOVED lines=16> */
.L_x_115:


//--------------------- .text.tvmgen_default_fused_nn_conv2d_add_add_nn_relu_2_kernel --------------------------
	.section	.text.tvmgen_default_fused_nn_conv2d_add_add_nn_relu_2_kernel,"ax",@progbits
	.sectionflags	@"SHF_BARRIERS=1"
	.sectioninfo	@"SHI_REGISTERS=56"
	.align	128
        .global         tvmgen_default_fused_nn_conv2d_add_add_nn_relu_2_kernel
        .type           tvmgen_default_fused_nn_conv2d_add_add_nn_relu_2_kernel,@function
        .size           tvmgen_default_fused_nn_conv2d_add_add_nn_relu_2_kernel,(.L_x_116 - tvmgen_default_fused_nn_conv2d_add_add_nn_relu_2_kernel)
        .other          tvmgen_default_fused_nn_conv2d_add_add_nn_relu_2_kernel,@"STO_CUDA_ENTRY STV_DEFAULT"
tvmgen_default_fused_nn_conv2d_add_add_nn_relu_2_kernel:
.text.tvmgen_default_fused_nn_conv2d_add_add_nn_relu_2_kernel:
[----:B------:R-:W-:Y:S02]  /*0000*/  MOV R1, c[0x0][0x28] ;  /* 0x00000a0000017a02 */ /* 0x000fe40000000f00 */
[----:B------:R-:W0:Y:S01]  /*0010*/  S2R R0, SR_TID.Z ;  /* 0x0000000000007919 */ /* 0x000e220000002300 */
[----:B------:R-:W-:Y:S01]  /*0020*/  MOV R12, 0x4 ;  /* 0x00000004000c7802 */ /* 0x000fe20000000f00 */
[----:B------:R-:W-:Y:S01]  /*0030*/  CS2R R26, SRZ ;  /* 0x00000000001a7805 */ /* 0x000fe2000001ff00 */
[----:B------:R-:W-:Y:S01]  /*0040*/  MOV R45, RZ ;  /* 0x000000ff002d7202 */ /* 0x000fe20000000f00 */
[----:B------:R-:W1:Y:S01]  /*0050*/  S2R R3, SR_CTAID.Z ;  /* 0x0000000000037919 */ /* 0x000e620000002700 */
[----:B------:R-:W-:Y:S01]  /*0060*/  CS2R R30, SRZ ;  /* 0x00000000001e7805 */ /* 0x000fe2000001ff00 */
[----:B------:R-:W-:Y:S01]  /*0070*/  CS2R R36, SRZ ;  /* 0x0000000000247805 */ /* 0x000fe2000001ff00 */
[----:B------:R-:W-:Y:S01]  /*0080*/  MOV R39, RZ ;  /* 0x000000ff00277202 */ /* 0x000fe20000000f00 */
[----:B------:R-:W2:Y:S01]  /*0090*/  S2R R9, SR_TID.X ;  /* 0x0000000000097919 */ /* 0x000ea20000002100 */
[----:B------:R-:W-:Y:S01]  /*00a0*/  MOV R53, RZ ;  /* 0x000000ff00357202 */ /* 0x000fe20000000f00 */
[----:B------:R-:W-:-:S02]  /*00b0*/  ULDC.64 UR4, c[0x0][0x118] ;  /* 0x0000460000047ab9 */ /* 0x000fc40000000a00 */
[----:B------:R-:W3:Y:S04]  /*00c0*/  S2R R2, SR_TID.Y ;  /* 0x0000000000027919 */ /* 0x000ee80000002200 */
[----:B------:R-:W4:Y:S01]  /*00d0*/  S2R R4, SR_CTAID.Y ;  /* 0x0000000000047919 */ /* 0x000f220000002600 */
[C---:B0-----:R-:W-:Y:S02]  /*00e0*/  LOP3.LUT R6, R0.reuse, 0x1, RZ, 0xc0, !PT ;  /* 0x0000000100067812 */ /* 0x041fe400078ec0ff */
[----:B------:R-:W-:Y:S02]  /*00f0*/  SHF.R.S32.HI R5, RZ, 0x1, R0 ;  /* 0x00000001ff057819 */ /* 0x000fe40000011400 */
[----:B-1----:R-:W-:Y:S02]  /*0100*/  LEA R11, R3, R0, 0x4 ;  /* 0x00000000030b7211 */ /* 0x002fe400078e20ff */
[----:B------:R-:W-:Y:S01]  /*0110*/  SHF.L.U32 R43, R0, 0x5, RZ ;  /* 0x00000005002b7819 */ /* 0x000fe200000006ff */
[C---:B--2---:R-:W-:Y:S01]  /*0120*/  IMAD R7, R9.reuse, 0x60, RZ ;  /* 0x0000006009077824 */ /* 0x044fe200078e02ff */
[----:B------:R-:W-:Y:S01]  /*0130*/  LEA R51, R9, R9, 0x1 ;  /* 0x0000000909337211 */ /* 0x000fe200078e08ff */
[--C-:B------:R-:W-:Y:S01]  /*0140*/  IMAD R8, R6, 0xe, R9.reuse ;  /* 0x0000000e06087824 */ /* 0x100fe200078e0209 */
[----:B---3--:R-:W-:Y:S01]  /*0150*/  LEA R10, R11, R2, 0x1 ;  /* 0x000000020b0a7211 */ /* 0x008fe200078e08ff */
[----:B------:R-:W-:Y:S01]  /*0160*/  IMAD R9, R2, 0x7, R9 ;  /* 0x0000000702097824 */ /* 0x000fe200078e0209 */
[----:B------:R-:W-:Y:S01]  /*0170*/  LOP3.LUT R7, R7, 0xffffff00, RZ, 0xc0, !PT ;  /* 0xffffff0007077812 */ /* 0x000fe200078ec0ff */
[----:B------:R-:W-:Y:S01]  /*0180*/  IMAD R11, R5, 0xc4, R8 ;  /* 0x000000c4050b7824 */ /* 0x000fe200078e0208 */
[C---:B------:R-:W-:Y:S01]  /*0190*/  LOP3.LUT R6, R51.reuse, 0x7, RZ, 0xc0, !PT ;  /* 0x0000000733067812 */ /* 0x040fe200078ec0ff */
[----:B------:R-:W-:Y:S01]  /*01a0*/  IMAD R44, R0, 0xe, R9 ;  /* 0x0000000e002c7824 */ /* 0x000fe200078e0209 */
[----:B------:R-:W-:Y:S01]  /*01b0*/  SHF.L.U32 R10, R10, 0x9, RZ ;  /* 0x000000090a0a7819 */ /* 0x000fe200000006ff */
[----:B----4-:R-:W-:Y:S01]  /*01c0*/  IMAD R11, R4, 0x1c, R11 ;  /* 0x0000001c040b7824 */ /* 0x010fe200078e020b */
[----:B------:R-:W-:-:S02]  /*01d0*/  IADD3 R47, R51, 0x2, RZ ;  /* 0x00000002332f7810 */ /* 0x000fc40007ffe0ff */
[C---:B------:R-:W-:Y:S01]  /*01e0*/  IADD3 R49, R51.reuse, 0x1, RZ ;  /* 0x0000000133317810 */ /* 0x040fe20007ffe0ff */
[C---:B------:R-:W-:Y:S01]  /*01f0*/  IMAD R11, R2.reuse, 0x7, R11 ;  /* 0x00000007020b7824 */ /* 0x040fe200078e020b */
[----:B------:R-:W-:Y:S02]  /*0200*/  LEA.HI.SX32 R13, R51, R2, 0x1c ;  /* 0x00000002330d7211 */ /* 0x000fe400078fe2ff */
[----:B------:R-:W-:Y:S02]  /*0210*/  LEA R42, R2, R43, 0x4 ;  /* 0x0000002b022a7211 */ /* 0x000fe400078e20ff */
[----:B------:R-:W-:Y:S02]  /*0220*/  IADD3 R40, R6, R10, R7 ;  /* 0x0000000a06287210 */ /* 0x000fe40007ffe007 */
[----:B------:R-:W-:Y:S02]  /*0230*/  SHF.L.U32 R7, R47, 0x5, RZ ;  /* 0x000000052f077819 */ /* 0x000fe400000006ff */
[----:B------:R-:W-:Y:S01]  /*0240*/  SHF.L.U32 R5, R49, 0x5, RZ ;  /* 0x0000000531057819 */ /* 0x000fe200000006ff */
[----:B------:R-:W-:Y:S01]  /*0250*/  IMAD.WIDE R40, R40, R12, c[0x0][0x170] ;  /* 0x00005c0028287625 */ /* 0x000fe200078e020c */
[----:B------:R-:W-:-:S02]  /*0260*/  ISETP.GT.AND P0, PT, R13, 0x1, PT ;  /* 0x000000010d00780c */ /* 0x000fc40003f04270 */
[----:B------:R-:W-:Y:S02]  /*0270*/  IADD3 R42, R51, R42, RZ ;  /* 0x0000002a332a7210 */ /* 0x000fe40007ffe0ff */
[----:B------:R-:W-:Y:S02]  /*0280*/  LOP3.LUT R8, R47, 0x7, RZ, 0xc0, !PT ;  /* 0x000000072f087812 */ /* 0x000fe400078ec0ff */
[----:B------:R-:W-:Y:S02]  /*0290*/  LOP3.LUT R6, R49, 0x7, RZ, 0xc0, !PT ;  /* 0x0000000731067812 */ /* 0x000fe400078ec0ff */
[----:B------:R-:W-:Y:S02]  /*02a0*/  LOP3.LUT R7, R7, 0xffffff00, RZ, 0xc0, !PT ;  /* 0xffffff0007077812 */ /* 0x000fe400078ec0ff */
[----:B------:R-:W-:Y:S02]  /*02b0*/  LOP3.LUT R5, R5, 0xffffff00, RZ, 0xc0, !PT ;  /* 0xffffff0005057812 */ /* 0x000fe400078ec0ff */
[----:B------:R-:W-:-:S02]  /*02c0*/  ISETP.GT.OR P0, PT, R42, 0x1ff, P0 ;  /* 0x000001ff2a00780c */ /* 0x000fc40000704670 */
[-C--:B------:R-:W-:Y:S02]  /*02d0*/  IADD3 R7, R8, R10.reuse, R7 ;  /* 0x0000000a08077210 */ /* 0x080fe40007ffe007 */
[----:B------:R-:W-:Y:S02]  /*02e0*/  IADD3 R6, R6, R10, R5 ;  /* 0x0000000a06067210 */ /* 0x000fe40007ffe005 */
[----:B------:R-:W-:Y:S01]  /*02f0*/  LEA.HI.SX32 R13, R13, R0, 0x1f ;  /* 0x000000000d0d7211 */ /* 0x000fe200078ffaff */
[-C--:B------:R-:W-:Y:S01]  /*0300*/  IMAD.WIDE R34, R7, R12.reuse, c[0x0][0x170] ;  /* 0x00005c0007227625 */ /* 0x080fe200078e020c */
[----:B------:R-:W-:Y:S02]  /*0310*/  ISETP.GT.OR P0, PT, R51, 0xf, P0 ;  /* 0x0000000f3300780c */ /* 0x000fe40000704670 */
[----:B------:R-:W-:Y:S01]  /*0320*/  MOV R5, R41 ;  /* 0x0000002900057202 */ /* 0x000fe20000000f00 */
[----:B------:R-:W-:Y:S01]  /*0330*/  IMAD.WIDE R32, R6, R12, c[0x0][0x170] ;  /* 0x00005c0006207625 */ /* 0x000fe200078e020c */
[----:B------:R-:W-:-:S02]  /*0340*/  ISETP.GT.OR P0, PT, R13, 0xf, P0 ;  /* 0x0000000f0d00780c */ /* 0x000fc40000704670 */
[----:B------:R-:W-:Y:S01]  /*0350*/  SHF.L.U32 R41, R9, 0x1, RZ ;  /* 0x0000000109297819 */ /* 0x000fe200000006ff */
[----:B------:R-:W-:-:S04]  /*0360*/  IMAD.WIDE R6, R11, R12, c[0x0][0x168] ;  /* 0x00005a000b067625 */ /* 0x000fc800078e020c */
.L_x_16:
[-C--:B------:R-:W-:Y:S01]  /*0370*/  LEA.HI.SX32 R9, R49, R2.reuse, 0x1c ;  /* 0x0000000231097211 */ /* 0x080fe200078fe2ff */
[----:B------:R0:W2:Y:S01]  /*0380*/  LDG.E.CONSTANT R38, [R6.64] ;  /* 0x0000000406267981 */ /* 0x0000a2000c1e9900 */
[----:B------:R-:W-:-:S03]  /*0390*/  LEA.HI.SX32 R11, R47, R2, 0x1c ;  /* 0x000000022f0b7211 */ /* 0x000fc600078fe2ff */
[----:B------:R-:W-:Y:S01]  /*03a0*/  BAR.SYNC.DEFER_BLOCKING 0x0 ;  /* 0x0000000000007b1d */ /* 0x000fe20000010000 */
[----:B------:R-:W-:Y:S02]  /*03b0*/  ISETP.GT.AND P1, PT, R9, 0x1, PT ;  /* 0x000000010900780c */ /* 0x000fe40003f24270 */
[----:B------:R-:W-:Y:S02]  /*03c0*/  ISETP.GT.AND P2, PT, R11, 0x1, PT ;  /* 0x000000010b00780c */ /* 0x000fe40003f44270 */
[C---:B------:R-:W-:Y:S02]  /*03d0*/  ISETP.GT.OR P1, PT, R42.reuse, 0x1fe, P1 ;  /* 0x000001fe2a00780c */ /* 0x040fe40000f24670 */
[----:B------:R-:W-:Y:S02]  /*03e0*/  ISETP.GT.OR P2, PT, R42, 0x1fd, P2 ;  /* 0x000001fd2a00780c */ /* 0x000fe40001744670 */
[----:B------:R-:W-:Y:S02]  /*03f0*/  LEA.HI.SX32 R9, R9, R0, 0x1f ;  /* 0x0000000009097211 */ /* 0x000fe400078ffaff */
[----:B------:R-:W-:-:S02]  /*0400*/  ISETP.GT.OR P1, PT, R51, 0xe, P1 ;  /* 0x0000000e3300780c */ /* 0x000fc40000f24670 */
[----:B------:R-:W-:Y:S02]  /*0410*/  LEA.HI.SX32 R11, R11, R0, 0x1f ;  /* 0x000000000b0b7211 */ /* 0x000fe400078ffaff */
[----:B------:R-:W-:Y:S02]  /*0420*/  ISETP.GT.OR P2, PT, R51, 0xd, P2 ;  /* 0x0000000d3300780c */ /* 0x000fe40001744670 */
[----:B------:R-:W-:Y:S02]  /*0430*/  ISETP.GT.OR P1, PT, R9, 0xf, P1 ;  /* 0x0000000f0900780c */ /* 0x000fe40000f24670 */
[----:B------:R-:W-:Y:S02]  /*0440*/  ISETP.GT.OR P2, PT, R11, 0xf, P2 ;  /* 0x0000000f0b00780c */ /* 0x000fe40001744670 */
[----:B------:R-:W-:Y:S02]  /*0450*/  @!P0 MOV R8, R40 ;  /* 0x0000002800088202 */ /* 0x000fe40000000f00 */
[----:B------:R-:W-:-:S05]  /*0460*/  @!P0 MOV R9, R5 ;  /* 0x0000000500098202 */ /* 0x000fca0000000f00 */
[----:B------:R-:W3:Y:S04]  /*0470*/  @!P0 LDG.E.CONSTANT R46, [R8.64] ;  /* 0x00000004082e8981 */ /* 0x000ee8000c1e9900 */
[----:B------:R1:W4:Y:S04]  /*0480*/  @!P1 LDG.E.CONSTANT R48, [R32.64] ;  /* 0x0000000420309981 */ /* 0x000328000c1e9900 */
[----:B------:R-:W5:Y:S01]  /*0490*/  @!P2 LDG.E.CONSTANT R50, [R34.64] ;  /* 0x000000042232a981 */ /* 0x000f62000c1e9900 */
[----:B------:R-:W-:Y:S02]  /*04a0*/  IADD3 R45, R45, 0x1, RZ ;  /* 0x000000012d2d7810 */ /* 0x000fe40007ffe0ff */
[----:B------:R-:W-:-:S02]  /*04b0*/  IADD3 R40, P4, R40, 0x20, RZ ;  /* 0x0000002028287810 */ /* 0x000fc40007f9e0ff */
[----:B0-----:R-:W-:Y:S02]  /*04c0*/  IADD3 R6, P5, R6, 0x1880, RZ ;  /* 0x0000188006067810 */ /* 0x001fe40007fbe0ff */
[----:B-1----:R-:W-:Y:S02]  /*04d0*/  IADD3 R32, P3, R32, 0x20, RZ ;  /* 0x0000002020207810 */ /* 0x002fe40007f7e0ff */
[----:B------:R-:W-:Y:S02]  /*04e0*/  IADD3.X R5, RZ, R5, RZ, P4, !PT ;  /* 0x00000005ff057210 */ /* 0x000fe400027fe4ff */
[----:B------:R-:W-:Y:S02]  /*04f0*/  IADD3.X R7, RZ, R7, RZ, P5, !PT ;  /* 0x00000007ff077210 */ /* 0x000fe40002ffe4ff */
[----:B------:R-:W-:Y:S01]  /*0500*/  IADD3.X R33, RZ, R33, RZ, P3, !PT ;  /* 0x00000021ff217210 */ /* 0x000fe20001ffe4ff */
[----:B--2---:R-:W-:Y:S04]  /*0510*/  STS [R44.X4], R38 ;  /* 0x000000262c007388 */ /* 0x004fe80000004800 */
[----:B---3--:R-:W-:Y:S04]  /*0520*/  @!P0 STS [R42.X4+0x380], R46 ;  /* 0x0003802e2a008388 */ /* 0x008fe80000004800 */
[----:B----4-:R-:W-:Y:S04]  /*0530*/  @!P1 STS [R42.X4+0x384], R48 ;  /* 0x000384302a009388 */ /* 0x010fe80000004800 */
[----:B-----5:R-:W-:Y:S04]  /*0540*/  @!P2 STS [R42.X4+0x388], R50 ;  /* 0x000388322a00a388 */ /* 0x020fe80000004800 */
[----:B------:R-:W-:Y:S06]  /*0550*/  BAR.SYNC.DEFER_BLOCKING 0x0 ;  /* 0x0000000000007b1d */ /* 0x000fec0000010000 */
[----:B------:R-:W-:Y:S04]  /*0560*/  LDS.64 R24, [R41.X4] ;  /* 0x0000000029187984 */ /* 0x000fe80000004a00 */
[----:B------:R-:W0:Y:S04]  /*0570*/  LDS.128 R8, [R43+0x380] ;  /* 0x000380002b087984 */ /* 0x000e280000000c00 */
[----:B------:R-:W1:Y:S04]  /*0580*/  LDS.128 R12, [R43+0x580] ;  /* 0x000580002b0c7984 */ /* 0x000e680000000c00 */
[----:B------:R-:W2:Y:S04]  /*0590*/  LDS.64 R28, [R41.X4+0x70] ;  /* 0x00007000291c7984 */ /* 0x000ea80000004a00 */
[----:B------:R-:W3:Y:S04]  /*05a0*/  LDS.128 R16, [R43+0x780] ;  /* 0x000780002b107984 */ /* 0x000ee80000000c00 */
[----:B------:R-:W4:Y:S01]  /*05b0*/  LDS.128 R20, [R43+0x980] ;  /* 0x000980002b147984 */ /* 0x000f220000000c00 */
[----:B0-----:R-:W-:Y:S01]  /*05c0*/  FFMA R37, R24, R8, R37 ;  /* 0x0000000818257223 */ /* 0x001fe20000000025 */
[----:B------:R-:W-:Y:S01]  /*05d0*/  FFMA R46, R8, R25, R53 ;  /* 0x00000019082e7223 */ /* 0x000fe20000000035 */
[----:B-1----:R-:W-:-:S02]  /*05e0*/  FFMA R8, R24, R12, R39 ;  /* 0x0000000c18087223 */ /* 0x002fc40000000027 */
[----:B------:R-:W0:Y:S01]  /*05f0*/  LDS.64 R38, [R41.X4+0xe0] ;  /* 0x0000e00029267984 */ /* 0x000e220000004a00 */
[----:B------:R-:W-:Y:S01]  /*0600*/  FFMA R12, R12, R25, R36 ;  /* 0x000000190c0c7223 */ /* 0x000fe20000000024 */
[----:B--2---:R-:W-:Y:S02]  /*0610*/  FFMA R53, R28, R9, R37 ;  /* 0x000000091c357223 */ /* 0x004fe40000000025 */
[----:B------:R-:W1:Y:S01]  /*0620*/  LDS.64 R36, [R41.X4+0x150] ;  /* 0x0001500029247984 */ /* 0x000e620000004a00 */
[----:B------:R-:W-:Y:S01]  /*0630*/  FFMA R9, R9, R29, R46 ;  /* 0x0000001d09097223 */ /* 0x000fe2000000002e */
[----:B---3--:R-:W-:Y:S01]  /*0640*/  FFMA R30, R24, R16, R30 ;  /* 0x00000010181e7223 */ /* 0x008fe2000000001e */
[----:B------:R-:W-:Y:S01]  /*0650*/  FFMA R46, R16, R25, R31 ;  /* 0x00000019102e7223 */ /* 0x000fe2000000001f */
[C---:B------:R-:W-:Y:S01]  /*0660*/  FFMA R8, R28.reuse, R13, R8 ;  /* 0x0000000d1c087223 */ /* 0x040fe20000000008 */
[----:B------:R-:W-:Y:S01]  /*0670*/  FFMA R13, R13, R29, R12 ;  /* 0x0000001d0d0d7223 */ /* 0x000fe2000000000c */
[----:B------:R-:W-:Y:S01]  /*0680*/  FFMA R12, R28, R17, R30 ;  /* 0x000000111c0c7223 */ /* 0x000fe2000000001e */
[----:B------:R-:W-:Y:S01]  /*0690*/  FFMA R46, R17, R29, R46 ;  /* 0x0000001d112e7223 */ /* 0x000fe2000000002e */
[----:B----4-:R-:W-:Y:S01]  /*06a0*/  FFMA R31, R24, R20, R26 ;  /* 0x00000014181f7223 */ /* 0x010fe2000000001a */
[----:B------:R-:W-:Y:S01]  /*06b0*/  FFMA R30, R20, R25, R27 ;  /* 0x00000019141e7223 */ /* 0x000fe2000000001b */
[----:B------:R-:W-:Y:S04]  /*06c0*/  LDS.64 R16, [R41.X4+0x1c0] ;  /* 0x0001c00029107984 */ /* 0x000fe80000004a00 */
[----:B------:R-:W2:Y:S01]  /*06d0*/  LDS.128 R24, [R43+0x390] ;  /* 0x000390002b187984 */ /* 0x000ea20000000c00 */
[----:B------:R-:W-:Y:S01]  /*06e0*/  FFMA R20, R28, R21, R31 ;  /* 0x000000151c147223 */ /* 0x000fe2000000001f */
[----:B------:R-:W-:-:S02]  /*06f0*/  FFMA R21, R21, R29, R30 ;  /* 0x0000001d15157223 */ /* 0x000fc4000000001e */
[----:B------:R-:W3:Y:S01]  /*0700*/  LDS.128 R28, [R43+0x590] ;  /* 0x000590002b1c7984 */ /* 0x000ee20000000c00 */
[C---:B0-----:R-:W-:Y:S01]  /*0710*/  FFMA R53, R38.reuse, R10, R53 ;  /* 0x0000000a26357223 */ /* 0x041fe20000000035 */
[----:B------:R-:W-:Y:S01]  /*0720*/  FFMA R8, R38, R14, R8 ;  /* 0x0000000e26087223 */ /* 0x000fe20000000008 */
[-C--:B------:R-:W-:Y:S01]  /*0730*/  FFMA R10, R10, R39.reuse, R9 ;  /* 0x000000270a0a7223 */ /* 0x080fe20000000009 */
[C---:B------:R-:W-:Y:S01]  /*0740*/  FFMA R12, R38.reuse, R18, R12 ;  /* 0x00000012260c7223 */ /* 0x040fe2000000000c */
[----:B------:R-:W-:Y:S01]  /*0750*/  FFMA R20, R38, R22, R20 ;  /* 0x0000001626147223 */ /* 0x000fe20000000014 */
[-C--:B------:R-:W-:Y:S01]  /*0760*/  FFMA R14, R14, R39.reuse, R13 ;  /* 0x000000270e0e7223 */ /* 0x080fe2000000000d */
[-C--:B------:R-:W-:Y:S01]  /*0770*/  FFMA R46, R18, R39.reuse, R46 ;  /* 0x00000027122e7223 */ /* 0x080fe2000000002e */
[----:B------:R-:W-:Y:S01]  /*0780*/  FFMA R38, R22, R39, R21 ;  /* 0x0000002716267223 */ /* 0x000fe20000000015 */
[C---:B-1----:R-:W-:Y:S01]  /*0790*/  FFMA R18, R36.reuse, R11, R53 ;  /* 0x0000000b24127223 */ /* 0x042fe20000000035 */
[C---:B------:R-:W-:Y:S01]  /*07a0*/  FFMA R22, R36.reuse, R15, R8 ;  /* 0x0000000f24167223 */ /* 0x040fe20000000008 */
[C---:B------:R-:W-:Y:S01]  /*07b0*/  FFMA R39, R36.reuse, R19, R12 ;  /* 0x0000001324277223 */ /* 0x040fe2000000000c */
[----:B------:R-:W-:Y:S01]  /*07c0*/  FFMA R53, R36, R23, R20 ;  /* 0x0000001724357223 */ /* 0x000fe20000000014 */
[-C--:B------:R-:W-:Y:S01]  /*07d0*/  FFMA R48, R11, R37.reuse, R10 ;  /* 0x000000250b307223 */ /* 0x080fe2000000000a */
[-C--:B------:R-:W-:Y:S01]  /*07e0*/  FFMA R36, R15, R37.reuse, R14 ;  /* 0x000000250f247223 */ /* 0x080fe2000000000e */
[----:B------:R-:W0:Y:S04]  /*07f0*/  LDS.128 R8, [R43+0x790] ;  /* 0x000790002b087984 */ /* 0x000e280000000c00 */
[----:B------:R-:W1:Y:S01]  /*0800*/  LDS.128 R12, [R43+0x990] ;  /* 0x000990002b0c7984 */ /* 0x000e620000000c00 */
[-C--:B------:R-:W-:Y:S01]  /*0810*/  FFMA R46, R19, R37.reuse, R46 ;  /* 0x00000025132e7223 */ /* 0x080fe2000000002e */
[----:B------:R-:W-:-:S02]  /*0820*/  FFMA R37, R23, R37, R38 ;  /* 0x0000002517257223 */ /* 0x000fc40000000026 */
[----:B------:R-:W4:Y:S01]  /*0830*/  LDS.64 R20, [R41.X4+0x230] ;  /* 0x0002300029147984 */ /* 0x000f220000004a00 */
[----:B--2---:R-:W-:-:S03]  /*0840*/  FFMA R38, R16, R24, R18 ;  /* 0x0000001810267223 */ /* 0x004fc60000000012 */
[----:B------:R-:W2:Y:S01]  /*0850*/  LDS.64 R18, [R41.X4+0x2a0] ;  /* 0x0002a00029127984 */ /* 0x000ea20000004a00 */
[-C--:B------:R-:W-:Y:S01]  /*0860*/  FFMA R48, R24, R17.reuse, R48 ;  /* 0x0000001118307223 */ /* 0x080fe20000000030 */
[----:B---3--:R-:W-:Y:S02]  /*0870*/  FFMA R24, R16, R28, R22 ;  /* 0x0000001c10187223 */ /* 0x008fe40000000016 */
[----:B------:R-:W3:Y:S01]  /*0880*/  LDS.64 R22, [R41.X4+0x310] ;  /* 0x0003100029167984 */ /* 0x000ee20000004a00 */
[----:B------:R-:W-:Y:S01]  /*0890*/  ISETP.NE.AND P1, PT, R45, 0x20, PT ;  /* 0x000000202d00780c */ /* 0x000fe20003f25270 */
[----:B------:R-:W-:Y:S01]  /*08a0*/  FFMA R36, R28, R17, R36 ;  /* 0x000000111c247223 */ /* 0x000fe20000000024 */
[----:B------:R-:W-:-:S04]  /*08b0*/  IADD3 R34, P2, R34, 0x20, RZ ;  /* 0x0000002022227810 */ /* 0x000fc80007f5e0ff */
[----:B------:R-:W-:Y:S01]  /*08c0*/  IADD3.X R35, RZ, R35, RZ, P2, !PT ;  /* 0x00000023ff237210 */ /* 0x000fe200017fe4ff */
[----:B0-----:R-:W-:Y:S01]  /*08d0*/  FFMA R39, R16, R8, R39 ;  /* 0x0000000810277223 */ /* 0x001fe20000000027 */
[-C--:B------:R-:W-:Y:S01]  /*08e0*/  FFMA R46, R8, R17.reuse, R46 ;  /* 0x00000011082e7223 */ /* 0x080fe2000000002e */
[----:B-1----:R-:W-:Y:S01]  /*08f0*/  FFMA R16, R16, R12, R53 ;  /* 0x0000000c10107223 */ /* 0x002fe20000000035 */
[----:B------:R-:W-:Y:S01]  /*0900*/  FFMA R12, R12, R17, R37 ;  /* 0x000000110c0c7223 */ /* 0x000fe20000000025 */
[C---:B----4-:R-:W-:Y:S01]  /*0910*/  FFMA R38, R20.reuse, R25, R38 ;  /* 0x0000001914267223 */ /* 0x050fe20000000026 */
[C---:B------:R-:W-:Y:S01]  /*0920*/  FFMA R24, R20.reuse, R29, R24 ;  /* 0x0000001d14187223 */ /* 0x040fe20000000018 */
[C---:B------:R-:W-:Y:S01]  /*0930*/  FFMA R39, R20.reuse, R9, R39 ;  /* 0x0000000914277223 */ /* 0x040fe20000000027 */
[-C--:B------:R-:W-:Y:S01]  /*0940*/  FFMA R17, R9, R21.reuse, R46 ;  /* 0x0000001509117223 */ /* 0x080fe2000000002e */
[-C--:B------:R-:W-:Y:S01]  /*0950*/  FFMA R25, R25, R21.reuse, R48 ;  /* 0x0000001519197223 */ /* 0x080fe20000000030 */
[----:B------:R-:W-:Y:S01]  /*0960*/  FFMA R29, R29, R21, R36 ;  /* 0x000000151d1d7223 */ /* 0x000fe20000000024 */
[----:B------:R-:W-:Y:S01]  /*0970*/  FFMA R9, R20, R13, R16 ;  /* 0x0000000d14097223 */ /* 0x000fe20000000010 */
[----:B------:R-:W-:Y:S01]  /*0980*/  FFMA R13, R13, R21, R12 ;  /* 0x000000150d0d7223 */ /* 0x000fe2000000000c */
[C---:B--2---:R-:W-:Y:S01]  /*0990*/  FFMA R37, R18.reuse, R26, R38 ;  /* 0x0000001a12257223 */ /* 0x044fe20000000026 */
[C---:B------:R-:W-:Y:S01]  /*09a0*/  FFMA R24, R18.reuse, R30, R24 ;  /* 0x0000001e12187223 */ /* 0x040fe20000000018 */
[C---:B------:R-:W-:Y:S01]  /*09b0*/  FFMA R8, R18.reuse, R10, R39 ;  /* 0x0000000a12087223 */ /* 0x040fe20000000027 */
[----:B------:R-:W-:Y:S01]  /*09c0*/  FFMA R18, R18, R14, R9 ;  /* 0x0000000e12127223 */ /* 0x000fe20000000009 */
[-C--:B------:R-:W-:Y:S01]  /*09d0*/  FFMA R12, R26, R19.reuse, R25 ;  /* 0x000000131a0c7223 */ /* 0x080fe20000000019 */
[-C--:B------:R-:W-:Y:S01]  /*09e0*/  FFMA R36, R30, R19.reuse, R29 ;  /* 0x000000131e247223 */ /* 0x080fe2000000001d */
[-C--:B------:R-:W-:Y:S01]  /*09f0*/  FFMA R10, R10, R19.reuse, R17 ;  /* 0x000000130a0a7223 */ /* 0x080fe20000000011 */
[----:B------:R-:W-:Y:S01]  /*0a00*/  FFMA R14, R14, R19, R13 ;  /* 0x000000130e0e7223 */ /* 0x000fe2000000000d */
[C---:B---3--:R-:W-:Y:S01]  /*0a10*/  FFMA R37, R22.reuse, R27, R37 ;  /* 0x0000001b16257223 */ /* 0x048fe20000000025 */
[C---:B------:R-:W-:Y:S01]  /*0a20*/  FFMA R39, R22.reuse, R31, R24 ;  /* 0x0000001f16277223 */ /* 0x040fe20000000018 */
[-C--:B------:R-:W-:Y:S01]  /*0a30*/  FFMA R53, R27, R23.reuse, R12 ;  /* 0x000000171b357223 */ /* 0x080fe2000000000c */
[----:B------:R-:W-:Y:S01]  /*0a40*/  FFMA R36, R31, R23, R36 ;  /* 0x000000171f247223 */ /* 0x000fe20000000024 */
[C---:B------:R-:W-:Y:S01]  /*0a50*/  FFMA R30, R22.reuse, R11, R8 ;  /* 0x0000000b161e7223 */ /* 0x040fe20000000008 */
[----:B------:R-:W-:Y:S01]  /*0a60*/  FFMA R26, R22, R15, R18 ;  /* 0x0000000f161a7223 */ /* 0x000fe20000000012 */
[-C--:B------:R-:W-:Y:S01]  /*0a70*/  FFMA R31, R11, R23.reuse, R10 ;  /* 0x000000170b1f7223 */ /* 0x080fe2000000000a */
[----:B------:R-:W-:Y:S01]  /*0a80*/  FFMA R27, R15, R23, R14 ;  /* 0x000000170f1b7223 */ /* 0x000fe2000000000e */
[----:B------:R-:W-:Y:S05]  /*0a90*/  @P1 BRA `(.L_x_16) ;  /* 0xfffff8d000001947 */ /* 0x000fea000383ffff */
[----:B------:R-:W-:Y:S02]  /*0aa0*/  LEA R3, R3, R0, 0x6 ;  /* 0x0000000003037211 */ /* 0x000fe400078e30ff */
[----:B------:R-:W-:-:S03]  /*0ab0*/  MOV R16, 0x4 ;  /* 0x0000000400107802 */ /* 0x000fc60000000f00 */
[C---:B------:R-:W-:Y:S02]  /*0ac0*/  IMAD R4, R3.reuse, 0x7, R4 ;  /* 0x0000000703047824 */ /* 0x040fe400078e0204 */
[----:B------:R-:W-:-:S04]  /*0ad0*/  IMAD.WIDE R2, R3, R16, c[0x0][0x178] ;  /* 0x00005e0003027625 */ /* 0x000fc800078e0210 */
[----:B------:R-:W-:Y:S01]  /*0ae0*/  IMAD R41, R4, 0x1c, R41 ;  /* 0x0000001c04297824 */ /* 0x000fe200078e0229 */
[----:B------:R0:W2:Y:S03]  /*0af0*/  LDG.E.CONSTANT R0, [R2.64+0x40] ;  /* 0x0000400402007981 */ /* 0x0000a6000c1e9900 */
[CC--:B------:R-:W-:Y:S01]  /*0b00*/  IMAD.WIDE R4, R41.reuse, R16.reuse, c[0x0][0x180] ;  /* 0x0000600029047625 */ /* 0x0c0fe200078e0210 */
[----:B------:R0:W3:Y:S04]  /*0b10*/  LDG.E.CONSTANT R8, [R2.64] ;  /* 0x0000000402087981 */ /* 0x0000e8000c1e9900 */
[----:B------:R0:W4:Y:S04]  /*0b20*/  LDG.E.CONSTANT R6, [R2.64+0x80] ;  /* 0x0000800402067981 */ /* 0x000128000c1e9900 */
[----:B------:R-:W5:Y:S04]  /*0b30*/  LDG.E.CONSTANT R10, [R4.64] ;  /* 0x00000004040a7981 */ /* 0x000f68000c1e9900 */
[----:B------:R-:W5:Y:S04]  /*0b40*/  LDG.E.CONSTANT R12, [R4.64+0x3100] ;  /* 0x00310004040c7981 */ /* 0x000f68000c1e9900 */
[----:B------:R0:W5:Y:S04]  /*0b50*/  LDG.E.CONSTANT R7, [R2.64+0xc0] ;  /* 0x0000c00402077981 */ /* 0x000168000c1e9900 */
[----:B------:R1:W5:Y:S04]  /*0b60*/  LDG.E.CONSTANT R9, [R4.64+0x6200] ;  /* 0x0062000404097981 */ /* 0x000368000c1e9900 */
[----:B------:R1:W5:Y:S04]  /*0b70*/  LDG.E.CONSTANT R13, [R4.64+0x9300] ;  /* 0x00930004040d7981 */ /* 0x000368000c1e9900 */
[----:B------:R1:W5:Y:S04]  /*0b80*/  LDG.E.CONSTANT R15, [R4.64+0x4] ;  /* 0x00000404040f7981 */ /* 0x000368000c1e9900 */
[----:B------:R1:W5:Y:S04]  /*0b90*/  LDG.E.CONSTANT R17, [R4.64+0x3104] ;  /* 0x0031040404117981 */ /* 0x000368000c1e9900 */
[----:B------:R1:W5:Y:S04]  /*0ba0*/  LDG.E.CONSTANT R19, [R4.64+0x6204] ;  /* 0x0062040404137981 */ /* 0x000368000c1e9900 */
[----:B------:R1:W5:Y:S01]  /*0bb0*/  LDG.E.CONSTANT R14, [R4.64+0x9304] ;  /* 0x00930404040e7981 */ /* 0x000362000c1e9900 */
[----:B0-----:R-:W-:Y:S01]  /*0bc0*/  IMAD.WIDE R2, R41, R16, c[0x0][0x160] ;  /* 0x0000580029027625 */ /* 0x001fe200078e0210 */
[----:B--2---:R-:W-:Y:S01]  /*0bd0*/  FADD R39, R39, R0 ;  /* 0x0000000027277221 */ /* 0x004fe20000000000 */
[----:B---3--:R-:W-:Y:S01]  /*0be0*/  FADD R37, R37, R8 ;  /* 0x0000000825257221 */ /* 0x008fe20000000000 */
[----:B------:R-:W-:Y:S01]  /*0bf0*/  FADD R0, R36, R0 ;  /* 0x0000000024007221 */ /* 0x000fe20000000000 */
[----:B------:R-:W-:Y:S01]  /*0c00*/  FADD R8, R53, R8 ;  /* 0x0000000835087221 */ /* 0x000fe20000000000 */
[--C-:B----4-:R-:W-:Y:S01]  /*0c10*/  FADD R30, R30, R6.reuse ;  /* 0x000000061e1e7221 */ /* 0x110fe20000000000 */
[----:B------:R-:W-:Y:S01]  /*0c20*/  FADD R6, R31, R6 ;  /* 0x000000061f067221 */ /* 0x000fe20000000000 */
[----:B-----5:R-:W-:Y:S01]  /*0c30*/  FADD R10, R37, R10 ;  /* 0x0000000a250a7221 */ /* 0x020fe20000000000 */
[----:B------:R-:W-:Y:S01]  /*0c40*/  FADD R12, R39, R12 ;  /* 0x0000000c270c7221 */ /* 0x000fe20000000000 */
[--C-:B------:R-:W-:Y:S01]  /*0c50*/  FADD R26, R26, R7.reuse ;  /* 0x000000071a1a7221 */ /* 0x100fe20000000000 */
[----:B------:R-:W-:-:S02]  /*0c60*/  FADD R7, R27, R7 ;  /* 0x000000071b077221 */ /* 0x000fc40000000000 */
[----:B-1----:R-:W-:Y:S01]  /*0c70*/  FMNMX R5, RZ, R10, !PT ;  /* 0x0000000aff057209 */ /* 0x002fe20007800000 */
[----:B------:R-:W-:Y:S01]  /*0c80*/  FADD R30, R30, R9 ;  /* 0x000000091e1e7221 */ /* 0x000fe20000000000 */
[----:B------:R-:W-:Y:S01]  /*0c90*/  FMNMX R9, RZ, R12, !PT ;  /* 0x0000000cff097209 */ /* 0x000fe20007800000 */
[----:B------:R-:W-:Y:S01]  /*0ca0*/  FADD R13, R26, R13 ;  /* 0x0000000d1a0d7221 */ /* 0x000fe20000000000 */
[----:B------:R-:W-:Y:S01]  /*0cb0*/  FADD R8, R8, R15 ;  /* 0x0000000f08087221 */ /* 0x000fe20000000000 */
[----:B------:R-:W-:Y:S01]  /*0cc0*/  FADD R0, R0, R17 ;  /* 0x0000001100007221 */ /* 0x000fe20000000000 */
[----:B------:R-:W-:Y:S01]  /*0cd0*/  FADD R6, R6, R19 ;  /* 0x0000001306067221 */ /* 0x000fe20000000000 */
[----:B------:R-:W-:Y:S01]  /*0ce0*/  FADD R14, R7, R14 ;  /* 0x0000000e070e7221 */ /* 0x000fe20000000000 */
[----:B------:R0:W-:Y:S01]  /*0cf0*/  STG.E [R2.64], R5 ;  /* 0x0000000502007986 */ /* 0x0001e2000c101904 */
[----:B------:R-:W-:Y:S02]  /*0d00*/  FMNMX R11, RZ, R30, !PT ;  /* 0x0000001eff0b7209 */ /* 0x000fe40007800000 */
[----:B------:R-:W-:Y:S01]  /*0d10*/  FMNMX R13, RZ, R13, !PT ;  /* 0x0000000dff0d7209 */ /* 0x000fe20007800000 */
[----:B------:R1:W-:Y:S01]  /*0d20*/  STG.E [R2.64+0x3100], R9 ;  /* 0x0031000902007986 */ /* 0x0003e2000c101904 */
[----:B------:R-:W-:-:S02]  /*0d30*/  FMNMX R7, RZ, R8, !PT ;  /* 0x00000008ff077209 */ /* 0x000fc40007800000 */
[----:B------:R-:W-:Y:S02]  /*0d40*/  FMNMX R15, RZ, R0, !PT ;  /* 0x00000000ff0f7209 */ /* 0x000fe40007800000 */
[----:B0-----:R-:W-:Y:S02]  /*0d50*/  FMNMX R5, RZ, R6, !PT ;  /* 0x00000006ff057209 */ /* 0x001fe40007800000 */
[----:B-1----:R-:W-:Y:S01]  /*0d60*/  FMNMX R9, RZ, R14, !PT ;  /* 0x0000000eff097209 */ /* 0x002fe20007800000 */
[----:B------:R-:W-:Y:S04]  /*0d70*/  STG.E [R2.64+0x6200], R11 ;  /* 0x0062000b02007986 */ /* 0x000fe8000c101904 */
[----:B------:R-:W-:Y:S04]  /*0d80*/  STG.E [R2.64+0x9300], R13 ;  /* 0x0093000d02007986 */ /* 0x000fe8000c101904 */
[----:B------:R-:W-:Y:S04]  /*0d90*/  STG.E [R2.64+0x4], R7 ;  /* 0x0000040702007986 */ /* 0x000fe8000c101904 */
[----:B------:R-:W-:Y:S04]  /*0da0*/  STG.E [R2.64+0x3104], R15 ;  /* 0x0031040f02007986 */ /* 0x000fe8000c101904 */
[----:B------:R-:W-:Y:S04]  /*0db0*/  STG.E [R2.64+0x6204], R5 ;  /* 0x0062040502007986 */ /* 0x000fe8000c101904 */
[----:B------:R-:W-:Y:S01]  /*0dc0*/  STG.E [R2.64+0x9304], R9 ;  /* 0x0093040902007986 */ /* 0x000fe2000c101904 */
[----:B------:R-:W-:Y:S05]  /*0dd0*/  EXIT ;  /* 0x000000000000794d */ /* 0x000fea0003800000 */
.L_x_17:
        /* <DEDUP_REMOVED lines=10> */
.L_x_116:


//--------------------- .text.tvmgen_default_fused_nn_conv2d_add_nn_relu_10_kernel --------------------------
	.section	.text.tvmgen_default_fused_nn_conv2d_add_nn_relu_10_kernel,"ax",@progbits
	.sectionflags	@"SHF_BARRIERS=1"
	.sectioninfo	@"SHI_REGISTERS=56"
	.align	128
        .global         tvmgen_default_fused_nn_conv2d_add_nn_relu_10_kernel
        .type           tvmgen_default_fused_nn_conv2d_add_nn_relu_10_kernel,@function
        .size           tvmgen_default_fused_nn_conv2d_add_nn_relu_10_kernel,(.L_x_117 - tvmgen_default_fused_nn_conv2d_add_nn_relu_10_kernel)
        .other          tvmgen_default_fused_nn_conv2d_add_nn_relu_10_kernel,@"STO_CUDA_ENTRY STV_DEFAULT"
tvmgen_default_fused_nn_conv2d_add_nn_relu_10_kernel:
.text.tvmgen_default_fused_nn_conv2d_add_nn_relu_10_kernel:
[----:B------:R-:W-:Y:S02]  /*0000*/  MOV R1, c[0x0][0x28] ;  /* 0x00000a0000017a02 */ /* 0x000fe40000000f00 */
[----:B------:R-:W0:Y:S01]  /*0010*/  S2R R3, SR_TID.Z ;  /* 0x0000000000037919 */ /* 0x000e220000002300 */
[----:B------:R-:W-:Y:S01]  /*0020*/  MOV R2, RZ ;  /* 0x000000ff00027202 */ /* 0x000fe20000000f00 */
[----:B------:R-:W-:Y:S01]  /*0030*/  ULDC.64 UR4, c[0x0][0x118] ;  /* 0x0000460000047ab9 */ /* 0x000fe20000000a00 */
[----:B------:R-:W-:Y:S01]  /*0040*/  MOV R4, RZ ;  /* 0x000000ff00047202 */ /* 0x000fe20000000f00 */
[----:B------:R-:W1:Y:S01]  /*0050*/  S2R R25, SR_TID.Y ;  /* 0x0000000000197919 */ /* 0x000e620000002200 */
[----:B------:R-:W-:Y:S02]  /*0060*/  MOV R29, 0x90 ;  /* 0x00000090001d7802 */ /* 0x000fe40000000f00 */
[----:B------:R-:W-:Y:S01]  /*0070*/  MOV R27, RZ ;  /* 0x000000ff001b7202 */ /* 0x000fe20000000f00 */
[----:B------:R-:W2:Y:S01]  /*0080*/  S2R R15, SR_CTAID.Z ;  /* 0x00000000000f7919 */ /* 0x000ea20000002700 */
[----:B------:R-:W-:Y:S02]  /*0090*/  MOV R23, RZ ;  /* 0x000000ff00177202 */ /* 0x000fe40000000f00 */
        /* <DEDUP_REMOVED lines=9> */
[----:B------:R-:W-:Y:S01]  /*0130*/  MOV R53, RZ ;  /* 0x000000ff00357202 */ /* 0x000fe20000000f00 */
[C---:B-1----:R-:W-:Y:S01]  /*0140*/  IMAD.HI R0, R25.reuse, 0x66666667, RZ ;  /* 0x6666666719007827 */ /* 0x042fe200078e02ff */
[----:B------:R-:W-:Y:S02]  /*0150*/  SHF.R.U32.HI R9, RZ, 0x1f, R6 ;  /* 0x0000001fff097819 */ /* 0x000fe40000011606 */
[----:B------:R-:W-:Y:S01]  /*0160*/  LEA R28, R25, R25, 0x1 ;  /* 0x00000019191c7211 */ /* 0x000fe200078e08ff */
[----:B------:R-:W-:Y:S01]  /*0170*/  IMAD R29, R3, R29, 0x708 ;  /* 0x00000708031d7424 */ /* 0x000fe200078e021d */
[CC--:B------:R-:W-:Y:S01]  /*0180*/  LEA.HI.SX32 R11, R6.reuse, R9.reuse, 0x1c ;  /* 0x00000009060b7211 */ /* 0x0c0fe200078fe2ff */
[----:B------:R-:W-:Y:S01]  /*0190*/  IMAD R30, R25, 0x78, RZ ;  /* 0x00000078191e7824 */ /* 0x000fe200078e02ff */
[----:B------:R-:W-:Y:S02]  /*01a0*/  SHF.R.S32.HI R7, RZ, 0x1, R0 ;  /* 0x00000001ff077819 */ /* 0x000fe40000011400 */
[----:B------:R-:W-:Y:S01]  /*01b0*/  LEA.HI.SX32 R9, R6, R9, 0x1d ;  /* 0x0000000906097211 */ /* 0x000fe200078feaff */
[----:B------:R-:W-:Y:S01]  /*01c0*/  IMAD R5, R11, -0x1e, R3 ;  /* 0xffffffe20b057824 */ /* 0x000fe200078e0203 */
[----:B------:R-:W-:Y:S01]  /*01d0*/  LEA.HI R7, R0, R7, RZ, 0x1 ;  /* 0x0000000700077211 */ /* 0x000fe200078f08ff */
[----:B------:R-:W-:Y:S01]  /*01e0*/  IMAD.HI R0, R25, 0x2aaaaaab, RZ ;  /* 0x2aaaaaab19007827 */ /* 0x000fe200078e02ff */
[----:B--2---:R-:W-:-:S02]  /*01f0*/  LEA R15, R15, R3, 0x5 ;  /* 0x000000030f0f7211 */ /* 0x004fc400078e28ff */
[-C--:B------:R-:W-:Y:S01]  /*0200*/  IADD3 R7, R7, R3.reuse, RZ ;  /* 0x0000000307077210 */ /* 0x080fe20007ffe0ff */
[----:B------:R-:W-:Y:S01]  /*0210*/  IMAD.HI R4, R5, -0x77777777, R4 ;  /* 0x8888888905047827 */ /* 0x000fe200078e0204 */
[----:B------:R-:W-:Y:S02]  /*0220*/  LEA.HI R5, R0, R0, RZ, 0x1 ;  /* 0x0000000000057211 */ /* 0x000fe400078f08ff */
[----:B------:R-:W-:Y:S01]  /*0230*/  ISETP.GE.AND P2, PT, R7, 0x1e, PT ;  /* 0x0000001e0700780c */ /* 0x000fe20003f46270 */
[----:B------:R-:W-:Y:S01]  /*0240*/  IMAD.HI R6, R25, 0x55555556, RZ ;  /* 0x5555555619067827 */ /* 0x000fe200078e02ff */
[----:B------:R-:W-:Y:S02]  /*0250*/  SHF.R.U32.HI R13, RZ, 0x1f, R4 ;  /* 0x0000001fff0d7819 */ /* 0x000fe40000011604 */
[----:B------:R-:W-:Y:S01]  /*0260*/  IADD3 R5, R5, R3, RZ ;  /* 0x0000000305057210 */ /* 0x000fe20007ffe0ff */
[--C-:B------:R-:W-:Y:S01]  /*0270*/  IMAD R11, R11, 0x18800, R28.reuse ;  /* 0x000188000b0b7824 */ /* 0x100fe200078e021c */
[----:B------:R-:W-:Y:S01]  /*0280*/  LEA.HI R6, R6, R6, RZ, 0x1 ;  /* 0x0000000606067211 */ /* 0x000fe200078f08ff */
[----:B------:R-:W-:Y:S01]  /*0290*/  IMAD R0, R9, -0xf, R3 ;  /* 0xfffffff109007824 */ /* 0x000fe200078e0203 */
[----:B------:R-:W-:Y:S01]  /*02a0*/  LEA.HI.SX32 R13, R4, R13, 0x1d ;  /* 0x0000000d040d7211 */ /* 0x000fe200078feaff */
[----:B------:R-:W-:Y:S01]  /*02b0*/  IMAD R28, R3, 0xf, R28 ;  /* 0x0000000f031c7824 */ /* 0x000fe200078e021c */
[----:B------:R-:W-:Y:S01]  /*02c0*/  IADD3 R11, R11, -0xf, RZ ;  /* 0xfffffff10b0b7810 */ /* 0x000fe20007ffe0ff */
[----:B------:R-:W-:Y:S01]  /*02d0*/  IMAD R24, R6, -0x3, R25 ;  /* 0xfffffffd06187824 */ /* 0x000fe200078e0219 */
[----:B------:R-:W-:-:S02]  /*02e0*/  LEA R15, R15, R6, 0x1 ;  /* 0x000000060f0f7211 */ /* 0x000fc400078e08ff */
[----:B------:R-:W-:Y:S01]  /*02f0*/  ISETP.GE.AND P0, PT, R5, 0x20, PT ;  /* 0x000000200500780c */ /* 0x000fe20003f06270 */
[C---:B------:R-:W-:Y:S01]  /*0300*/  IMAD R26, R0.reuse, 0xe, R11 ;  /* 0x0000000e001a7824 */ /* 0x040fe200078e020b */
[----:B------:R-:W-:Y:S01]  /*0310*/  ISETP.GT.AND P1, PT, R0, RZ, PT ;  /* 0x000000ff0000720c */ /* 0x000fe20003f24270 */
[----:B------:R-:W-:Y:S01]  /*0320*/  IMAD R24, R15, 0x300, R24 ;  /* 0x000003000f187824 */ /* 0x000fe200078e0218 */
[----:B------:R-:W-:Y:S01]  /*0330*/  MOV R5, RZ ;  /* 0x000000ff00057202 */ /* 0x000fe20000000f00 */
[----:B------:R-:W-:Y:S01]  /*0340*/  IMAD R26, R13, 0xc4, R26 ;  /* 0x000000c40d1a7824 */ /* 0x000fe200078e021a */
[----:B------:R-:W-:Y:S01]  /*0350*/  MOV R15, RZ ;  /* 0x000000ff000f7202 */ /* 0x000fe20000000f00 */
[----:B------:R-:W-:Y:S01]  /*0360*/  CS2R R12, SRZ ;  /* 0x00000000000c7805 */ /* 0x000fe2000001ff00 */
[C---:B------:R-:W-:Y:S02]  /*0370*/  ISETP.LT.AND P0, PT, R25.reuse, 0x6, !P0 ;  /* 0x000000061900780c */ /* 0x040fe40004701270 */
[----:B------:R-:W-:-:S02]  /*0380*/  ISETP.LT.AND P2, PT, R25, 0x5, !P2 ;  /* 0x000000051900780c */ /* 0x000fc40005741270 */
[----:B------:R-:W-:-:S04]  /*0390*/  ISETP.GT.AND P1, PT, R25, RZ, P1 ;  /* 0x000000ff1900720c */ /* 0x000fc80000f24270 */
.L_x_23:
[----:B------:R-:W-:Y:S06]  /*03a0*/  BAR.SYNC.DEFER_BLOCKING 0x0 ;  /* 0x0000000000007b1d */ /* 0x000fec0000010000 */
[----:B------:R-:W-:Y:S01]  /*03b0*/  BSSY B0, `(.L_x_18) ;  /* 0x000000f000007945 */ /* 0x000fe20003800000 */
[----:B------:R-:W-:Y:S05]  /*03c0*/  @!P2 BRA `(.L_x_19) ;  /* 0x000000d00000a947 */ /* 0x000fea0003800000 */
[----:B------:R-:W-:Y:S01]  /*03d0*/  ISETP.GE.AND P3, PT, R0, 0x1, PT ;  /* 0x000000010000780c */ /* 0x000fe20003f66270 */
[----:B------:R-:W-:Y:S01]  /*03e0*/  IMAD R6, R27, 0x188, R26 ;  /* 0x000001881b067824 */ /* 0x000fe200078e021a */
[----:B------:R-:W-:Y:S02]  /*03f0*/  MOV R7, 0x4 ;  /* 0x0000000400077802 */ /* 0x000fe40000000f00 */
[----:B------:R-:W-:-:S02]  /*0400*/  MOV R11, RZ ;  /* 0x000000ff000b7202 */ /* 0x000fc40000000f00 */
[----:B------:R-:W-:Y:S01]  /*0410*/  MOV R9, RZ ;  /* 0x000000ff00097202 */ /* 0x000fe20000000f00 */
[----:B------:R-:W-:Y:S01]  /*0420*/  IMAD.WIDE R6, R6, R7, c[0x0][0x168] ;  /* 0x00005a0006067625 */ /* 0x000fe200078e0207 */
[----:B------:R-:W-:-:S04]  /*0430*/  MOV R17, RZ ;  /* 0x000000ff00117202 */ /* 0x000fc80000000f00 */
[----:B------:R-:W2:Y:S04]  /*0440*/  @P1 LDG.E.CONSTANT R11, [R6.64] ;  /* 0x00000004060b1981 */ /* 0x000ea8000c1e9900 */
[----:B------:R-:W3:Y:S04]  /*0450*/  @P3 LDG.E.CONSTANT R9, [R6.64+0x4] ;  /* 0x0000040406093981 */ /* 0x000ee8000c1e9900 */
[----:B------:R-:W4:Y:S04]  /*0460*/  @P3 LDG.E.CONSTANT R17, [R6.64+0x8] ;  /* 0x0000080406113981 */ /* 0x000f28000c1e9900 */
[----:B--2---:R0:W-:Y:S04]  /*0470*/  STS [R28.X4], R11 ;  /* 0x0000000b1c007388 */ /* 0x0041e80000004800 */
[----:B---3--:R0:W-:Y:S04]  /*0480*/  STS [R28.X4+0x4], R9 ;  /* 0x000004091c007388 */ /* 0x0081e80000004800 */
[----:B----4-:R0:W-:Y:S02]  /*0490*/  STS [R28.X4+0x8], R17 ;  /* 0x000008111c007388 */ /* 0x0101e40000004800 */
.L_x_19:
[----:B------:R-:W-:Y:S05]  /*04a0*/  BSYNC B0 ;  /* 0x0000000000007941 */ /* 0x000fea0003800000 */
.L_x_18:
[----:B------:R-:W-:Y:S01]  /*04b0*/  BSSY B0, `(.L_x_20) ;  /* 0x0000011000007945 */ /* 0x000fe20003800000 */
[----:B------:R-:W-:Y:S05]  /*04c0*/  @!P0 BRA `(.L_x_21) ;  /* 0x000000f000008947 */ /* 0x000fea0003800000 */
[----:B------:R-:W-:Y:S01]  /*04d0*/  IMAD R6, R27, 0x3, R24 ;  /* 0x000000031b067824 */ /* 0x000fe200078e0218 */
[----:B------:R-:W-:-:S03]  /*04e0*/  MOV R7, 0x4 ;  /* 0x0000000400077802 */ /* 0x000fc60000000f00 */
[----:B------:R-:W-:-:S04]  /*04f0*/  IMAD R6, R6, 0x6, RZ ;  /* 0x0000000606067824 */ /* 0x000fc800078e02ff */
[----:B------:R-:W-:-:S05]  /*0500*/  IMAD.WIDE R6, R6, R7, c[0x0][0x170] ;  /* 0x00005c0006067625 */ /* 0x000fca00078e0207 */
[----:B------:R-:W2:Y:S04]  /*0510*/  LDG.E.CONSTANT R8, [R6.64] ;  /* 0x0000000406087981 */ /* 0x000ea8000c1e9900 */
[----:B0-----:R-:W2:Y:S04]  /*0520*/  LDG.E.CONSTANT R9, [R6.64+0x4] ;  /* 0x0000040406097981 */ /* 0x001ea8000c1e9900 */
[----:B------:R-:W3:Y:S04]  /*0530*/  LDG.E.CONSTANT R10, [R6.64+0x8] ;  /* 0x00000804060a7981 */ /* 0x000ee8000c1e9900 */
[----:B------:R-:W3:Y:S04]  /*0540*/  LDG.E.CONSTANT R11, [R6.64+0xc] ;  /* 0x00000c04060b7981 */ /* 0x000ee8000c1e9900 */
[----:B------:R-:W4:Y:S04]  /*0550*/  LDG.E.CONSTANT R16, [R6.64+0x10] ;  /* 0x0000100406107981 */ /* 0x000f28000c1e9900 */
[----:B------:R-:W4:Y:S01]  /*0560*/  LDG.E.CONSTANT R17, [R6.64+0x14] ;  /* 0x0000140406117981 */ /* 0x000f22000c1e9900 */
[----:B------:R-:W-:-:S04]  /*0570*/  IMAD R4, R3, 0x6, R25 ;  /* 0x0000000603047824 */ /* 0x000fc800078e0219 */
[----:B------:R-:W-:-:S05]  /*0580*/  IMAD R4, R4, 0x6, RZ ;  /* 0x0000000604047824 */ /* 0x000fca00078e02ff */
[----:B--2---:R0:W-:Y:S04]  /*0590*/  STS.64 [R4.X4+0x708], R8 ;  /* 0x0007080804007388 */ /* 0x0041e80000004a00 */
[----:B---3--:R0:W-:Y:S04]  /*05a0*/  STS.64 [R4.X4+0x710], R10 ;  /* 0x0007100a04007388 */ /* 0x0081e80000004a00 */
[----:B----4-:R0:W-:Y:S02]  /*05b0*/  STS.64 [R4.X4+0x718], R16 ;  /* 0x0007181004007388 */ /* 0x0101e40000004a00 */
.L_x_21:
[----:B------:R-:W-:Y:S05]  /*05c0*/  BSYNC B0 ;  /* 0x0000000000007941 */ /* 0x000fea0003800000 */
.L_x_20:
[----:B------:R-:W-:Y:S01]  /*05d0*/  BAR.SYNC.DEFER_BLOCKING 0x0 ;  /* 0x0000000000007b1d */ /* 0x000fe20000010000 */
[----:B------:R-:W-:-:S04]  /*05e0*/  IADD3 R27, R27, 0x1, RZ ;  /* 0x000000011b1b7810 */ /* 0x000fc80007ffe0ff */
[----:B------:R-:W-:Y:S01]  /*05f0*/  ISETP.NE.AND P3, PT, R27, 0x100, PT ;  /* 0x000001001b00780c */ /* 0x000fe20003f65270 */
[----:B------:R-:W-:Y:S04]  /*0600*/  LDS.64 R38, [R29] ;  /* 0x000000001d267984 */ /* 0x000fe80000000a00 */
[----:B------:R-:W1:Y:S04]  /*0610*/  LDS.64 R32, [R30+0x10] ;  /* 0x000010001e207984 */ /* 0x000e680000000a00 */
[----:B------:R-:W2:Y:S04]  /*0620*/  LDS.64 R6, [R30] ;  /* 0x000000001e067984 */ /* 0x000ea80000000a00 */
[----:B------:R-:W3:Y:S04]  /*0630*/  LDS.64 R20, [R30+0x8] ;  /* 0x000008001e147984 */ /* 0x000ee80000000a00 */
[----:B------:R-:W4:Y:S04]  /*0640*/  LDS.64 R18, [R30+0x18] ;  /* 0x000018001e127984 */ /* 0x000f280000000a00 */
[----:B0-----:R-:W0:Y:S04]  /*0650*/  LDS.64 R10, [R30+0x20] ;  /* 0x000020001e0a7984 */ /* 0x001e280000000a00 */
[----:B------:R-:W5:Y:S04]  /*0660*/  LDS.64 R16, [R30+0x28] ;  /* 0x000028001e107984 */ /* 0x000f680000000a00 */
[----:B------:R-:W5:Y:S04]  /*0670*/  LDS.64 R34, [R30+0x30] ;  /* 0x000030001e227984 */ /* 0x000f680000000a00 */
[----:B------:R-:W5:Y:S01]  /*0680*/  LDS.64 R8, [R29+0x48] ;  /* 0x000048001d087984 */ /* 0x000f620000000a00 */
[C---:B-1----:R-:W-:Y:S01]  /*0690*/  FFMA R22, R38.reuse, R32, R41 ;  /* 0x0000002026167223 */ /* 0x042fe20000000029 */
[C---:B--2---:R-:W-:Y:S01]  /*06a0*/  FFMA R4, R38.reuse, R6, R23 ;  /* 0x0000000626047223 */ /* 0x044fe20000000017 */
[----:B---3--:R-:W-:-:S02]  /*06b0*/  FFMA R14, R38, R20, R37 ;  /* 0x00000014260e7223 */ /* 0x008fc40000000025 */
[----:B------:R-:W-:Y:S02]  /*06c0*/  FFMA R37, R39, R33, R22 ;  /* 0x0000002127257223 */ /* 0x000fe40000000016 */
[----:B------:R-:W1:Y:S01]  /*06d0*/  LDS.64 R22, [R29+0x8] ;  /* 0x000008001d167984 */ /* 0x000e620000000a00 */
[C---:B----4-:R-:W-:Y:S01]  /*06e0*/  FFMA R36, R38.reuse, R18, R43 ;  /* 0x0000001226247223 */ /* 0x050fe2000000002b */
[----:B0-----:R-:W-:-:S03]  /*06f0*/  FFMA R40, R38, R10, R47 ;  /* 0x0000000a26287223 */ /* 0x001fc6000000002f */
[C---:B------:R-:W-:Y:S01]  /*0700*/  FFMA R47, R39.reuse, R19, R36 ;  /* 0x00000013272f7223 */ /* 0x040fe20000000024 */
[C---:B-----5:R-:W-:Y:S01]  /*0710*/  FFMA R42, R38.reuse, R16, R49 ;  /* 0x00000010262a7223 */ /* 0x060fe20000000031 */
[C---:B------:R-:W-:Y:S01]  /*0720*/  FFMA R49, R39.reuse, R21, R14 ;  /* 0x0000001527317223 */ /* 0x040fe2000000000e */
[C---:B------:R-:W-:Y:S01]  /*0730*/  FFMA R43, R39.reuse, R11, R40 ;  /* 0x0000000b272b7223 */ /* 0x040fe20000000028 */
[----:B------:R-:W-:Y:S01]  /*0740*/  FFMA R38, R38, R34, R51 ;  /* 0x0000002226267223 */ /* 0x000fe20000000033 */
[C---:B------:R-:W-:Y:S01]  /*0750*/  FFMA R51, R39.reuse, R7, R4 ;  /* 0x0000000727337223 */ /* 0x040fe20000000004 */
[C---:B------:R-:W-:Y:S01]  /*0760*/  FFMA R41, R39.reuse, R17, R42 ;  /* 0x0000001127297223 */ /* 0x040fe2000000002a */
[-C--:B------:R-:W-:Y:S01]  /*0770*/  FFMA R6, R6, R8.reuse, R5 ;  /* 0x0000000806067223 */ /* 0x080fe20000000005 */
[----:B------:R-:W-:Y:S01]  /*0780*/  FFMA R39, R39, R35, R38 ;  /* 0x0000002327277223 */ /* 0x000fe20000000026 */
[----:B------:R-:W0:Y:S01]  /*0790*/  LDS.64 R4, [R29+0x50] ;  /* 0x000050001d047984 */ /* 0x000e220000000a00 */
[-C--:B------:R-:W-:Y:S01]  /*07a0*/  FFMA R14, R20, R8.reuse, R13 ;  /* 0x00000008140e7223 */ /* 0x080fe2000000000d */
[-C--:B------:R-:W-:Y:S01]  /*07b0*/  FFMA R36, R32, R8.reuse, R15 ;  /* 0x0000000820247223 */ /* 0x080fe2000000000f */
[-C--:B------:R-:W-:Y:S01]  /*07c0*/  FFMA R38, R18, R8.reuse, R31 ;  /* 0x0000000812267223 */ /* 0x080fe2000000001f */
[-C--:B------:R-:W-:Y:S01]  /*07d0*/  FFMA R40, R10, R8.reuse, R45 ;  /* 0x000000080a287223 */ /* 0x080fe2000000002d */
[-C--:B------:R-:W-:Y:S01]  /*07e0*/  FFMA R42, R16, R8.reuse, R53 ;  /* 0x00000008102a7223 */ /* 0x080fe20000000035 */
[----:B------:R-:W-:Y:S01]  /*07f0*/  FFMA R8, R34, R8, R12 ;  /* 0x0000000822087223 */ /* 0x000fe2000000000c */
[-C--:B------:R-:W-:Y:S01]  /*0800*/  FFMA R31, R21, R9.reuse, R14 ;  /* 0x00000009151f7223 */ /* 0x080fe2000000000e */
[----:B------:R-:W2:Y:S01]  /*0810*/  LDS.64 R12, [R30+0x38] ;  /* 0x000038001e0c7984 */ /* 0x000ea20000000a00 */
[-C--:B------:R-:W-:Y:S01]  /*0820*/  FFMA R15, R7, R9.reuse, R6 ;  /* 0x00000009070f7223 */ /* 0x080fe20000000006 */
[-C--:B------:R-:W-:Y:S01]  /*0830*/  FFMA R21, R19, R9.reuse, R38 ;  /* 0x0000000913157223 */ /* 0x080fe20000000026 */
[-C--:B------:R-:W-:Y:S01]  /*0840*/  FFMA R33, R33, R9.reuse, R36 ;  /* 0x0000000921217223 */ /* 0x080fe20000000024 */
[-C--:B------:R-:W-:Y:S01]  /*0850*/  FFMA R19, R11, R9.reuse, R40 ;  /* 0x000000090b137223 */ /* 0x080fe20000000028 */
[-C--:B------:R-:W-:Y:S01]  /*0860*/  FFMA R17, R17, R9.reuse, R42 ;  /* 0x0000000911117223 */ /* 0x080fe2000000002a */
[----:B------:R-:W-:Y:S01]  /*0870*/  FFMA R35, R35, R9, R8 ;  /* 0x0000000923237223 */ /* 0x000fe20000000008 */
[----:B------:R-:W-:Y:S04]  /*0880*/  LDS.64 R52, [R30+0x40] ;  /* 0x000040001e347984 */ /* 0x000fe80000000a00 */
[----:B------:R-:W3:Y:S01]  /*0890*/  LDS.64 R6, [R29+0x10] ;  /* 0x000010001d067984 */ /* 0x000ee20000000a00 */
[-C--:B-1----:R-:W-:Y:S01]  /*08a0*/  FFMA R14, R18, R22.reuse, R37 ;  /* 0x00000016120e7223 */ /* 0x082fe20000000025 */
[----:B------:R-:W-:-:S02]  /*08b0*/  FFMA R42, R32, R22, R49 ;  /* 0x00000016202a7223 */ /* 0x000fc40000000031 */
[----:B------:R-:W1:Y:S01]  /*08c0*/  LDS.64 R8, [R29+0x58] ;  /* 0x000058001d087984 */ /* 0x000e620000000a00 */
[----:B------:R-:W-:-:S03]  /*08d0*/  FFMA R11, R20, R22, R51 ;  /* 0x00000016140b7223 */ /* 0x000fc60000000033 */
[----:B------:R-:W4:Y:S04]  /*08e0*/  LDS.64 R36, [R30+0x48] ;  /* 0x000048001e247984 */ /* 0x000f280000000a00 */
[----:B------:R-:W-:Y:S04]  /*08f0*/  LDS.64 R48, [R30+0x58] ;  /* 0x000058001e307984 */ /* 0x000fe80000000a00 */
[----:B------:R-:W-:Y:S01]  /*0900*/  LDS.64 R50, [R30+0x60] ;  /* 0x000060001e327984 */ /* 0x000fe20000000a00 */
[-C--:B0-----:R-:W-:Y:S01]  /*0910*/  FFMA R44, R32, R4.reuse, R31 ;  /* 0x00000004202c7223 */ /* 0x081fe2000000001f */
[----:B------:R-:W-:Y:S01]  /*0920*/  FFMA R32, R18, R4, R33 ;  /* 0x0000000412207223 */ /* 0x000fe20000000021 */
[----:B------:R-:W-:Y:S01]  /*0930*/  FFMA R18, R10, R22, R47 ;  /* 0x000000160a127223 */ /* 0x000fe2000000002f */
[----:B------:R-:W-:Y:S01]  /*0940*/  FFMA R15, R20, R4, R15 ;  /* 0x00000004140f7223 */ /* 0x000fe2000000000f */
[----:B------:R-:W0:Y:S01]  /*0950*/  LDS.64 R46, [R30+0x50] ;  /* 0x000050001e2e7984 */ /* 0x000e220000000a00 */
[C---:B------:R-:W-:Y:S01]  /*0960*/  FFMA R20, R16.reuse, R22, R43 ;  /* 0x0000001610147223 */ /* 0x040fe2000000002b */
[----:B------:R-:W-:Y:S01]  /*0970*/  FFMA R40, R16, R4, R19 ;  /* 0x0000000410287223 */ /* 0x000fe20000000013 */
[C---:B------:R-:W-:Y:S01]  /*0980*/  FFMA R16, R34.reuse, R22, R41 ;  /* 0x0000001622107223 */ /* 0x040fe20000000029 */
[-C--:B------:R-:W-:Y:S01]  /*0990*/  FFMA R34, R34, R4.reuse, R17 ;  /* 0x0000000422227223 */ /* 0x080fe20000000011 */
[----:B------:R-:W-:Y:S01]  /*09a0*/  FFMA R38, R10, R4, R21 ;  /* 0x000000040a267223 */ /* 0x000fe20000000015 */
[----:B--2---:R-:W-:Y:S01]  /*09b0*/  FFMA R17, R23, R13, R11 ;  /* 0x0000000d17117223 */ /* 0x004fe2000000000b */
[----:B------:R-:W-:Y:S01]  /*09c0*/  FFMA R22, R22, R12, R39 ;  /* 0x0000000c16167223 */ /* 0x000fe20000000027 */
[----:B------:R-:W2:Y:S01]  /*09d0*/  LDS.64 R10, [R30+0x68] ;  /* 0x000068001e0a7984 */ /* 0x000ea20000000a00 */
[----:B------:R-:W-:Y:S01]  /*09e0*/  FFMA R4, R12, R4, R35 ;  /* 0x000000040c047223 */ /* 0x000fe20000000023 */
[----:B------:R-:W-:-:S02]  /*09f0*/  FFMA R15, R13, R5, R15 ;  /* 0x000000050d0f7223 */ /* 0x000fc4000000000f */
[----:B------:R-:W5:Y:S01]  /*0a00*/  LDS.64 R12, [R30+0x70] ;  /* 0x000070001e0c7984 */ /* 0x000f620000000a00 */
[-C--:B---3--:R-:W-:Y:S01]  /*0a10*/  FFMA R31, R6, R52.reuse, R17 ;  /* 0x00000034061f7223 */ /* 0x088fe20000000011 */
[C---:B------:R-:W-:Y:S01]  /*0a20*/  FFMA R17, R53.reuse, R5, R44 ;  /* 0x0000000535117223 */ /* 0x040fe2000000002c */
[----:B-1----:R-:W-:Y:S01]  /*0a30*/  FFMA R52, R8, R52, R15 ;  /* 0x0000003408347223 */ /* 0x002fe2000000000f */
[C---:B------:R-:W-:Y:S01]  /*0a40*/  FFMA R15, R53.reuse, R23, R42 ;  /* 0x00000017350f7223 */ /* 0x040fe2000000002a */
[C---:B------:R-:W-:Y:S02]  /*0a50*/  FFMA R31, R53.reuse, R7, R31 ;  /* 0x00000007351f7223 */ /* 0x040fe4000000001f */
[----:B------:R-:W-:Y:S01]  /*0a60*/  FFMA R53, R53, R9, R52 ;  /* 0x0000000935357223 */ /* 0x000fe20000000034 */
[-C--:B----4-:R-:W-:Y:S01]  /*0a70*/  FFMA R42, R6, R36.reuse, R15 ;  /* 0x00000024062a7223 */ /* 0x090fe2000000000f */
[----:B------:R-:W-:Y:S01]  /*0a80*/  FFMA R36, R8, R36, R17 ;  /* 0x0000002408247223 */ /* 0x000fe20000000011 */
[C---:B------:R-:W-:Y:S01]  /*0a90*/  FFMA R15, R37.reuse, R23, R14 ;  /* 0x00000017250f7223 */ /* 0x040fe2000000000e */
[C---:B------:R-:W-:Y:S01]  /*0aa0*/  FFMA R17, R37.reuse, R5, R32 ;  /* 0x0000000525117223 */ /* 0x040fe20000000020 */
[C---:B------:R-:W-:Y:S01]  /*0ab0*/  FFMA R35, R37.reuse, R7, R42 ;  /* 0x0000000725237223 */ /* 0x040fe2000000002a */
[----:B------:R-:W-:Y:S01]  /*0ac0*/  FFMA R37, R37, R9, R36 ;  /* 0x0000000925257223 */ /* 0x000fe20000000024 */
[----:B------:R-:W-:Y:S01]  /*0ad0*/  LDS.64 R32, [R30+0x78] ;  /* 0x000078001e207984 */ /* 0x000fe20000000a00 */
[-C--:B0-----:R-:W-:Y:S01]  /*0ae0*/  FFMA R14, R6, R46.reuse, R15 ;  /* 0x0000002e060e7223 */ /* 0x081fe2000000000f */
[----:B------:R-:W-:Y:S01]  /*0af0*/  FFMA R46, R8, R46, R17 ;  /* 0x0000002e082e7223 */ /* 0x000fe20000000011 */
[C---:B------:R-:W-:Y:S01]  /*0b00*/  FFMA R15, R47.reuse, R23, R18 ;  /* 0x000000172f0f7223 */ /* 0x040fe20000000012 */
[C---:B------:R-:W-:Y:S01]  /*0b10*/  FFMA R17, R47.reuse, R5, R38 ;  /* 0x000000052f117223 */ /* 0x040fe20000000026 */
[----:B------:R-:W-:Y:S01]  /*0b20*/  FFMA R39, R47, R7, R14 ;  /* 0x000000072f277223 */ /* 0x000fe2000000000e */
[----:B------:R-:W-:Y:S01]  /*0b30*/  LDS.64 R18, [R30+0x90] ;  /* 0x000090001e127984 */ /* 0x000fe20000000a00 */
[-C--:B------:R-:W-:Y:S01]  /*0b40*/  FFMA R14, R6, R48.reuse, R15 ;  /* 0x00000030060e7223 */ /* 0x080fe2000000000f */
        /* <DEDUP_REMOVED lines=10> */
[C---:B--2---:R-:W-:Y:S01]  /*0bf0*/  FFMA R23, R11.reuse, R23, R22 ;  /* 0x000000170b177223 */ /* 0x044fe20000000016 */
[-C--:B------:R-:W-:Y:S01]  /*0c00*/  FFMA R14, R6, R10.reuse, R15 ;  /* 0x0000000a060e7223 */ /* 0x080fe2000000000f */
[C---:B------:R-:W-:Y:S01]  /*0c10*/  FFMA R5, R11.reuse, R5, R4 ;  /* 0x000000050b057223 */ /* 0x040fe20000000004 */
[----:B------:R-:W-:Y:S01]  /*0c20*/  FFMA R36, R8, R10, R17 ;  /* 0x0000000a08247223 */ /* 0x000fe20000000011 */
[----:B-----5:R-:W-:Y:S01]  /*0c30*/  FFMA R6, R6, R12, R23 ;  /* 0x0000000c06067223 */ /* 0x020fe20000000017 */
[C---:B------:R-:W-:Y:S01]  /*0c40*/  FFMA R45, R11.reuse, R7, R14 ;  /* 0x000000070b2d7223 */ /* 0x040fe2000000000e */
[----:B------:R-:W-:Y:S01]  /*0c50*/  FFMA R8, R12, R8, R5 ;  /* 0x000000080c087223 */ /* 0x000fe20000000005 */
[----:B------:R-:W-:Y:S01]  /*0c60*/  FFMA R36, R11, R9, R36 ;  /* 0x000000090b247223 */ /* 0x000fe20000000024 */
[----:B------:R-:W-:Y:S01]  /*0c70*/  LDS.64 R22, [R30+0x80] ;  /* 0x000080001e167984 */ /* 0x000fe20000000a00 */
[----:B------:R-:W-:Y:S01]  /*0c80*/  FFMA R12, R7, R13, R6 ;  /* 0x0000000d070c7223 */ /* 0x000fe20000000006 */
[-C--:B------:R-:W-:Y:S01]  /*0c90*/  FFMA R47, R47, R9.reuse, R46 ;  /* 0x000000092f2f7223 */ /* 0x080fe2000000002e */
[-C--:B------:R-:W-:Y:S01]  /*0ca0*/  FFMA R49, R49, R9.reuse, R48 ;  /* 0x0000000931317223 */ /* 0x080fe20000000030 */
[----:B------:R-:W0:Y:S01]  /*0cb0*/  LDS.64 R10, [R29+0x18] ;  /* 0x000018001d0a7984 */ /* 0x000e220000000a00 */
[-C--:B------:R-:W-:Y:S01]  /*0cc0*/  FFMA R51, R51, R9.reuse, R50 ;  /* 0x0000000933337223 */ /* 0x080fe20000000032 */
[----:B------:R-:W-:-:S02]  /*0cd0*/  FFMA R9, R13, R9, R8 ;  /* 0x000000090d097223 */ /* 0x000fc40000000008 */
[----:B------:R-:W1:Y:S04]  /*0ce0*/  LDS.64 R16, [R30+0x98] ;  /* 0x000098001e107984 */ /* 0x000e680000000a00 */
[----:B------:R-:W2:Y:S04]  /*0cf0*/  LDS.64 R14, [R30+0xa0] ;  /* 0x0000a0001e0e7984 */ /* 0x000ea80000000a00 */
[----:B------:R-:W3:Y:S04]  /*0d00*/  LDS.64 R4, [R30+0xa8] ;  /* 0x0000a8001e047984 */ /* 0x000ee80000000a00 */
[----:B------:R-:W4:Y:S04]  /*0d10*/  LDS.64 R6, [R29+0x60] ;  /* 0x000060001d067984 */ /* 0x000f280000000a00 */
[----:B------:R-:W-:Y:S01]  /*0d20*/  LDS R48, [R30+0x384] ;  /* 0x000384001e307984 */ /* 0x000fe20000000800 */
[C---:B0-----:R-:W-:Y:S01]  /*0d30*/  FFMA R34, R10.reuse, R32, R31 ;  /* 0x000000200a227223 */ /* 0x041fe2000000001f */
[C---:B------:R-:W-:Y:S01]  /*0d40*/  FFMA R8, R10.reuse, R22, R35 ;  /* 0x000000160a087223 */ /* 0x040fe20000000023 */
[C---:B------:R-:W-:Y:S01]  /*0d50*/  FFMA R38, R10.reuse, R20, R39 ;  /* 0x000000140a267223 */ /* 0x040fe20000000027 */
[C---:B------:R-:W-:Y:S01]  /*0d60*/  FFMA R40, R10.reuse, R18, R41 ;  /* 0x000000120a287223 */ /* 0x040fe20000000029 */
[C---:B-1----:R-:W-:Y:S01]  /*0d70*/  FFMA R42, R10.reuse, R16, R43 ;  /* 0x000000100a2a7223 */ /* 0x042fe2000000002b */
[C---:B------:R-:W-:Y:S01]  /*0d80*/  FFMA R34, R11.reuse, R33, R34 ;  /* 0x000000210b227223 */ /* 0x040fe20000000022 */
[C---:B------:R-:W-:Y:S01]  /*0d90*/  FFMA R43, R11.reuse, R21, R38 ;  /* 0x000000150b2b7223 */ /* 0x040fe20000000026 */
[C---:B------:R-:W-:Y:S01]  /*0da0*/  FFMA R41, R11.reuse, R19, R40 ;  /* 0x000000130b297223 */ /* 0x040fe20000000028 */
[C---:B--2---:R-:W-:Y:S01]  /*0db0*/  FFMA R44, R10.reuse, R14, R45 ;  /* 0x0000000e0a2c7223 */ /* 0x044fe2000000002d */
[C---:B------:R-:W-:Y:S01]  /*0dc0*/  FFMA R45, R11.reuse, R23, R8 ;  /* 0x000000170b2d7223 */ /* 0x040fe20000000008 */
[C---:B------:R-:W-:Y:S01]  /*0dd0*/  FFMA R35, R11.reuse, R17, R42 ;  /* 0x000000110b237223 */ /* 0x040fe2000000002a */
[----:B---3--:R-:W-:Y:S01]  /*0de0*/  FFMA R12, R10, R4, R12 ;  /* 0x000000040a0c7223 */ /* 0x008fe2000000000c */
[----:B------:R-:W-:-:S03]  /*0df0*/  FFMA R39, R11, R15, R44 ;  /* 0x0000000f0b277223 */ /* 0x000fc6000000002c */
[----:B------:R-:W-:Y:S01]  /*0e00*/  FFMA R31, R11, R5, R12 ;  /* 0x000000050b1f7223 */ /* 0x000fe2000000000c */
[-C--:B----4-:R-:W-:Y:S01]  /*0e10*/  FFMA R8, R22, R6.reuse, R37 ;  /* 0x0000000616087223 */ /* 0x090fe20000000025 */
[----:B------:R-:W0:Y:S01]  /*0e20*/  LDS.64 R10, [R29+0x68] ;  /* 0x000068001d0a7984 */ /* 0x000e220000000a00 */
[-C--:B------:R-:W-:Y:S01]  /*0e30*/  FFMA R42, R16, R6.reuse, R51 ;  /* 0x00000006102a7223 */ /* 0x080fe20000000033 */
[-C--:B------:R-:W-:Y:S01]  /*0e40*/  FFMA R40, R18, R6.reuse, R49 ;  /* 0x0000000612287223 */ /* 0x080fe20000000031 */
[-C--:B------:R-:W-:Y:S01]  /*0e50*/  FFMA R51, R23, R7.reuse, R8 ;  /* 0x0000000717337223 */ /* 0x080fe20000000008 */
[----:B------:R-:W1:Y:S01]  /*0e60*/  LDS.64 R12, [R29+0x20] ;  /* 0x000020001d0c7984 */ /* 0x000e620000000a00 */
[-C--:B------:R-:W-:Y:S01]  /*0e70*/  FFMA R36, R14, R6.reuse, R36 ;  /* 0x000000060e247223 */ /* 0x080fe20000000024 */
[-C--:B------:R-:W-:Y:S01]  /*0e80*/  FFMA R32, R32, R6.reuse, R53 ;  /* 0x0000000620207223 */ /* 0x080fe20000000035 */
[-C--:B------:R-:W-:Y:S01]  /*0e90*/  FFMA R38, R20, R6.reuse, R47 ;  /* 0x0000000614267223 */ /* 0x080fe2000000002f */
[----:B------:R-:W2:Y:S01]  /*0ea0*/  LDS R23, [R30+0xb0] ;  /* 0x0000b0001e177984 */ /* 0x000ea20000000800 */
[-C--:B------:R-:W-:Y:S01]  /*0eb0*/  FFMA R49, R19, R7.reuse, R40 ;  /* 0x0000000713317223 */ /* 0x080fe20000000028 */
[----:B------:R-:W-:Y:S01]  /*0ec0*/  FFMA R6, R4, R6, R9 ;  /* 0x0000000604067223 */ /* 0x000fe20000000009 */
[-C--:B------:R-:W-:Y:S01]  /*0ed0*/  FFMA R19, R15, R7.reuse, R36 ;  /* 0x000000070f137223 */ /* 0x080fe20000000024 */
[----:B------:R-:W-:Y:S01]  /*0ee0*/  LDS.64 R8, [R29+0x28] ;  /* 0x000028001d087984 */ /* 0x000fe20000000a00 */
[-C--:B------:R-:W-:Y:S01]  /*0ef0*/  FFMA R47, R17, R7.reuse, R42 ;  /* 0x00000007112f7223 */ /* 0x080fe2000000002a */
[-C--:B------:R-:W-:Y:S01]  /*0f00*/  FFMA R33, R33, R7.reuse, R32 ;  /* 0x0000000721217223 */ /* 0x080fe20000000020 */
[-C--:B------:R-:W-:Y:S01]  /*0f10*/  FFMA R21, R21, R7.reuse, R38 ;  /* 0x0000000715157223 */ /* 0x080fe20000000026 */
[----:B------:R-:W3:Y:S01]  /*0f20*/  LDS.64 R36, [R30+0x388] ;  /* 0x000388001e247984 */ /* 0x000ee20000000a00 */
[----:B------:R-:W-:-:S03]  /*0f30*/  FFMA R17, R5, R7, R6 ;  /* 0x0000000705117223 */ /* 0x000fc60000000006 */
[----:B------:R-:W4:Y:S01]  /*0f40*/  LDS.64 R6, [R29+0x70] ;  /* 0x000070001d067984 */ /* 0x000f220000000a00 */
[-C--:B0-----:R-:W-:Y:S01]  /*0f50*/  FFMA R15, R22, R10.reuse, R33 ;  /* 0x0000000a160f7223 */ /* 0x081fe20000000021 */
[-C--:B------:R-:W-:Y:S01]  /*0f60*/  FFMA R33, R20, R10.reuse, R51 ;  /* 0x0000000a14217223 */ /* 0x080fe20000000033 */
[-C--:B------:R-:W-:Y:S01]  /*0f70*/  FFMA R52, R18, R10.reuse, R21 ;  /* 0x0000000a12347223 */ /* 0x080fe20000000015 */
[----:B------:R-:W-:Y:S01]  /*0f80*/  FFMA R38, R4, R10, R19 ;  /* 0x0000000a04267223 */ /* 0x000fe20000000013 */
[-C--:B-1----:R-:W-:Y:S01]  /*0f90*/  FFMA R50, R20, R12.reuse, R45 ;  /* 0x0000000c14327223 */ /* 0x082fe2000000002d */
[-C--:B------:R-:W-:Y:S01]  /*0fa0*/  FFMA R5, R22, R12.reuse, R34 ;  /* 0x0000000c16057223 */ /* 0x080fe20000000022 */
[----:B------:R-:W0:Y:S01]  /*0fb0*/  LDS.64 R20, [R30+0x390] ;  /* 0x000390001e147984 */ /* 0x000e220000000a00 */
[-C--:B------:R-:W-:Y:S01]  /*0fc0*/  FFMA R32, R14, R12.reuse, R35 ;  /* 0x0000000c0e207223 */ /* 0x080fe20000000023 */
[----:B------:R-:W-:Y:S01]  /*0fd0*/  FFMA R44, R18, R12, R43 ;  /* 0x0000000c122c7223 */ /* 0x000fe2000000002b */
[-C--:B------:R-:W-:Y:S01]  /*0fe0*/  FFMA R46, R16, R10.reuse, R49 ;  /* 0x0000000a102e7223 */ /* 0x080fe20000000031 */
[----:B------:R-:W1:Y:S01]  /*0ff0*/  LDS.64 R34, [R30+0x398] ;  /* 0x000398001e227984 */ /* 0x000e620000000a00 */
[----:B------:R-:W-:Y:S01]  /*1000*/  FFMA R40, R14, R10, R47 ;  /* 0x0000000a0e287223 */ /* 0x000fe2000000002f */
[----:B------:R-:W-:Y:S01]  /*1010*/  FFMA R42, R16, R12, R41 ;  /* 0x0000000c102a7223 */ /* 0x000fe20000000029 */
[----:B--2---:R-:W-:Y:S01]  /*1020*/  FFMA R10, R23, R10, R17 ;  /* 0x0000000a170a7223 */ /* 0x004fe20000000011 */
[----:B------:R-:W2:Y:S01]  /*1030*/  LDS.64 R18, [R30+0x3a0] ;  /* 0x0003a0001e127984 */ /* 0x000ea20000000a00 */
[----:B------:R-:W-:Y:S01]  /*1040*/  FFMA R22, R4, R12, R39 ;  /* 0x0000000c04167223 */ /* 0x000fe20000000027 */
[----:B------:R-:W-:Y:S01]  /*1050*/  FFMA R12, R12, R23, R31 ;  /* 0x000000170c0c7223 */ /* 0x000fe2000000001f */
[C---:B------:R-:W-:Y:S01]  /*1060*/  FFMA R23, R48.reuse, R11, R15 ;  /* 0x0000000b30177223 */ /* 0x040fe2000000000f */
[----:B------:R-:W5:Y:S01]  /*1070*/  LDS.64 R16, [R30+0x3a8] ;  /* 0x0003a8001e107984 */ /* 0x000f620000000a00 */
[----:B------:R-:W-:Y:S01]  /*1080*/  FFMA R5, R48, R13, R5 ;  /* 0x0000000d30057223 */ /* 0x000fe20000000005 */
[----:B---3--:R-:W-:-:S02]  /*1090*/  FFMA R33, R37, R11, R33 ;  /* 0x0000000b25217223 */ /* 0x008fc40000000021 */
[----:B------:R-:W3:Y:S01]  /*10a0*/  LDS.64 R14, [R30+0x3b0] ;  /* 0x0003b0001e0e7984 */ /* 0x000ee20000000a00 */
[-C--:B------:R-:W-:Y:S01]  /*10b0*/  FFMA R48, R8, R36.reuse, R5 ;  /* 0x0000002408307223 */ /* 0x080fe20000000005 */
[----:B----4-:R-:W-:Y:S01]  /*10c0*/  FFMA R36, R6, R36, R23 ;  /* 0x0000002406247223 */ /* 0x010fe20000000017 */
[C---:B------:R-:W-:Y:S01]  /*10d0*/  FFMA R23, R37.reuse, R13, R50 ;  /* 0x0000000d25177223 */ /* 0x040fe20000000032 */
[----:B------:R-:W4:Y:S01]  /*10e0*/  LDS.64 R4, [R30+0x3b8] ;  /* 0x0003b8001e047984 */ /* 0x000f220000000a00 */
[C---:B------:R-:W-:Y:S01]  /*10f0*/  FFMA R39, R37.reuse, R9, R48 ;  /* 0x0000000925277223 */ /* 0x040fe20000000030 */
[----:B------:R-:W-:Y:S01]  /*1100*/  FFMA R37, R37, R7, R36 ;  /* 0x0000000725257223 */ /* 0x000fe20000000024 */
[-C--:B0-----:R-:W-:Y:S01]  /*1110*/  FFMA R36, R8, R20.reuse, R23 ;  /* 0x0000001408247223 */ /* 0x081fe20000000017 */
[----:B------:R-:W-:Y:S01]  /*1120*/  FFMA R20, R6, R20, R33 ;  /* 0x0000001406147223 */ /* 0x000fe20000000021 */
[C---:B------:R-:W-:Y:S01]  /*1130*/  FFMA R23, R21.reuse, R13, R44 ;  /* 0x0000000d15177223 */ /* 0x040fe2000000002c */
[C---:B------:R-:W-:Y:S01]  /*1140*/  FFMA R33, R21.reuse, R11, R52 ;  /* 0x0000000b15217223 */ /* 0x040fe20000000034 */
[C---:B------:R-:W-:Y:S01]  /*1150*/  FFMA R41, R21.reuse, R9, R36 ;  /* 0x0000000915297223 */ /* 0x040fe20000000024 */
[----:B------:R-:W-:Y:S01]  /*1160*/  FFMA R31, R21, R7, R20 ;  /* 0x00000007151f7223 */ /* 0x000fe20000000014 */
[-C--:B-1----:R-:W-:Y:S01]  /*1170*/  FFMA R20, R8, R34.reuse, R23 ;  /* 0x0000002208147223 */ /* 0x082fe20000000017 */
[C---:B------:R-:W-:Y:S01]  /*1180*/  FFMA R21, R35.reuse, R13, R42 ;  /* 0x0000000d23157223 */ /* 0x040fe2000000002a */
[C---:B------:R-:W-:Y:S01]  /*1190*/  FFMA R23, R35.reuse, R11, R46 ;  /* 0x0000000b23177223 */ /* 0x040fe2000000002e */
[----:B------:R-:W-:Y:S01]  /*11a0*/  FFMA R34, R6, R34, R33 ;  /* 0x0000002206227223 */ /* 0x000fe20000000021 */
[----:B------:R-:W-:Y:S01]  /*11b0*/  FFMA R47, R35, R9, R20 ;  /* 0x00000009232f7223 */ /* 0x000fe20000000014 */
[-C--:B--2---:R-:W-:Y:S01]  /*11c0*/  FFMA R20, R8, R18.reuse, R21 ;  /* 0x0000001208147223 */ /* 0x084fe20000000015 */
[----:B------:R-:W-:Y:S01]  /*11d0*/  FFMA R18, R6, R18, R23 ;  /* 0x0000001206127223 */ /* 0x000fe20000000017 */
[C---:B------:R-:W-:Y:S01]  /*11e0*/  FFMA R21, R19.reuse, R13, R32 ;  /* 0x0000000d13157223 */ /* 0x040fe20000000020 */
[C---:B------:R-:W-:Y:S01]  /*11f0*/  FFMA R23, R19.reuse, R11, R40 ;  /* 0x0000000b13177223 */ /* 0x040fe20000000028 */
[C---:B------:R-:W-:Y:S01]  /*1200*/  FFMA R49, R19.reuse, R9, R20 ;  /* 0x0000000913317223 */ /* 0x040fe20000000014 */
[----:B------:R-:W-:Y:S01]  /*1210*/  FFMA R43, R19, R7, R18 ;  /* 0x00000007132b7223 */ /* 0x000fe20000000012 */
[-C--:B-----5:R-:W-:Y:S01]  /*1220*/  FFMA R18, R8, R16.reuse, R21 ;  /* 0x0000001008127223 */ /* 0x0a0fe20000000015 */
[C---:B------:R-:W-:Y:S01]  /*1230*/  FFMA R19, R17.reuse, R13, R22 ;  /* 0x0000000d11137223 */ /* 0x040fe20000000016 */
[----:B------:R-:W-:Y:S01]  /*1240*/  FFMA R21, R17, R11, R38 ;  /* 0x0000000b11157223 */ /* 0x000fe20000000026 */
[----:B------:R-:W-:Y:S01]  /*1250*/  FFMA R35, R35, R7, R34 ;  /* 0x0000000723237223 */ /* 0x000fe20000000022 */
[----:B------:R-:W-:Y:S01]  /*1260*/  FFMA R16, R6, R16, R23 ;  /* 0x0000001006107223 */ /* 0x000fe20000000017 */
[-C--:B---3--:R-:W-:Y:S01]  /*1270*/  FFMA R34, R8, R14.reuse, R19 ;  /* 0x0000000e08227223 */ /* 0x088fe20000000013 */
[----:B------:R-:W-:Y:S01]  /*1280*/  FFMA R14, R6, R14, R21 ;  /* 0x0000000e060e7223 */ /* 0x000fe20000000015 */
[C---:B------:R-:W-:Y:S01]  /*1290*/  FFMA R13, R15.reuse, R13, R12 ;  /* 0x0000000d0f0d7223 */ /* 0x040fe2000000000c */
[----:B------:R-:W-:Y:S01]  /*12a0*/  FFMA R11, R15, R11, R10 ;  /* 0x0000000b0f0b7223 */ /* 0x000fe2000000000a */
[C---:B------:R-:W-:Y:S01]  /*12b0*/  FFMA R53, R17.reuse, R9, R18 ;  /* 0x0000000911357223 */ /* 0x040fe20000000012 */
[----:B------:R-:W-:Y:S01]  /*12c0*/  FFMA R45, R17, R7, R16 ;  /* 0x00000007112d7223 */ /* 0x000fe20000000010 */
[C---:B------:R-:W-:Y:S01]  /*12d0*/  FFMA R34, R15.reuse, R9, R34 ;  /* 0x000000090f227223 */ /* 0x040fe20000000022 */
[----:B------:R-:W-:Y:S01]  /*12e0*/  FFMA R51, R15, R7, R14 ;  /* 0x000000070f337223 */ /* 0x000fe2000000000e */
[----:B------:R-:W-:Y:S01]  /*12f0*/  LDS.64 R32, [R29+0x30] ;  /* 0x000030001d207984 */ /* 0x000fe20000000a00 */
[----:B----4-:R-:W-:Y:S01]  /*1300*/  FFMA R8, R8, R4, R13 ;  /* 0x0000000408087223 */ /* 0x010fe2000000000d */
[----:B------:R-:W-:-:S02]  /*1310*/  FFMA R40, R4, R6, R11 ;  /* 0x0000000604287223 */ /* 0x000fc4000000000b */
[----:B------:R-:W0:Y:S01]  /*1320*/  LDS.64 R16, [R30+0x3d8] ;  /* 0x0003d8001e107984 */ /* 0x000e220000000a00 */
[----:B------:R-:W-:Y:S01]  /*1330*/  FFMA R9, R9, R5, R8 ;  /* 0x0000000509097223 */ /* 0x000fe20000000008 */
[----:B------:R-:W-:Y:S02]  /*1340*/  FFMA R40, R5, R7, R40 ;  /* 0x0000000705287223 */ /* 0x000fe40000000028 */
[----:B------:R-:W1:Y:S04]  /*1350*/  LDS.64 R14, [R30+0x3d0] ;  /* 0x0003d0001e0e7984 */ /* 0x000e680000000a00 */
[----:B------:R-:W2:Y:S04]  /*1360*/  LDS.64 R10, [R30+0x3c0] ;  /* 0x0003c0001e0a7984 */ /* 0x000ea80000000a00 */
[----:B------:R-:W3:Y:S04]  /*1370*/  LDS.64 R12, [R30+0x3c8] ;  /* 0x0003c8001e0c7984 */ /* 0x000ee80000000a00 */
[----:B------:R-:W4:Y:S04]  /*1380*/  LDS.64 R18, [R30+0x3e0] ;  /* 0x0003e0001e127984 */ /* 0x000f280000000a00 */
[----:B------:R-:W5:Y:S04]  /*1390*/  LDS.64 R20, [R30+0x3e8] ;  /* 0x0003e8001e147984 */ /* 0x000f680000000a00 */
[----:B------:R-:W5:Y:S04]  /*13a0*/  LDS.64 R22, [R30+0x3f0] ;  /* 0x0003f0001e167984 */ /* 0x000f680000000a00 */
[----:B------:R-:W5:Y:S01]  /*13b0*/  LDS.64 R4, [R29+0x78] ;  /* 0x000078001d047984 */ /* 0x000f620000000a00 */
[C---:B0-----:R-:W-:Y:S01]  /*13c0*/  FFMA R8, R32.reuse, R16, R49 ;  /* 0x0000001020087223 */ /* 0x041fe20000000031 */
[----:B-1----:R-:W-:-:S03]  /*13d0*/  FFMA R6, R32, R14, R47 ;  /* 0x0000000e20067223 */ /* 0x002fc6000000002f */
[----:B------:R-:W-:Y:S01]  /*13e0*/  FFMA R47, R33, R17, R8 ;  /* 0x00000011212f7223 */ /* 0x000fe20000000008 */
[C---:B--2---:R-:W-:Y:S01]  /*13f0*/  FFMA R38, R32.reuse, R10, R39 ;  /* 0x0000000a20267223 */ /* 0x044fe20000000027 */
[----:B---3--:R-:W-:-:S03]  /*1400*/  FFMA R36, R32, R12, R41 ;  /* 0x0000000c20247223 */ /* 0x008fc60000000029 */
[C---:B------:R-:W-:Y:S01]  /*1410*/  FFMA R38, R33.reuse, R11, R38 ;  /* 0x0000000b21267223 */ /* 0x040fe20000000026 */
[C---:B----4-:R-:W-:Y:S01]  /*1420*/  FFMA R42, R32.reuse, R18, R53 ;  /* 0x00000012202a7223 */ /* 0x050fe20000000035 */
[C---:B------:R-:W-:Y:S01]  /*1430*/  FFMA R53, R33.reuse, R15, R6 ;  /* 0x0000000f21357223 */ /* 0x040fe20000000006 */
[C---:B------:R-:W-:Y:S01]  /*1440*/  FFMA R36, R33.reuse, R13, R36 ;  /* 0x0000000d21247223 */ /* 0x040fe20000000024 */
[----:B------:R-:W0:Y:S01]  /*1450*/  LDS.64 R6, [R29+0x80] ;  /* 0x000080001d067984 */ /* 0x000e220000000a00 */
[C---:B-----5:R-:W-:Y:S01]  /*1460*/  FFMA R34, R32.reuse, R20, R34 ;  /* 0x0000001420227223 */ /* 0x060fe20000000022 */
[C---:B------:R-:W-:Y:S01]  /*1470*/  FFMA R49, R33.reuse, R19, R42 ;  /* 0x0000001321317223 */ /* 0x040fe2000000002a */
[----:B------:R-:W-:Y:S02]  /*1480*/  FFMA R32, R32, R22, R9 ;  /* 0x0000001620207223 */ /* 0x000fe40000000009 */
[C---:B------:R-:W-:Y:S01]  /*1490*/  FFMA R39, R33.reuse, R21, R34 ;  /* 0x0000001521277223 */ /* 0x040fe20000000022 */
[----:B------:R-:W1:Y:S01]  /*14a0*/  LDS.64 R8, [R29+0x38] ;  /* 0x000038001d087984 */ /* 0x000e620000000a00 */
[-C--:B------:R-:W-:Y:S01]  /*14b0*/  FFMA R10, R10, R4.reuse, R37 ;  /* 0x000000040a0a7223 */ /* 0x080fe20000000025 */
[----:B------:R-:W-:Y:S01]  /*14c0*/  FFMA R41, R33, R23, R32 ;  /* 0x0000001721297223 */ /* 0x000fe20000000020 */
[-C--:B------:R-:W-:Y:S01]  /*14d0*/  FFMA R32, R12, R4.reuse, R31 ;  /* 0x000000040c207223 */ /* 0x080fe2000000001f */
[-C--:B------:R-:W-:Y:S01]  /*14e0*/  FFMA R34, R14, R4.reuse, R35 ;  /* 0x000000040e227223 */ /* 0x080fe20000000023 */
[-C--:B------:R-:W-:Y:S01]  /*14f0*/  FFMA R37, R11, R5.reuse, R10 ;  /* 0x000000050b257223 */ /* 0x080fe2000000000a */
[-C--:B------:R-:W-:Y:S01]  /*1500*/  FFMA R42, R16, R4.reuse, R43 ;  /* 0x00000004102a7223 */ /* 0x080fe2000000002b */
[-C--:B------:R-:W-:Y:S01]  /*1510*/  FFMA R44, R18, R4.reuse, R45 ;  /* 0x00000004122c7223 */ /* 0x080fe2000000002d */
[-C--:B------:R-:W-:Y:S01]  /*1520*/  FFMA R46, R20, R4.reuse, R51 ;  /* 0x00000004142e7223 */ /* 0x080fe20000000033 */
[----:B------:R-:W-:Y:S01]  /*1530*/  FFMA R40, R22, R4, R40 ;  /* 0x0000000416287223 */ /* 0x000fe20000000028 */
        /* <DEDUP_REMOVED lines=8> */
[----:B------:R-:W3:Y:S04]  /*15c0*/  LDS.64 R4, [R30+0x400] ;  /* 0x000400001e047984 */ /* 0x000ee80000000a00 */
[----:B------:R-:W4:Y:S01]  /*15d0*/  LDS.64 R34, [R29+0x88] ;  /* 0x000088001d227984 */ /* 0x000f220000000a00 */
[-C--:B0-----:R-:W-:Y:S01]  /*15e0*/  FFMA R46, R12, R6.reuse, R37 ;  /* 0x000000060c2e7223 */ /* 0x081fe20000000025 */
[-C--:B------:R-:W-:Y:S01]  /*15f0*/  FFMA R44, R16, R6.reuse, R15 ;  /* 0x00000006102c7223 */ /* 0x080fe2000000000f */
[-C--:B------:R-:W-:Y:S01]  /*1600*/  FFMA R50, R18, R6.reuse, R17 ;  /* 0x0000000612327223 */ /* 0x080fe20000000011 */
[----:B------:R-:W-:Y:S01]  /*1610*/  FFMA R31, R20, R6, R31 ;  /* 0x00000006141f7223 */ /* 0x000fe2000000001f */
[----:B-1----:R-:W-:Y:S01]  /*1620*/  FFMA R42, R12, R8, R38 ;  /* 0x000000080c2a7223 */ /* 0x002fe20000000026 */
[C---:B------:R-:W-:Y:S01]  /*1630*/  FFMA R38, R14.reuse, R6, R13 ;  /* 0x000000060e267223 */ /* 0x040fe2000000000d */
[-C--:B------:R-:W-:Y:S01]  /*1640*/  FFMA R36, R14, R8.reuse, R36 ;  /* 0x000000080e247223 */ /* 0x080fe20000000024 */
[----:B------:R-:W0:Y:S01]  /*1650*/  LDS.64 R12, [R30+0x408] ;  /* 0x000408001e0c7984 */ /* 0x000e220000000a00 */
[-C--:B------:R-:W-:Y:S01]  /*1660*/  FFMA R40, R16, R8.reuse, R53 ;  /* 0x0000000810287223 */ /* 0x080fe20000000035 */
[-C--:B------:R-:W-:Y:S01]  /*1670*/  FFMA R39, R22, R8.reuse, R39 ;  /* 0x0000000816277223 */ /* 0x080fe20000000027 */
[----:B------:R-:W-:Y:S01]  /*1680*/  FFMA R48, R18, R8, R47 ;  /* 0x0000000812307223 */ /* 0x000fe2000000002f */
[----:B------:R-:W1:Y:S01]  /*1690*/  LDS.64 R14, [R30+0x410] ;  /* 0x000410001e0e7984 */ /* 0x000e620000000a00 */
[----:B------:R-:W-:Y:S01]  /*16a0*/  FFMA R22, R22, R6, R21 ;  /* 0x0000000616167223 */ /* 0x000fe20000000015 */
[----:B------:R-:W-:-:S02]  /*16b0*/  FFMA R52, R20, R8, R49 ;  /* 0x0000000814347223 */ /* 0x000fc40000000031 */
[----:B------:R-:W5:Y:S01]  /*16c0*/  LDS.64 R16, [R30+0x418] ;  /* 0x000418001e107984 */ /* 0x000f620000000a00 */
[----:B--2---:R-:W-:Y:S01]  /*16d0*/  FFMA R6, R10, R6, R23 ;  /* 0x000000060a067223 */ /* 0x004fe20000000017 */
[----:B------:R-:W-:Y:S01]  /*16e0*/  FFMA R21, R9, R11, R42 ;  /* 0x0000000b09157223 */ /* 0x000fe2000000002a */
[----:B------:R-:W-:Y:S01]  /*16f0*/  FFMA R8, R8, R10, R41 ;  /* 0x0000000a08087223 */ /* 0x000fe20000000029 */
[----:B------:R-:W2:Y:S01]  /*1700*/  LDS.64 R18, [R30+0x420] ;  /* 0x000420001e127984 */ /* 0x000ea20000000a00 */
[----:B------:R-:W-:-:S03]  /*1710*/  FFMA R23, R11, R7, R46 ;  /* 0x000000070b177223 */ /* 0x000fc6000000002e */
[----:B------:R-:W2:Y:S01]  /*1720*/  LDS.64 R10, [R30+0x428] ;  /* 0x000428001e0a7984 */ /* 0x000ea20000000a00 */
[-C--:B---3--:R-:W-:Y:S01]  /*1730*/  FFMA R42, R32, R4.reuse, R21 ;  /* 0x00000004202a7223 */ /* 0x088fe20000000015 */
[C---:B------:R-:W-:Y:S02]  /*1740*/  FFMA R37, R5.reuse, R9, R36 ;  /* 0x0000000905257223 */ /* 0x040fe40000000024 */
[----:B------:R-:W3:Y:S01]  /*1750*/  LDS.64 R20, [R30+0x430] ;  /* 0x000430001e147984 */ /* 0x000ee20000000a00 */
[C---:B------:R-:W-:Y:S01]  /*1760*/  FFMA R41, R5.reuse, R7, R38 ;  /* 0x0000000705297223 */ /* 0x040fe20000000026 */
[----:B----4-:R-:W-:Y:S01]  /*1770*/  FFMA R4, R34, R4, R23 ;  /* 0x0000000422047223 */ /* 0x010fe20000000017 */
[----:B------:R-:W-:-:S03]  /*1780*/  FFMA R23, R5, R33, R42 ;  /* 0x0000002105177223 */ /* 0x000fc6000000002a */
[----:B------:R-:W-:Y:S01]  /*1790*/  FFMA R5, R5, R35, R4 ;  /* 0x0000002305057223 */ /* 0x000fe20000000004 */
[-C--:B0-----:R-:W-:Y:S01]  /*17a0*/  FFMA R4, R32, R12.reuse, R37 ;  /* 0x0000000c20047223 */ /* 0x081fe20000000025 */
[----:B------:R-:W-:Y:S01]  /*17b0*/  FFMA R12, R34, R12, R41 ;  /* 0x0000000c220c7223 */ /* 0x000fe20000000029 */
[C---:B------:R-:W-:Y:S01]  /*17c0*/  FFMA R41, R13.reuse, R9, R40 ;  /* 0x000000090d297223 */ /* 0x040fe20000000028 */
[C---:B------:R-:W-:Y:S01]  /*17d0*/  FFMA R43, R13.reuse, R7, R44 ;  /* 0x000000070d2b7223 */ /* 0x040fe2000000002c */
[----:B------:R-:W-:Y:S01]  /*17e0*/  FFMA R37, R13, R33, R4 ;  /* 0x000000210d257223 */ /* 0x000fe20000000004 */
[C---:B-1----:R-:W-:Y:S01]  /*17f0*/  FFMA R45, R15.reuse, R7, R50 ;  /* 0x000000070f2d7223 */ /* 0x042fe20000000032 */
[-C--:B------:R-:W-:Y:S01]  /*1800*/  FFMA R4, R32, R14.reuse, R41 ;  /* 0x0000000e20047223 */ /* 0x080fe20000000029 */
[----:B------:R-:W-:Y:S01]  /*1810*/  FFMA R14, R34, R14, R43 ;  /* 0x0000000e220e7223 */ /* 0x000fe2000000002b */
[----:B------:R-:W-:Y:S01]  /*1820*/  FFMA R43, R15, R9, R48 ;  /* 0x000000090f2b7223 */ /* 0x000fe20000000030 */
[----:B-----5:R-:W-:Y:S01]  /*1830*/  FFMA R47, R17, R7, R31 ;  /* 0x00000007112f7223 */ /* 0x020fe2000000001f */
[----:B------:R-:W-:Y:S01]  /*1840*/  FFMA R41, R15, R33, R4 ;  /* 0x000000210f297223 */ /* 0x000fe20000000004 */
[----:B------:R-:W-:Y:S01]  /*1850*/  FFMA R13, R13, R35, R12 ;  /* 0x000000230d0d7223 */ /* 0x000fe2000000000c */
[-C--:B------:R-:W-:Y:S01]  /*1860*/  FFMA R4, R32, R16.reuse, R43 ;  /* 0x0000001020047223 */ /* 0x080fe2000000002b */
[----:B------:R-:W-:Y:S01]  /*1870*/  FFMA R16, R34, R16, R45 ;  /* 0x0000001022107223 */ /* 0x000fe2000000002d */
[-C--:B------:R-:W-:Y:S01]  /*1880*/  FFMA R45, R17, R9.reuse, R52 ;  /* 0x00000009112d7223 */ /* 0x080fe20000000034 */
[----:B--2---:R-:W-:Y:S01]  /*1890*/  FFMA R39, R19, R9, R39 ;  /* 0x0000000913277223 */ /* 0x004fe20000000027 */
[C---:B------:R-:W-:Y:S01]  /*18a0*/  FFMA R43, R17.reuse, R33, R4 ;  /* 0x00000021112b7223 */ /* 0x040fe20000000004 */
[----:B------:R-:W-:Y:S01]  /*18b0*/  FFMA R31, R17, R35, R16 ;  /* 0x00000023111f7223 */ /* 0x000fe20000000010 */
[-C--:B------:R-:W-:Y:S01]  /*18c0*/  FFMA R4, R32, R18.reuse, R45 ;  /* 0x0000001220047223 */ /* 0x080fe2000000002d */
[----:B------:R-:W-:Y:S01]  /*18d0*/  FFMA R17, R19, R7, R22 ;  /* 0x0000000713117223 */ /* 0x000fe20000000016 */
[C---:B------:R-:W-:Y:S01]  /*18e0*/  FFMA R9, R11.reuse, R9, R8 ;  /* 0x000000090b097223 */ /* 0x040fe20000000008 */
[----:B------:R-:W-:Y:S01]  /*18f0*/  FFMA R7, R11, R7, R6 ;  /* 0x000000070b077223 */ /* 0x000fe20000000006 */
[----:B------:R-:W-:Y:S01]  /*1900*/  FFMA R18, R34, R18, R47 ;  /* 0x0000001222127223 */ /* 0x000fe2000000002f */
[----:B------:R-:W-:Y:S01]  /*1910*/  FFMA R47, R19, R33, R4 ;  /* 0x00000021132f7223 */ /* 0x000fe20000000004 */
[-C--:B------:R-:W-:Y:S01]  /*1920*/  FFMA R4, R32, R10.reuse, R39 ;  /* 0x0000000a20047223 */ /* 0x080fe20000000027 */
[----:B------:R-:W-:Y:S01]  /*1930*/  FFMA R10, R34, R10, R17 ;  /* 0x0000000a220a7223 */ /* 0x000fe20000000011 */
[----:B---3--:R-:W-:Y:S01]  /*1940*/  FFMA R32, R32, R20, R9 ;  /* 0x0000001420207223 */ /* 0x008fe20000000009 */
[----:B------:R-:W-:Y:S01]  /*1950*/  FFMA R12, R20, R34, R7 ;  /* 0x00000022140c7223 */ /* 0x000fe20000000007 */
[-C--:B------:R-:W-:Y:S01]  /*1960*/  FFMA R15, R15, R35.reuse, R14 ;  /* 0x000000230f0f7223 */ /* 0x080fe2000000000e */
[----:B------:R-:W-:Y:S01]  /*1970*/  FFMA R45, R19, R35, R18 ;  /* 0x00000023132d7223 */ /* 0x000fe20000000012 */
[C---:B------:R-:W-:Y:S01]  /*1980*/  FFMA R49, R11.reuse, R33, R4 ;  /* 0x000000210b317223 */ /* 0x040fe20000000004 */
[----:B------:R-:W-:Y:S01]  /*1990*/  FFMA R53, R11, R35, R10 ;  /* 0x000000230b357223 */ /* 0x000fe2000000000a */
[----:B------:R-:W-:Y:S01]  /*19a0*/  FFMA R51, R33, R21, R32 ;  /* 0x0000001521337223 */ /* 0x000fe20000000020 */
[----:B------:R-:W-:Y:S01]  /*19b0*/  FFMA R12, R21, R35, R12 ;  /* 0x00000023150c7223 */ /* 0x000fe2000000000c */
[----:B------:R-:W-:Y:S01]  /*19c0*/  @!P3 CALL.REL.NOINC `(.L_x_22) ;  /* 0x000000100000b944 */ /* 0x000fe20003c00000 */
[----:B------:R-:W-:Y:S05]  /*19d0*/  BRA `(.L_x_23) ;  /* 0xffffe9c000007947 */ /* 0x000fea000383ffff */
.L_x_22:
[----:B------:R-:W0:Y:S02]  /*19e0*/  S2R R2, SR_CTAID.Z ;  /* 0x0000000000027919 */ /* 0x000e240000002700 */
[----:B0-----:R-:W-:-:S02]  /*19f0*/  LEA R2, R2, R3, 0x5 ;  /* 0x0000000302027211 */ /* 0x001fc400078e28ff */
[----:B------:R-:W-:Y:S02]  /*1a00*/  MOV R3, 0x4 ;  /* 0x0000000400037802 */ /* 0x000fe40000000f00 */
[----:B------:R-:W-:-:S05]  /*1a10*/  SHF.L.U32 R6, R2, 0x1, RZ ;  /* 0x0000000102067819 */ /* 0x000fca00000006ff */
[----:B------:R-:W-:-:S05]  /*1a20*/  IMAD.WIDE R6, R6, R3, c[0x0][0x178] ;  /* 0x00005e0006067625 */ /* 0x000fca00078e0203 */
[----:B------:R-:W2:Y:S04]  /*1a30*/  LDG.E.CONSTANT R0, [R6.64] ;  /* 0x0000000406007981 */ /* 0x000ea8000c1e9900 */
[----:B------:R-:W3:Y:S01]  /*1a40*/  LDG.E.CONSTANT R4, [R6.64+0x4] ;  /* 0x0000040406047981 */ /* 0x000ee2000c1e9900 */
[----:B------:R-:W-:-:S05]  /*1a50*/  IMAD R2, R2, 0xe, R25 ;  /* 0x0000000e02027824 */ /* 0x000fca00078e0219 */
[----:B------:R-:W-:-:S05]  /*1a60*/  LEA R2, R2, -R2, 0x3 ;  /* 0x8000000202027211 */ /* 0x000fca00078e18ff */
[----:B------:R-:W-:Y:S01]  /*1a70*/  IMAD.WIDE R2, R2, R3, c[0x0][0x160] ;  /* 0x0000580002027625 */ /* 0x000fe200078e0203 */
[--C-:B--2---:R-:W-:Y:S01]  /*1a80*/  FADD R23, R23, R0.reuse ;  /* 0x0000000017177221 */ /* 0x104fe20000000000 */
[--C-:B------:R-:W-:Y:S01]  /*1a90*/  FADD R37, R37, R0.reuse ;  /* 0x0000000025257221 */ /* 0x100fe20000000000 */
[--C-:B------:R-:W-:Y:S01]  /*1aa0*/  FADD R41, R41, R0.reuse ;  /* 0x0000000029297221 */ /* 0x100fe20000000000 */
[--C-:B------:R-:W-:Y:S01]  /*1ab0*/  FADD R43, R43, R0.reuse ;  /* 0x000000002b2b7221 */ /* 0x100fe20000000000 */
[--C-:B------:R-:W-:Y:S01]  /*1ac0*/  FADD R47, R47, R0.reuse ;  /* 0x000000002f2f7221 */ /* 0x100fe20000000000 */
[--C-:B------:R-:W-:Y:S01]  /*1ad0*/  FADD R49, R49, R0.reuse ;  /* 0x0000000031317221 */ /* 0x100fe20000000000 */
[----:B------:R-:W-:Y:S01]  /*1ae0*/  FADD R0, R51, R0 ;  /* 0x0000000033007221 */ /* 0x000fe20000000000 */
[--C-:B---3--:R-:W-:Y:S01]  /*1af0*/  FADD R5, R5, R4.reuse ;  /* 0x0000000405057221 */ /* 0x108fe20000000000 */
[--C-:B------:R-:W-:Y:S01]  /*1b00*/  FADD R13, R13, R4.reuse ;  /* 0x000000040d0d7221 */ /* 0x100fe20000000000 */
[--C-:B------:R-:W-:Y:S01]  /*1b10*/  FADD R15, R15, R4.reuse ;  /* 0x000000040f0f7221 */ /* 0x100fe20000000000 */
[--C-:B------:R-:W-:Y:S01]  /*1b20*/  FADD R31, R31, R4.reuse ;  /* 0x000000041f1f7221 */ /* 0x100fe20000000000 */
[----:B------:R-:W-:Y:S01]  /*1b30*/  FMNMX R7, RZ, R0, !PT ;  /* 0x00000000ff077209 */ /* 0x000fe20007800000 */
[--C-:B------:R-:W-:Y:S01]  /*1b40*/  FADD R45, R45, R4.reuse ;  /* 0x000000042d2d7221 */ /* 0x100fe20000000000 */
[--C-:B------:R-:W-:Y:S01]  /*1b50*/  FADD R53, R53, R4.reuse ;  /* 0x0000000435357221 */ /* 0x100fe20000000000 */
[----:B------:R-:W-:Y:S01]  /*1b60*/  FADD R4, R12, R4 ;  /* 0x000000040c047221 */ /* 0x000fe20000000000 */
[----:B------:R-:W-:Y:S01]  /*1b70*/  FMNMX R23, RZ, R23, !PT ;  /* 0x00000017ff177209 */ /* 0x000fe20007800000 */
[----:B------:R0:W-:Y:S01]  /*1b80*/  STG.E [R2.64+0x18], R7 ;  /* 0x0000180702007986 */ /* 0x0001e2000c101904 */
[----:B------:R-:W-:-:S02]  /*1b90*/  FMNMX R37, RZ, R37, !PT ;  /* 0x00000025ff257209 */ /* 0x000fc40007800000 */
[----:B------:R-:W-:Y:S01]  /*1ba0*/  FMNMX R41, RZ, R41, !PT ;  /* 0x00000029ff297209 */ /* 0x000fe20007800000 */
[----:B------:R-:W-:Y:S01]  /*1bb0*/  STG.E [R2.64], R23 ;  /* 0x0000001702007986 */ /* 0x000fe2000c101904 */
[----:B------:R-:W-:Y:S02]  /*1bc0*/  FMNMX R43, RZ, R43, !PT ;  /* 0x0000002bff2b7209 */ /* 0x000fe40007800000 */
[----:B------:R-:W-:Y:S01]  /*1bd0*/  FMNMX R47, RZ, R47, !PT ;  /* 0x0000002fff2f7209 */ /* 0x000fe20007800000 */
[----:B------:R-:W-:Y:S01]  /*1be0*/  STG.E [R2.64+0x4], R37 ;  /* 0x0000042502007986 */ /* 0x000fe2000c101904 */
[----:B------:R-:W-:Y:S02]  /*1bf0*/  FMNMX R49, RZ, R49, !PT ;  /* 0x00000031ff317209 */ /* 0x000fe40007800000 */
[----:B------:R-:W-:Y:S01]  /*1c00*/  FMNMX R5, RZ, R5, !PT ;  /* 0x00000005ff057209 */ /* 0x000fe20007800000 */
[----:B------:R-:W-:Y:S01]  /*1c10*/  STG.E [R2.64+0x8], R41 ;  /* 0x0000082902007986 */ /* 0x000fe2000c101904 */
[----:B------:R-:W-:-:S02]  /*1c20*/  FMNMX R13, RZ, R13, !PT ;  /* 0x0000000dff0d7209 */ /* 0x000fc40007800000 */
[----:B------:R-:W-:Y:S01]  /*1c30*/  FMNMX R15, RZ, R15, !PT ;  /* 0x0000000fff0f7209 */ /* 0x000fe20007800000 */
[----:B------:R-:W-:Y:S01]  /*1c40*/  STG.E [R2.64+0xc], R43 ;  /* 0x00000c2b02007986 */ /* 0x000fe2000c101904 */
[----:B------:R-:W-:Y:S02]  /*1c50*/  FMNMX R31, RZ, R31, !PT ;  /* 0x0000001fff1f7209 */ /* 0x000fe40007800000 */
[----:B------:R-:W-:Y:S01]  /*1c60*/  FMNMX R45, RZ, R45, !PT ;  /* 0x0000002dff2d7209 */ /* 0x000fe20007800000 */
[----:B------:R-:W-:Y:S01]  /*1c70*/  STG.E [R2.64+0x10], R47 ;  /* 0x0000102f02007986 */ /* 0x000fe2000c101904 */
[----:B------:R-:W-:Y:S02]  /*1c80*/  FMNMX R53, RZ, R53, !PT ;  /* 0x00000035ff357209 */ /* 0x000fe40007800000 */
[----:B0-----:R-:W-:Y:S01]  /*1c90*/  FMNMX R7, RZ, R4, !PT ;  /* 0x00000004ff077209 */ /* 0x001fe20007800000 */
        /* <DEDUP_REMOVED lines=9> */
.L_x_24:
        /* <DEDUP_REMOVED lines=13> */
.L_x_117:


//--------------------- .text.tvmgen_default_fused_nn_contrib_conv2d_winograd_without_weight_transform_add_nn_relu_2_kernel_1 --------------------------
	.section	.text.tvmgen_default_fused_nn_contrib_conv2d_winograd_without_weight_transform_add_nn_relu_2_kernel_1,"ax",@progbits
	.sectionflags	@"SHF_BARRIERS=1"
	.sectioninfo	@"SHI_REGISTERS=64"
	.align	128
        .global         tvmgen_default_fused_nn_contrib_conv2d_winograd_without_weight_transform_add_nn_relu_2_kernel_1
        .type           tvmgen_default_fused_nn_contrib_conv2d_winograd_without_weight_transform_add_nn_relu_2_kernel_1,@function
        .size           tvmgen_default_fused_nn_contrib_conv2d_winograd_without_weight_transform_add_nn_relu_2_kernel_1,(.L_x_118 - tvmgen_default_fused_nn_contrib_conv2d_winograd_without_weight_transform_add_nn_relu_2_kernel_1)
        .other          tvmgen_default_fused_nn_contrib_conv2d_winograd_without_weight_transform_add_nn_relu_2_kernel_1,@"STO_CUDA_ENTRY STV_DEFAULT"
tvmgen_default_fused_nn_contrib_conv2d_winograd_without_weight_transform_add_nn_relu_2_kernel_1:
.text.tvmgen_default_fused_nn_contrib_conv2d_winograd_without_weight_transform_add_nn_relu_2_kernel_1:
[----:B------:R-:W-:Y:S02]  /*0000*/  MOV R1, c[0x0][0x28] ;  /* 0x00000a0000017a02 */ /* 0x000fe40000000f00 */
[----:B------:R-:W0:Y:S01]  /*0010*/  S2R R0, SR_TID.X ;  /* 0x0000000000007919 */ /* 0x000e220000002100 */
[----:B------:R-:W-:Y:S01]  /*0020*/  MOV R8, 0x4 ;  /* 0x0000000400087802 */ /* 0x000fe20000000f00 */
[----:B------:R-:W-:Y:S01]  /*0030*/  CS2R R50, SRZ ;  /* 0x0000000000327805 */ /* 0x000fe2000001ff00 */
[----:B------:R-:W-:Y:S01]  /*0040*/  MOV R41, RZ ;  /* 0x000000ff00297202 */ /* 0x000fe20000000f00 */
[----:B------:R-:W1:Y:S01]  /*0050*/  S2R R43, SR_CTAID.Z ;  /* 0x00000000002b7919 */ /* 0x000e620000002700 */
[----:B------:R-:W-:Y:S01]  /*0060*/  MOV R42, RZ ;  /* 0x000000ff002a7202 */ /* 0x000fe20000000f00 */
[----:B------:R-:W-:Y:S01]  /*0070*/  CS2R R48, SRZ ;  /* 0x0000000000307805 */ /* 0x000fe2000001ff00 */
[----:B------:R-:W-:Y:S01]  /*0080*/  MOV R37, RZ ;  /* 0x000000ff00257202 */ /* 0x000fe20000000f00 */
[----:B------:R-:W2:Y:S01]  /*0090*/  S2R R40, SR_CTAID.Y ;  /* 0x0000000000287919 */ /* 0x000ea20000002600 */
[----:B------:R-:W-:Y:S01]  /*00a0*/  CS2R R52, SRZ ;  /* 0x0000000000347805 */ /* 0x000fe2000001ff00 */
[----:B------:R-:W-:Y:S01]  /*00b0*/  CS2R R54, SRZ ;  /* 0x0000000000367805 */ /* 0x000fe2000001ff00 */
[----:B------:R-:W-:Y:S01]  /*00c0*/  MOV R57, RZ ;  /* 0x000000ff00397202 */ /* 0x000fe20000000f00 */
[----:B------:R-:W-:Y:S01]  /*00d0*/  CS2R R46, SRZ ;  /* 0x00000000002e7805 */ /* 0x000fe2000001ff00 */
[----:B------:R-:W-:Y:S01]  /*00e0*/  CS2R R44, SRZ ;  /* 0x00000000002c7805 */ /* 0x000fe2000001ff00 */
[----:B------:R-:W-:Y:S01]  /*00f0*/  MOV R59, RZ ;  /* 0x000000ff003b7202 */ /* 0x000fe20000000f00 */
[----:B------:R-:W-:-:S02]  /*0100*/  ULDC.64 UR4, c[0x0][0x118] ;  /* 0x0000460000047ab9 */ /* 0x000fc40000000a00 */
[----:B------:R-:W-:Y:S01]  /*0110*/  ULDC.64 UR6, c[0x0][0x168] ;  /* 0x00005a0000067ab9 */ /* 0x000fe20000000a00 */
[----:B0-----:R-:W-:-:S04]  /*0120*/  SHF.L.U32 R2, R0, 0x4, RZ ;  /* 0x0000000400027819 */ /* 0x001fc800000006ff */
[C---:B------:R-:W-:Y:S02]  /*0130*/  LOP3.LUT R3, R2.reuse, 0xffffff00, RZ, 0xc0, !PT ;  /* 0xffffff0002037812 */ /* 0x040fe400078ec0ff */
[C---:B------:R-:W-:Y:S02]  /*0140*/  IADD3 R4, R2.reuse, 0x620, RZ ;  /* 0x0000062002047810 */ /* 0x040fe40007ffe0ff */
[----:B-1----:R-:W-:Y:S02]  /*0150*/  LEA R5, R43, R3, 0x10 ;  /* 0x000000032b057211 */ /* 0x002fe400078e80ff */
[----:B------:R-:W-:Y:S02]  /*0160*/  IADD3 R2, R2, 0x310, RZ ;  /* 0x0000031002027810 */ /* 0x000fe40007ffe0ff */
[----:B------:R-:W-:Y:S02]  /*0170*/  LOP3.LUT R3, R0, 0xf, RZ, 0xc0, !PT ;  /* 0x0000000f00037812 */ /* 0x000fe400078ec0ff */
[----:B--2---:R-:W-:-:S02]  /*0180*/  LEA R6, R40, R5, 0x4 ;  /* 0x0000000528067211 */ /* 0x004fc400078e20ff */
[----:B------:R-:W-:Y:S02]  /*0190*/  LOP3.LUT R4, R4, 0xffffff00, RZ, 0xc0, !PT ;  /* 0xffffff0004047812 */ /* 0x000fe400078ec0ff */
[----:B------:R-:W-:Y:S02]  /*01a0*/  LOP3.LUT R2, R2, 0xffffff00, RZ, 0xc0, !PT ;  /* 0xffffff0002027812 */ /* 0x000fe400078ec0ff */
[----:B------:R-:W-:Y:S02]  /*01b0*/  IADD3 R6, R3, R6, RZ ;  /* 0x0000000603067210 */ /* 0x000fe40007ffe0ff */
[C---:B------:R-:W-:Y:S02]  /*01c0*/  IADD3 R5, R0.reuse, 0x2, RZ ;  /* 0x0000000200057810 */ /* 0x040fe40007ffe0ff */
[----:B------:R-:W-:Y:S02]  /*01d0*/  LEA R7, R43, R4, 0x10 ;  /* 0x000000042b077211 */ /* 0x000fe400078e80ff */
[----:B------:R-:W-:-:S02]  /*01e0*/  IADD3 R3, R0, 0x1, RZ ;  /* 0x0000000100037810 */ /* 0x000fc40007ffe0ff */
[C---:B------:R-:W-:Y:S01]  /*01f0*/  LEA R9, R43.reuse, R2, 0x10 ;  /* 0x000000022b097211 */ /* 0x040fe200078e80ff */
[----:B------:R-:W-:Y:S01]  /*0200*/  IMAD R43, R43, 0x3100, R0 ;  /* 0x000031002b2b7824 */ /* 0x000fe200078e0200 */
[----:B------:R-:W-:Y:S02]  /*0210*/  LOP3.LUT R5, R5, 0xf, RZ, 0xc0, !PT ;  /* 0x0000000f05057812 */ /* 0x000fe400078ec0ff */
[----:B------:R-:W-:Y:S01]  /*0220*/  LEA R2, R40, R7, 0x4 ;  /* 0x0000000728027211 */ /* 0x000fe200078e20ff */
[----:B------:R-:W-:Y:S01]  /*0230*/  IMAD.WIDE R6, R6, R8, c[0x0][0x170] ;  /* 0x00005c0006067625 */ /* 0x000fe200078e0208 */
[----:B------:R-:W-:Y:S02]  /*0240*/  LOP3.LUT R3, R3, 0xf, RZ, 0xc0, !PT ;  /* 0x0000000f03037812 */ /* 0x000fe400078ec0ff */
[----:B------:R-:W-:Y:S02]  /*0250*/  LEA R4, R40, R9, 0x4 ;  /* 0x0000000928047211 */ /* 0x000fe400078e20ff */
[----:B------:R-:W-:-:S02]  /*0260*/  IADD3 R5, R5, R2, RZ ;  /* 0x0000000205057210 */ /* 0x000fc40007ffe0ff */
[----:B------:R-:W-:-:S03]  /*0270*/  IADD3 R3, R3, R4, RZ ;  /* 0x0000000403037210 */ /* 0x000fc60007ffe0ff */
[----:B------:R-:W-:-:S04]  /*0280*/  IMAD.WIDE R4, R5, R8, c[0x0][0x170] ;  /* 0x00005c0005047625 */ /* 0x000fc800078e0208 */
[----:B------:R-:W-:-:S04]  /*0290*/  IMAD.WIDE R2, R3, R8, c[0x0][0x170] ;  /* 0x00005c0003027625 */ /* 0x000fc800078e0208 */
.L_x_25:
[----:B------:R-:W-:Y:S01]  /*02a0*/  BAR.SYNC.DEFER_BLOCKING 0x0 ;  /* 0x0000000000007b1d */ /* 0x000fe20000010000 */
[C---:B------:R-:W-:Y:S02]  /*02b0*/  ISETP.GT.AND P2, PT, R0.reuse, 0x7f, PT ;  /* 0x0000007f0000780c */ /* 0x040fe40003f44270 */
[C---:B------:R-:W-:Y:S02]  /*02c0*/  ISETP.GT.AND P0, PT, R0.reuse, 0x4e, PT ;  /* 0x0000004e0000780c */ /* 0x040fe40003f04270 */
[----:B------:R-:W-:Y:S02]  /*02d0*/  ISETP.GT.AND P1, PT, R0, 0x1d, PT ;  /* 0x0000001d0000780c */ /* 0x000fe40003f24270 */
[----:B------:R-:W-:Y:S02]  /*02e0*/  MOV R8, UR6 ;  /* 0x0000000600087c02 */ /* 0x000fe40008000f00 */
[----:B------:R-:W-:-:S05]  /*02f0*/  MOV R9, UR7 ;  /* 0x0000000700097c02 */ /* 0x000fca0008000f00 */
[----:B------:R-:W-:Y:S01]  /*0300*/  IMAD.WIDE R8, R43, 0x4, R8 ;  /* 0x000000042b087825 */ /* 0x000fe200078e0208 */
[----:B------:R0:W2:Y:S04]  /*0310*/  @!P2 LDG.E.CONSTANT R17, [R6.64] ;  /* 0x000000040611a981 */ /* 0x0000a8000c1e9900 */
[----:B------:R-:W3:Y:S04]  /*0320*/  LDG.E.CONSTANT R11, [R8.64] ;  /* 0x00000004080b7981 */ /* 0x000ee8000c1e9900 */
[----:B------:R-:W4:Y:S04]  /*0330*/  LDG.E.CONSTANT R13, [R8.64+0xc4] ;  /* 0x0000c404080d7981 */ /* 0x000f28000c1e9900 */
[----:B------:R-:W5:Y:S04]  /*0340*/  LDG.E.CONSTANT R15, [R8.64+0x188] ;  /* 0x00018804080f7981 */ /* 0x000f68000c1e9900 */
[----:B------:R-:W5:Y:S04]  /*0350*/  LDG.E.CONSTANT R25, [R8.64+0x24c] ;  /* 0x00024c0408197981 */ /* 0x000f68000c1e9900 */
[----:B------:R-:W5:Y:S04]  /*0360*/  LDG.E.CONSTANT R27, [R8.64+0x310] ;  /* 0x00031004081b7981 */ /* 0x000f68000c1e9900 */
[----:B------:R-:W5:Y:S04]  /*0370*/  LDG.E.CONSTANT R61, [R8.64+0x3d4] ;  /* 0x0003d404083d7981 */ /* 0x000f68000c1e9900 */
[----:B------:R-:W5:Y:S04]  /*0380*/  LDG.E.CONSTANT R12, [R8.64+0x498] ;  /* 0x00049804080c7981 */ /* 0x000f68000c1e9900 */
[----:B------:R-:W5:Y:S04]  /*0390*/  LDG.E.CONSTANT R14, [R8.64+0x55c] ;  /* 0x00055c04080e7981 */ /* 0x000f68000c1e9900 */
[----:B------:R1:W5:Y:S04]  /*03a0*/  @!P0 LDG.E.CONSTANT R19, [R2.64] ;  /* 0x0000000402138981 */ /* 0x000368000c1e9900 */
[----:B------:R-:W5:Y:S01]  /*03b0*/  @!P1 LDG.E.CONSTANT R39, [R4.64] ;  /* 0x0000000404279981 */ /* 0x000f62000c1e9900 */
[----:B------:R-:W-:Y:S01]  /*03c0*/  IADD3 R41, R41, 0x1, RZ ;  /* 0x0000000129297810 */ /* 0x000fe20007ffe0ff */
[----:B------:R-:W-:Y:S01]  /*03d0*/  UIADD3 UR6, UP0, UR6, 0x620, URZ ;  /* 0x0000062006067890 */ /* 0x000fe2000ff1e03f */
[----:B0-----:R-:W-:-:S03]  /*03e0*/  IADD3 R6, P3, R6, 0x2000, RZ ;  /* 0x0000200006067810 */ /* 0x001fc60007f7e0ff */
[----:B------:R-:W-:Y:S01]  /*03f0*/  UIADD3.X UR7, URZ, UR7, URZ, UP0, !UPT ;  /* 0x000000073f077290 */ /* 0x000fe200087fe43f */
[----:B------:R-:W-:Y:S01]  /*0400*/  IADD3.X R7, RZ, R7, RZ, P3, !PT ;  /* 0x00000007ff077210 */ /* 0x000fe20001ffe4ff */
[----:B--2---:R-:W-:Y:S01]  /*0410*/  @!P2 STS [R0.X4], R17 ;  /* 0x000000110000a388 */ /* 0x004fe20000004800 */
[----:B-1----:R-:W-:-:S03]  /*0420*/  IADD3 R2, P2, R2, 0x2000, RZ ;  /* 0x0000200002027810 */ /* 0x002fc60007f5e0ff */
[----:B---3--:R-:W-:Y:S01]  /*0430*/  STS [R0.X4+0x200], R11 ;  /* 0x0002000b00007388 */ /* 0x008fe20000004800 */
[----:B------:R-:W-:-:S03]  /*0440*/  IADD3.X R3, RZ, R3, RZ, P2, !PT ;  /* 0x00000003ff037210 */ /* 0x000fc600017fe4ff */
[----:B----4-:R-:W-:Y:S04]  /*0450*/  STS [R0.X4+0x2c4], R13 ;  /* 0x0002c40d00007388 */ /* 0x010fe80000004800 */
[----:B-----5:R-:W-:Y:S04]  /*0460*/  STS [R0.X4+0x388], R15 ;  /* 0x0003880f00007388 */ /* 0x020fe80000004800 */
[----:B------:R-:W-:Y:S04]  /*0470*/  STS [R0.X4+0x44c], R25 ;  /* 0x00044c1900007388 */ /* 0x000fe80000004800 */
[----:B------:R-:W-:Y:S04]  /*0480*/  STS [R0.X4+0x510], R27 ;  /* 0x0005101b00007388 */ /* 0x000fe80000004800 */
[----:B------:R-:W-:Y:S04]  /*0490*/  STS [R0.X4+0x5d4], R61 ;  /* 0x0005d43d00007388 */ /* 0x000fe80000004800 */
[----:B------:R-:W-:Y:S04]  /*04a0*/  STS [R0.X4+0x698], R12 ;  /* 0x0006980c00007388 */ /* 0x000fe80000004800 */
[----:B------:R-:W-:Y:S04]  /*04b0*/  STS [R0.X4+0x75c], R14 ;  /* 0x00075c0e00007388 */ /* 0x000fe80000004800 */
[----:B------:R-:W-:Y:S01]  /*04c0*/  @!P0 STS [R0.X4+0xc4], R19 ;  /* 0x0000c41300008388 */ /* 0x000fe20000004800 */
[----:B------:R-:W-:-:S03]  /*04d0*/  ISETP.NE.AND P0, PT, R41, 0x20, PT ;  /* 0x000000202900780c */ /* 0x000fc60003f05270 */
[----:B------:R-:W-:Y:S04]  /*04e0*/  @!P1 STS [R0.X4+0x188], R39 ;  /* 0x0001882700009388 */ /* 0x000fe80000004800 */
[----:B------:R-:W-:Y:S01]  /*04f0*/  BAR.SYNC.DEFER_BLOCKING 0x0 ;  /* 0x0000000000007b1d */ /* 0x000fe20000010000 */
[----:B------:R-:W-:-:S04]  /*0500*/  IADD3 R4, P1, R4, 0x2000, RZ ;  /* 0x0000200004047810 */ /* 0x000fc80007f3e0ff */
[----:B------:R-:W-:Y:S01]  /*0510*/  IADD3.X R5, RZ, R5, RZ, P1, !PT ;  /* 0x00000005ff057210 */ /* 0x000fe20000ffe4ff */
[----:B------:R-:W-:Y:S04]  /*0520*/  LDS R38, [R0.X4+0x200] ;  /* 0x0002000000267984 */ /* 0x000fe80000004800 */
[----:B------:R-:W0:Y:S04]  /*0530*/  LDS.128 R20, [RZ] ;  /* 0x00000000ff147984 */ /* 0x000e280000000c00 */
[----:B------:R-:W1:Y:S04]  /*0540*/  LDS.128 R28, [0x20] ;  /* 0x00002000ff1c7984 */ /* 0x000e680000000c00 */
[----:B------:R-:W2:Y:S04]  /*0550*/  LDS.128 R32, [0x10] ;  /* 0x00001000ff207984 */ /* 0x000ea80000000c00 */
[----:B------:R-:W3:Y:S04]  /*0560*/  LDS.128 R8, [0x30] ;  /* 0x00003000ff087984 */ /* 0x000ee80000000c00 */
[----:B------:R-:W-:Y:S04]  /*0570*/  LDS R56, [R0.X4+0x2c4] ;  /* 0x0002c40000387984 */ /* 0x000fe80000004800 */
[----:B------:R-:W4:Y:S04]  /*0580*/  LDS.128 R12, [0x40] ;  /* 0x00004000ff0c7984 */ /* 0x000f280000000c00 */
[----:B------:R-:W5:Y:S04]  /*0590*/  LDS.128 R24, [0x60] ;  /* 0x00006000ff187984 */ /* 0x000f680000000c00 */
[----:B------:R-:W5:Y:S04]  /*05a0*/  LDS.128 R16, [0x50] ;  /* 0x00005000ff107984 */ /* 0x000f680000000c00 */
[----:B------:R-:W-:Y:S01]  /*05b0*/  LDS R36, [R0.X4+0x388] ;  /* 0x0003880000247984 */ /* 0x000fe20000004800 */
[----:B0-----:R-:W-:Y:S01]  /*05c0*/  FFMA R59, R20, R38, R59 ;  /* 0x00000026143b7223 */ /* 0x001fe2000000003b */
[C---:B------:R-:W-:Y:S01]  /*05d0*/  FFMA R47, R38.reuse, R21, R47 ;  /* 0x00000015262f7223 */ /* 0x040fe2000000002f */
[C---:B------:R-:W-:Y:S01]  /*05e0*/  FFMA R45, R38.reuse, R22, R45 ;  /* 0x00000016262d7223 */ /* 0x040fe2000000002d */
[C---:B------:R-:W-:Y:S01]  /*05f0*/  FFMA R44, R38.reuse, R23, R44 ;  /* 0x00000017262c7223 */ /* 0x040fe2000000002c */
[C---:B-1----:R-:W-:Y:S01]  /*0600*/  FFMA R57, R38.reuse, R28, R57 ;  /* 0x0000001c26397223 */ /* 0x042fe20000000039 */
[----:B------:R-:W0:Y:S01]  /*0610*/  LDS.128 R20, [0x70] ;  /* 0x00007000ff147984 */ /* 0x000e220000000c00 */
[C---:B------:R-:W-:Y:S01]  /*0620*/  FFMA R54, R38.reuse, R29, R54 ;  /* 0x0000001d26367223 */ /* 0x040fe20000000036 */
[C---:B------:R-:W-:Y:S01]  /*0630*/  FFMA R53, R38.reuse, R30, R53 ;  /* 0x0000001e26357223 */ /* 0x040fe20000000035 */
[C---:B------:R-:W-:Y:S01]  /*0640*/  FFMA R52, R38.reuse, R31, R52 ;  /* 0x0000001f26347223 */ /* 0x040fe20000000034 */
[C---:B--2---:R-:W-:Y:S01]  /*0650*/  FFMA R55, R38.reuse, R32, R55 ;  /* 0x0000002026377223 */ /* 0x044fe20000000037 */
[C---:B------:R-:W-:Y:S01]  /*0660*/  FFMA R48, R38.reuse, R33, R48 ;  /* 0x0000002126307223 */ /* 0x040fe20000000030 */
[C---:B------:R-:W-:Y:S01]  /*0670*/  FFMA R51, R38.reuse, R34, R51 ;  /* 0x0000002226337223 */ /* 0x040fe20000000033 */
[C---:B------:R-:W-:Y:S01]  /*0680*/  FFMA R46, R38.reuse, R35, R46 ;  /* 0x00000023262e7223 */ /* 0x040fe2000000002e */
[C---:B---3--:R-:W-:Y:S01]  /*0690*/  FFMA R49, R38.reuse, R8, R49 ;  /* 0x0000000826317223 */ /* 0x048fe20000000031 */
[C---:B------:R-:W-:Y:S01]  /*06a0*/  FFMA R50, R38.reuse, R9, R50 ;  /* 0x0000000926327223 */ /* 0x040fe20000000032 */
[C---:B------:R-:W-:Y:S01]  /*06b0*/  FFMA R39, R38.reuse, R10, R37 ;  /* 0x0000000a26277223 */ /* 0x040fe20000000025 */
[----:B------:R-:W1:Y:S01]  /*06c0*/  LDS.128 R28, [0x80] ;  /* 0x00008000ff1c7984 */ /* 0x000e620000000c00 */
[----:B------:R-:W-:-:S03]  /*06d0*/  FFMA R38, R38, R11, R42 ;  /* 0x0000000b26267223 */ /* 0x000fc6000000002a */
[----:B------:R-:W2:Y:S01]  /*06e0*/  LDS.128 R32, [0xa0] ;  /* 0x0000a000ff207984 */ /* 0x000ea20000000c00 */
[----:B----4-:R-:W-:Y:S01]  /*06f0*/  FFMA R59, R12, R56, R59 ;  /* 0x000000380c3b7223 */ /* 0x010fe2000000003b */
[C---:B------:R-:W-:Y:S01]  /*0700*/  FFMA R47, R56.reuse, R13, R47 ;  /* 0x0000000d382f7223 */ /* 0x040fe2000000002f */
[C---:B------:R-:W-:Y:S01]  /*0710*/  FFMA R45, R56.reuse, R14, R45 ;  /* 0x0000000e382d7223 */ /* 0x040fe2000000002d */
[----:B------:R-:W3:Y:S01]  /*0720*/  LDS.128 R8, [0x90] ;  /* 0x00009000ff087984 */ /* 0x000ee20000000c00 */
[C---:B------:R-:W-:Y:S01]  /*0730*/  FFMA R44, R56.reuse, R15, R44 ;  /* 0x0000000f382c7223 */ /* 0x040fe2000000002c */
[C---:B-----5:R-:W-:Y:S01]  /*0740*/  FFMA R57, R56.reuse, R24, R57 ;  /* 0x0000001838397223 */ /* 0x060fe20000000039 */
[C---:B------:R-:W-:Y:S01]  /*0750*/  FFMA R54, R56.reuse, R25, R54 ;  /* 0x0000001938367223 */ /* 0x040fe20000000036 */
[C---:B------:R-:W-:Y:S01]  /*0760*/  FFMA R53, R56.reuse, R26, R53 ;  /* 0x0000001a38357223 */ /* 0x040fe20000000035 */
[C---:B------:R-:W-:Y:S01]  /*0770*/  FFMA R52, R56.reuse, R27, R52 ;  /* 0x0000001b38347223 */ /* 0x040fe20000000034 */
[----:B------:R-:W4:Y:S01]  /*0780*/  LDS.128 R12, [0xb0] ;  /* 0x0000b000ff0c7984 */ /* 0x000f220000000c00 */
[C---:B------:R-:W-:Y:S01]  /*0790*/  FFMA R55, R56.reuse, R16, R55 ;  /* 0x0000001038377223 */ /* 0x040fe20000000037 */
[C---:B------:R-:W-:Y:S01]  /*07a0*/  FFMA R48, R56.reuse, R17, R48 ;  /* 0x0000001138307223 */ /* 0x040fe20000000030 */
[C---:B------:R-:W-:Y:S01]  /*07b0*/  FFMA R51, R56.reuse, R18, R51 ;  /* 0x0000001238337223 */ /* 0x040fe20000000033 */
[----:B------:R-:W-:Y:S01]  /*07c0*/  LDS R37, [R0.X4+0x44c] ;  /* 0x00044c0000257984 */ /* 0x000fe20000004800 */
[----:B------:R-:W-:-:S03]  /*07d0*/  FFMA R46, R56, R19, R46 ;  /* 0x00000013382e7223 */ /* 0x000fc6000000002e */
[----:B------:R-:W5:Y:S04]  /*07e0*/  LDS.128 R24, [0xc0] ;  /* 0x0000c000ff187984 */ /* 0x000f680000000c00 */
[----:B------:R-:W5:Y:S01]  /*07f0*/  LDS.128 R16, [0xe0] ;  /* 0x0000e000ff107984 */ /* 0x000f620000000c00 */
[C---:B0-----:R-:W-:Y:S01]  /*0800*/  FFMA R49, R56.reuse, R20, R49 ;  /* 0x0000001438317223 */ /* 0x041fe20000000031 */
[C---:B------:R-:W-:Y:S01]  /*0810*/  FFMA R50, R56.reuse, R21, R50 ;  /* 0x0000001538327223 */ /* 0x040fe20000000032 */
[C---:B------:R-:W-:Y:S01]  /*0820*/  FFMA R39, R56.reuse, R22, R39 ;  /* 0x0000001638277223 */ /* 0x040fe20000000027 */
[----:B------:R-:W-:Y:S02]  /*0830*/  FFMA R56, R56, R23, R38 ;  /* 0x0000001738387223 */ /* 0x000fe40000000026 */
[----:B------:R-:W0:Y:S04]  /*0840*/  LDS.128 R20, [0xd0] ;  /* 0x0000d000ff147984 */ /* 0x000e280000000c00 */
[----:B------:R-:W-:Y:S01]  /*0850*/  LDS R38, [R0.X4+0x510] ;  /* 0x0005100000267984 */ /* 0x000fe20000004800 */
[----:B-1----:R-:W-:Y:S01]  /*0860*/  FFMA R59, R28, R36, R59 ;  /* 0x000000241c3b7223 */ /* 0x002fe2000000003b */
[C---:B------:R-:W-:Y:S01]  /*0870*/  FFMA R42, R36.reuse, R29, R47 ;  /* 0x0000001d242a7223 */ /* 0x040fe2000000002f */
[C---:B------:R-:W-:Y:S01]  /*0880*/  FFMA R45, R36.reuse, R30, R45 ;  /* 0x0000001e242d7223 */ /* 0x040fe2000000002d */
[C---:B------:R-:W-:Y:S01]  /*0890*/  FFMA R44, R36.reuse, R31, R44 ;  /* 0x0000001f242c7223 */ /* 0x040fe2000000002c */
[C---:B--2---:R-:W-:Y:S01]  /*08a0*/  FFMA R57, R36.reuse, R32, R57 ;  /* 0x0000002024397223 */ /* 0x044fe20000000039 */
[----:B------:R-:W1:Y:S01]  /*08b0*/  LDS.128 R28, [0xf0] ;  /* 0x0000f000ff1c7984 */ /* 0x000e620000000c00 */
[C---:B------:R-:W-:Y:S01]  /*08c0*/  FFMA R54, R36.reuse, R33, R54 ;  /* 0x0000002124367223 */ /* 0x040fe20000000036 */
[C---:B------:R-:W-:Y:S01]  /*08d0*/  FFMA R53, R36.reuse, R34, R53 ;  /* 0x0000002224357223 */ /* 0x040fe20000000035 */
[C---:B------:R-:W-:Y:S01]  /*08e0*/  FFMA R52, R36.reuse, R35, R52 ;  /* 0x0000002324347223 */ /* 0x040fe20000000034 */
[C---:B---3--:R-:W-:Y:S01]  /*08f0*/  FFMA R55, R36.reuse, R8, R55 ;  /* 0x0000000824377223 */ /* 0x048fe20000000037 */
[C---:B------:R-:W-:Y:S01]  /*0900*/  FFMA R48, R36.reuse, R9, R48 ;  /* 0x0000000924307223 */ /* 0x040fe20000000030 */
[C---:B------:R-:W-:Y:S01]  /*0910*/  FFMA R51, R36.reuse, R10, R51 ;  /* 0x0000000a24337223 */ /* 0x040fe20000000033 */
[C---:B------:R-:W-:Y:S01]  /*0920*/  FFMA R46, R36.reuse, R11, R46 ;  /* 0x0000000b242e7223 */ /* 0x040fe2000000002e */
[----:B------:R-:W2:Y:S01]  /*0930*/  LDS.128 R32, [0x100] ;  /* 0x00010000ff207984 */ /* 0x000ea20000000c00 */
[C---:B----4-:R-:W-:Y:S01]  /*0940*/  FFMA R49, R36.reuse, R12, R49 ;  /* 0x0000000c24317223 */ /* 0x050fe20000000031 */
[C---:B------:R-:W-:Y:S01]  /*0950*/  FFMA R50, R36.reuse, R13, R50 ;  /* 0x0000000d24327223 */ /* 0x040fe20000000032 */
[C---:B------:R-:W-:Y:S01]  /*0960*/  FFMA R39, R36.reuse, R14, R39 ;  /* 0x0000000e24277223 */ /* 0x040fe20000000027 */
[----:B------:R-:W3:Y:S01]  /*0970*/  LDS.128 R8, [0x120] ;  /* 0x00012000ff087984 */ /* 0x000ee20000000c00 */
[----:B------:R-:W-:-:S03]  /*0980*/  FFMA R56, R36, R15, R56 ;  /* 0x0000000f24387223 */ /* 0x000fc60000000038 */
[----:B------:R-:W4:Y:S01]  /*0990*/  LDS.128 R12, [0x110] ;  /* 0x00011000ff0c7984 */ /* 0x000f220000000c00 */
[----:B-----5:R-:W-:Y:S01]  /*09a0*/  FFMA R59, R24, R37, R59 ;  /* 0x00000025183b7223 */ /* 0x020fe2000000003b */
[C---:B------:R-:W-:Y:S01]  /*09b0*/  FFMA R47, R37.reuse, R25, R42 ;  /* 0x00000019252f7223 */ /* 0x040fe2000000002a */
[C---:B------:R-:W-:Y:S01]  /*09c0*/  FFMA R45, R37.reuse, R26, R45 ;  /* 0x0000001a252d7223 */ /* 0x040fe2000000002d */
[C---:B------:R-:W-:Y:S01]  /*09d0*/  FFMA R44, R37.reuse, R27, R44 ;  /* 0x0000001b252c7223 */ /* 0x040fe2000000002c */
[C---:B------:R-:W-:Y:S01]  /*09e0*/  FFMA R57, R37.reuse, R16, R57 ;  /* 0x0000001025397223 */ /* 0x040fe20000000039 */
[C---:B------:R-:W-:Y:S01]  /*09f0*/  FFMA R54, R37.reuse, R17, R54 ;  /* 0x0000001125367223 */ /* 0x040fe20000000036 */
[C---:B------:R-:W-:Y:S01]  /*0a00*/  FFMA R53, R37.reuse, R18, R53 ;  /* 0x0000001225357223 */ /* 0x040fe20000000035 */
[C---:B------:R-:W-:Y:S01]  /*0a10*/  FFMA R52, R37.reuse, R19, R52 ;  /* 0x0000001325347223 */ /* 0x040fe20000000034 */
[----:B------:R-:W5:Y:S01]  /*0a20*/  LDS.128 R24, [0x130] ;  /* 0x00013000ff187984 */ /* 0x000f620000000c00 */
[C---:B0-----:R-:W-:Y:S01]  /*0a30*/  FFMA R55, R37.reuse, R20, R55 ;  /* 0x0000001425377223 */ /* 0x041fe20000000037 */
[C---:B------:R-:W-:Y:S01]  /*0a40*/  FFMA R48, R37.reuse, R21, R48 ;  /* 0x0000001525307223 */ /* 0x040fe20000000030 */
[C---:B------:R-:W-:Y:S01]  /*0a50*/  FFMA R51, R37.reuse, R22, R51 ;  /* 0x0000001625337223 */ /* 0x040fe20000000033 */
[----:B------:R-:W-:Y:S01]  /*0a60*/  LDS R36, [R0.X4+0x5d4] ;  /* 0x0005d40000247984 */ /* 0x000fe20000004800 */
[----:B------:R-:W-:-:S03]  /*0a70*/  FFMA R46, R37, R23, R46 ;  /* 0x00000017252e7223 */ /* 0x000fc6000000002e */
[----:B------:R-:W0:Y:S04]  /*0a80*/  LDS.128 R16, [0x140] ;  /* 0x00014000ff107984 */ /* 0x000e280000000c00 */
[----:B------:R-:W0:Y:S01]  /*0a90*/  LDS.128 R20, [0x160] ;  /* 0x00016000ff147984 */ /* 0x000e220000000c00 */
[C---:B-1----:R-:W-:Y:S01]  /*0aa0*/  FFMA R49, R37.reuse, R28, R49 ;  /* 0x0000001c25317223 */ /* 0x042fe20000000031 */
[C---:B------:R-:W-:Y:S01]  /*0ab0*/  FFMA R50, R37.reuse, R29, R50 ;  /* 0x0000001d25327223 */ /* 0x040fe20000000032 */
[C---:B------:R-:W-:Y:S01]  /*0ac0*/  FFMA R39, R37.reuse, R30, R39 ;  /* 0x0000001e25277223 */ /* 0x040fe20000000027 */
[----:B------:R-:W-:Y:S01]  /*0ad0*/  FFMA R56, R37, R31, R56 ;  /* 0x0000001f25387223 */ /* 0x000fe20000000038 */
[----:B------:R-:W-:Y:S01]  /*0ae0*/  LDS R42, [R0.X4+0x698] ;  /* 0x00069800002a7984 */ /* 0x000fe20000004800 */
[----:B--2---:R-:W-:Y:S01]  /*0af0*/  FFMA R37, R32, R38, R59 ;  /* 0x0000002620257223 */ /* 0x004fe2000000003b */
[C---:B------:R-:W-:Y:S01]  /*0b00*/  FFMA R47, R38.reuse, R33, R47 ;  /* 0x00000021262f7223 */ /* 0x040fe2000000002f */
[C---:B------:R-:W-:Y:S01]  /*0b10*/  FFMA R45, R38.reuse, R34, R45 ;  /* 0x00000022262d7223 */ /* 0x040fe2000000002d */
[C---:B------:R-:W-:Y:S01]  /*0b20*/  FFMA R44, R38.reuse, R35, R44 ;  /* 0x00000023262c7223 */ /* 0x040fe2000000002c */
[C---:B---3--:R-:W-:Y:S01]  /*0b30*/  FFMA R57, R38.reuse, R8, R57 ;  /* 0x0000000826397223 */ /* 0x048fe20000000039 */
[C---:B------:R-:W-:Y:S01]  /*0b40*/  FFMA R54, R38.reuse, R9, R54 ;  /* 0x0000000926367223 */ /* 0x040fe20000000036 */
[C---:B------:R-:W-:Y:S01]  /*0b50*/  FFMA R53, R38.reuse, R10, R53 ;  /* 0x0000000a26357223 */ /* 0x040fe20000000035 */
[C---:B------:R-:W-:Y:S01]  /*0b60*/  FFMA R52, R38.reuse, R11, R52 ;  /* 0x0000000b26347223 */ /* 0x040fe20000000034 */
[----:B------:R-:W1:Y:S01]  /*0b70*/  LDS.128 R28, [0x150] ;  /* 0x00015000ff1c7984 */ /* 0x000e620000000c00 */
[C---:B----4-:R-:W-:Y:S01]  /*0b80*/  FFMA R55, R38.reuse, R12, R55 ;  /* 0x0000000c26377223 */ /* 0x050fe20000000037 */
[C---:B------:R-:W-:Y:S01]  /*0b90*/  FFMA R48, R38.reuse, R13, R48 ;  /* 0x0000000d26307223 */ /* 0x040fe20000000030 */
[C---:B------:R-:W-:Y:S01]  /*0ba0*/  FFMA R51, R38.reuse, R14, R51 ;  /* 0x0000000e26337223 */ /* 0x040fe20000000033 */
[----:B------:R-:W2:Y:S01]  /*0bb0*/  LDS.128 R32, [0x170] ;  /* 0x00017000ff207984 */ /* 0x000ea20000000c00 */
[----:B------:R-:W-:-:S03]  /*0bc0*/  FFMA R46, R38, R15, R46 ;  /* 0x0000000f262e7223 */ /* 0x000fc6000000002e */
[----:B------:R-:W3:Y:S01]  /*0bd0*/  LDS.128 R8, [0x180] ;  /* 0x00018000ff087984 */ /* 0x000ee20000000c00 */
[C---:B-----5:R-:W-:Y:S01]  /*0be0*/  FFMA R49, R38.reuse, R24, R49 ;  /* 0x0000001826317223 */ /* 0x060fe20000000031 */
[C---:B------:R-:W-:Y:S01]  /*0bf0*/  FFMA R50, R38.reuse, R25, R50 ;  /* 0x0000001926327223 */ /* 0x040fe20000000032 */
[C---:B------:R-:W-:Y:S01]  /*0c00*/  FFMA R39, R38.reuse, R26, R39 ;  /* 0x0000001a26277223 */ /* 0x040fe20000000027 */
[----:B------:R-:W-:Y:S01]  /*0c10*/  FFMA R38, R38, R27, R56 ;  /* 0x0000001b26267223 */ /* 0x000fe20000000038 */
[----:B------:R-:W4:Y:S04]  /*0c20*/  LDS.128 R12, [0x1a0] ;  /* 0x0001a000ff0c7984 */ /* 0x000f280000000c00 */
[----:B------:R-:W-:Y:S01]  /*0c30*/  LDS R56, [R0.X4+0x75c] ;  /* 0x00075c0000387984 */ /* 0x000fe20000004800 */
[----:B0-----:R-:W-:Y:S01]  /*0c40*/  FFMA R37, R16, R36, R37 ;  /* 0x0000002410257223 */ /* 0x001fe20000000025 */
[C---:B------:R-:W-:Y:S01]  /*0c50*/  FFMA R47, R36.reuse, R17, R47 ;  /* 0x00000011242f7223 */ /* 0x040fe2000000002f */
[C---:B------:R-:W-:Y:S01]  /*0c60*/  FFMA R45, R36.reuse, R18, R45 ;  /* 0x00000012242d7223 */ /* 0x040fe2000000002d */
[C---:B------:R-:W-:Y:S01]  /*0c70*/  FFMA R44, R36.reuse, R19, R44 ;  /* 0x00000013242c7223 */ /* 0x040fe2000000002c */
[C---:B------:R-:W-:Y:S01]  /*0c80*/  FFMA R57, R36.reuse, R20, R57 ;  /* 0x0000001424397223 */ /* 0x040fe20000000039 */
[C---:B------:R-:W-:Y:S01]  /*0c90*/  FFMA R54, R36.reuse, R21, R54 ;  /* 0x0000001524367223 */ /* 0x040fe20000000036 */
[C---:B------:R-:W-:Y:S01]  /*0ca0*/  FFMA R53, R36.reuse, R22, R53 ;  /* 0x0000001624357223 */ /* 0x040fe20000000035 */
[C---:B------:R-:W-:Y:S01]  /*0cb0*/  FFMA R52, R36.reuse, R23, R52 ;  /* 0x0000001724347223 */ /* 0x040fe20000000034 */
[----:B------:R-:W0:Y:S04]  /*0cc0*/  LDS.128 R16, [0x190] ;  /* 0x00019000ff107984 */ /* 0x000e280000000c00 */
[----:B------:R-:W5:Y:S04]  /*0cd0*/  LDS.128 R20, [0x1b0] ;  /* 0x0001b000ff147984 */ /* 0x000f680000000c00 */
[----:B------:R-:W5:Y:S01]  /*0ce0*/  LDS.128 R24, [0x1c0] ;  /* 0x0001c000ff187984 */ /* 0x000f620000000c00 */
[C---:B-1----:R-:W-:Y:S01]  /*0cf0*/  FFMA R55, R36.reuse, R28, R55 ;  /* 0x0000001c24377223 */ /* 0x042fe20000000037 */
[C---:B------:R-:W-:Y:S01]  /*0d00*/  FFMA R48, R36.reuse, R29, R48 ;  /* 0x0000001d24307223 */ /* 0x040fe20000000030 */
[C---:B------:R-:W-:Y:S01]  /*0d10*/  FFMA R51, R36.reuse, R30, R51 ;  /* 0x0000001e24337223 */ /* 0x040fe20000000033 */
[C---:B------:R-:W-:Y:S01]  /*0d20*/  FFMA R46, R36.reuse, R31, R46 ;  /* 0x0000001f242e7223 */ /* 0x040fe2000000002e */
[C---:B--2---:R-:W-:Y:S01]  /*0d30*/  FFMA R49, R36.reuse, R32, R49 ;  /* 0x0000002024317223 */ /* 0x044fe20000000031 */
[C---:B------:R-:W-:Y:S01]  /*0d40*/  FFMA R50, R36.reuse, R33, R50 ;  /* 0x0000002124327223 */ /* 0x040fe20000000032 */
[C---:B------:R-:W-:Y:S01]  /*0d50*/  FFMA R59, R36.reuse, R34, R39 ;  /* 0x00000022243b7223 */ /* 0x040fe20000000027 */
[----:B------:R-:W-:Y:S01]  /*0d60*/  FFMA R58, R36, R35, R38 ;  /* 0x00000023243a7223 */ /* 0x000fe20000000026 */
[----:B---3--:R-:W-:Y:S01]  /*0d70*/  FFMA R61, R8, R42, R37 ;  /* 0x0000002a083d7223 */ /* 0x008fe20000000025 */
[----:B------:R-:W1:Y:S01]  /*0d80*/  LDS.128 R28, [0x1e0] ;  /* 0x0001e000ff1c7984 */ /* 0x000e620000000c00 */
        /* <DEDUP_REMOVED lines=8> */
[C---:B------:R-:W-:Y:S01]  /*0e10*/  FFMA R52, R42.reuse, R15, R52 ;  /* 0x0000000f2a347223 */ /* 0x040fe20000000034 */
[C---:B0-----:R-:W-:Y:S01]  /*0e20*/  FFMA R55, R42.reuse, R16, R55 ;  /* 0x000000102a377223 */ /* 0x041fe20000000037 */
[C---:B------:R-:W-:Y:S01]  /*0e30*/  FFMA R48, R42.reuse, R17, R48 ;  /* 0x000000112a307223 */ /* 0x040fe20000000030 */
[C---:B------:R-:W-:Y:S01]  /*0e40*/  FFMA R51, R42.reuse, R18, R51 ;  /* 0x000000122a337223 */ /* 0x040fe20000000033 */
[C---:B------:R-:W-:Y:S01]  /*0e50*/  FFMA R46, R42.reuse, R19, R46 ;  /* 0x000000132a2e7223 */ /* 0x040fe2000000002e */
[C---:B-----5:R-:W-:Y:S01]  /*0e60*/  FFMA R49, R42.reuse, R20, R49 ;  /* 0x000000142a317223 */ /* 0x060fe20000000031 */
[C---:B------:R-:W-:Y:S01]  /*0e70*/  FFMA R50, R42.reuse, R21, R50 ;  /* 0x000000152a327223 */ /* 0x040fe20000000032 */
[C---:B------:R-:W-:Y:S01]  /*0e80*/  FFMA R9, R42.reuse, R22, R59 ;  /* 0x000000162a097223 */ /* 0x040fe2000000003b */
[----:B------:R-:W-:Y:S01]  /*0e90*/  FFMA R42, R42, R23, R58 ;  /* 0x000000172a2a7223 */ /* 0x000fe2000000003a */
[----:B------:R-:W-:Y:S01]  /*0ea0*/  FFMA R59, R24, R56, R61 ;  /* 0x00000038183b7223 */ /* 0x000fe2000000003d */
        /* <DEDUP_REMOVED lines=14> */
[----:B------:R-:W-:Y:S01]  /*0f90*/  FFMA R46, R56, R35, R46 ;  /* 0x00000023382e7223 */ /* 0x000fe2000000002e */
[----:B------:R-:W-:Y:S05]  /*0fa0*/  @P0 BRA `(.L_x_25) ;  /* 0xfffff2f000000947 */ /* 0x000fea000383ffff */
[----:B------:R-:W-:Y:S01]  /*0fb0*/  MOV R3, 0x4 ;  /* 0x0000000400037802 */ /* 0x000fe20000000f00 */
[----:B------:R-:W-:-:S04]  /*0fc0*/  IMAD R2, R40, 0x310, R43 ;  /* 0x0000031028027824 */ /* 0x000fc800078e022b */
[----:B------:R-:W-:-:S05]  /*0fd0*/  IMAD.WIDE R2, R2, R3, c[0x0][0x160] ;  /* 0x0000580002027625 */ /* 0x000fca00078e0203 */
        /* <DEDUP_REMOVED lines=17> */
.L_x_26:
        /* <DEDUP_REMOVED lines=9> */
.L_x_118:


//--------------------- .text.tvmgen_default_fused_nn_contrib_conv2d_winograd_without_weight_transform_add_nn_relu_1_kernel_1 --------------------------
	.section	.text.tvmgen_default_fused_nn_contrib_conv2d_winograd_without_weight_transform_add_nn_relu_1_kernel_1,"ax",@progbits
	.sectionflags	@"SHF_BARRIERS=1"
	.sectioninfo	@"SHI_REGISTERS=51"
	.align	128
        .global         tvmgen_default_fused_nn_contrib_conv2d_winograd_without_weight_transform_add_nn_relu_1_kernel_1
        .type           tvmgen_default_fused_nn_contrib_conv2d_winograd_without_weight_transform_add_nn_relu_1_kernel_1,@function
        .size           tvmgen_default_fused_nn_contrib_conv2d_winograd_without_weight_transform_add_nn_relu_1_kernel_1,(.L_x_119 - tvmgen_default_fused_nn_contrib_conv2d_winograd_without_weight_transform_add_nn_relu_1_kernel_1)
        .other          tvmgen_default_fused_nn_contrib_conv2d_winograd_without_weight_transform_add_nn_relu_1_kernel_1,@"STO_CUDA_ENTRY STV_DEFAULT"
tvmgen_default_fused_nn_contrib_conv2d_winograd_without_weight_transform_add_nn_relu_1_kernel_1:
.text.tvmgen_default_fused_nn_contrib_conv2d_winograd_without_weight_transform_add_nn_relu_1_kernel_1:
[----:B------:R-:W-:Y:S02]  /*0000*/  MOV R1, c[0x0][0x28] ;  /* 0x00000a0000017a02 */ /* 0x000fe40000000f00 */
[----:B------:R-:W0:Y:S01]  /*0010*/  S2R R0, SR_CTAID.Z ;  /* 0x0000000000007919 */ /* 0x000e220000002700 */
[----:B------:R-:W-:Y:S01]  /*0020*/  MOV R28, RZ ;  /* 0x000000ff001c7202 */ /* 0x000fe20000000f00 */
[----:B------:R-:W-:Y:S01]  /*0030*/  CS2R R40, SRZ ;  /* 0x0000000000287805 */ /* 0x000fe2000001ff00 */
[----:B------:R-:W-:Y:S01]  /*0040*/  MOV R5, RZ ;  /* 0x000000ff00057202 */ /* 0x000fe20000000f00 */
[----:B------:R-:W1:Y:S01]  /*0050*/  S2R R2, SR_TID.Y ;  /* 0x0000000000027919 */ /* 0x000e620000002200 */
[----:B------:R-:W-:Y:S01]  /*0060*/  MOV R20, RZ ;  /* 0x000000ff00147202 */ /* 0x000fe20000000f00 */
[----:B------:R-:W-:Y:S01]  /*0070*/  CS2R R38, SRZ ;  /* 0x0000000000267805 */ /* 0x000fe2000001ff00 */
[----:B------:R-:W-:Y:S01]  /*0080*/  MOV R35, RZ ;  /* 0x000000ff00237202 */ /* 0x000fe20000000f00 */
[----:B------:R-:W2:Y:S01]  /*0090*/  S2R R3, SR_TID.X ;  /* 0x0000000000037919 */ /* 0x000ea20000002100 */
[----:B------:R-:W-:Y:S01]  /*00a0*/  CS2R R36, SRZ ;  /* 0x0000000000247805 */ /* 0x000fe2000001ff00 */
[----:B------:R-:W-:Y:S01]  /*00b0*/  CS2R R30, SRZ ;  /* 0x00000000001e7805 */ /* 0x000fe2000001ff00 */
[----:B------:R-:W-:Y:S01]  /*00c0*/  MOV R25, RZ ;  /* 0x000000ff00197202 */ /* 0x000fe20000000f00 */
[----:B------:R-:W-:Y:S01]  /*00d0*/  ULDC.64 UR4, c[0x0][0x118] ;  /* 0x0000460000047ab9 */ /* 0x000fe20000000a00 */
[----:B------:R-:W-:-:S02]  /*00e0*/  MOV R26, RZ ;  /* 0x000000ff001a7202 */ /* 0x000fc40000000f00 */
[----:B------:R-:W-:Y:S02]  /*00f0*/  MOV R22, RZ ;  /* 0x000000ff00167202 */ /* 0x000fe40000000f00 */
[----:B------:R-:W-:Y:S02]  /*0100*/  MOV R14, RZ ;  /* 0x000000ff000e7202 */ /* 0x000fe40000000f00 */
[----:B------:R-:W-:Y:S02]  /*0110*/  MOV R12, RZ ;  /* 0x000000ff000c7202 */ /* 0x000fe40000000f00 */
.L_x_28:
[----:B------:R-:W3:Y:S01]  /*0120*/  S2R R7, SR_CTAID.Y ;  /* 0x0000000000077919 */ /* 0x000ee20000002600 */
[--C-:B-12---:R-:W-:Y:S01]  /*0130*/  IMAD R13, R2, 0x31, R3.reuse ;  /* 0x00000031020d7824 */ /* 0x106fe200078e0203 */
[C---:B0-----:R-:W-:Y:S02]  /*0140*/  LEA R9, R0.reuse, R5, 0x3 ;  /* 0x0000000500097211 */ /* 0x041fe400078e18ff */
[----:B------:R-:W-:Y:S01]  /*0150*/  MOV R4, 0x4 ;  /* 0x0000000400047802 */ /* 0x000fe20000000f00 */
[----:B------:R-:W-:Y:S01]  /*0160*/  IMAD R17, R0, 0x6200, R3 ;  /* 0x0000620000117824 */ /* 0x000fe200078e0203 */
[----:B------:R-:W-:Y:S01]  /*0170*/  SHF.L.U32 R15, R13, 0x2, RZ ;  /* 0x000000020d0f7819 */ /* 0x000fe200000006ff */
[----:B------:R-:W-:Y:S01]  /*0180*/  BAR.SYNC.DEFER_BLOCKING 0x0 ;  /* 0x0000000000007b1d */ /* 0x000fe20000010000 */
[----:B------:R-:W-:-:S02]  /*0190*/  SHF.L.U32 R9, R9, 0xb, RZ ;  /* 0x0000000b09097819 */ /* 0x000fc400000006ff */
[----:B------:R-:W-:Y:S02]  /*01a0*/  LOP3.LUT R8, R15, 0xffffff80, RZ, 0xc0, !PT ;  /* 0xffffff800f087812 */ /* 0x000fe400078ec0ff */
[----:B---3--:R-:W-:-:S04]  /*01b0*/  SHF.L.U32 R16, R7, 0x5, RZ ;  /* 0x0000000507107819 */ /* 0x008fc800000006ff */
[----:B------:R-:W-:-:S04]  /*01c0*/  LOP3.LUT R6, R16, 0xffffffe0, R13, 0xe2, !PT ;  /* 0xffffffe010067812 */ /* 0x000fc800078ee20d */
[----:B------:R-:W-:Y:S02]  /*01d0*/  IADD3 R11, R9, R6, R8 ;  /* 0x00000006090b7210 */ /* 0x000fe40007ffe008 */
[----:B------:R-:W0:Y:S01]  /*01e0*/  S2R R8, SR_CTAID.X ;  /* 0x0000000000087919 */ /* 0x000e220000002500 */
[C---:B------:R-:W-:Y:S02]  /*01f0*/  ISETP.GT.AND P0, PT, R13.reuse, 0x77, PT ;  /* 0x000000770d00780c */ /* 0x040fe40003f04270 */
[----:B------:R-:W-:Y:S01]  /*0200*/  IADD3 R18, R13, 0x4, RZ ;  /* 0x000000040d127810 */ /* 0x000fe20007ffe0ff */
[----:B------:R-:W-:Y:S01]  /*0210*/  IMAD.WIDE R10, R11, R4, c[0x0][0x170] ;  /* 0x00005c000b0a7625 */ /* 0x000fe200078e0204 */
[----:B------:R-:W-:Y:S02]  /*0220*/  ISETP.GT.OR P0, PT, R2, 0x2, P0 ;  /* 0x000000020200780c */ /* 0x000fe40000704670 */
[----:B------:R-:W-:Y:S02]  /*0230*/  SHF.L.U32 R19, R7, 0x5, RZ ;  /* 0x0000000507137819 */ /* 0x000fe400000006ff */
[----:B------:R-:W-:Y:S01]  /*0240*/  SHF.R.S32.HI R24, RZ, 0x1, R2 ;  /* 0x00000001ff187819 */ /* 0x000fe20000011402 */
[----:B------:R1:W2:Y:S01]  /*0250*/  LDG.E.CONSTANT R6, [R10.64] ;  /* 0x000000040a067981 */ /* 0x0002a2000c1e9900 */
[----:B------:R-:W-:-:S02]  /*0260*/  LOP3.LUT R18, R19, 0xffffffe0, R18, 0xe2, !PT ;  /* 0xffffffe013127812 */ /* 0x000fc400078ee212 */
[----:B-1----:R-:W-:-:S05]  /*0270*/  IADD3 R10, R15, 0x310, RZ ;  /* 0x000003100f0a7810 */ /* 0x002fca0007ffe0ff */
[----:B------:R-:W-:Y:S01]  /*0280*/  @!P0 IADD3 R15, R15, 0x620, RZ ;  /* 0x000006200f0f8810 */ /* 0x000fe20007ffe0ff */
[----:B0-----:R-:W-:Y:S01]  /*0290*/  IMAD R19, R8, 0x62, R17 ;  /* 0x0000006208137824 */ /* 0x001fe200078e0211 */
[----:B------:R-:W-:Y:S02]  /*02a0*/  @!P0 IADD3 R17, R13, 0x8, RZ ;  /* 0x000000080d118810 */ /* 0x000fe40007ffe0ff */
[----:B------:R-:W-:Y:S01]  /*02b0*/  LOP3.LUT R10, R10, 0xffffff80, RZ, 0xc0, !PT ;  /* 0xffffff800a0a7812 */ /* 0x000fe200078ec0ff */
[----:B------:R-:W-:Y:S01]  /*02c0*/  IMAD R19, R24, 0xc4, R19 ;  /* 0x000000c418137824 */ /* 0x000fe200078e0213 */
[----:B------:R-:W-:Y:S02]  /*02d0*/  LOP3.LUT R24, R2, 0x1, RZ, 0xc0, !PT ;  /* 0x0000000102187812 */ /* 0x000fe400078ec0ff */
[----:B------:R-:W-:Y:S02]  /*02e0*/  @!P0 LOP3.LUT R16, R16, 0xffffffe0, R17, 0xe2, !PT ;  /* 0xffffffe010108812 */ /* 0x000fe400078ee211 */
[----:B------:R-:W-:Y:S01]  /*02f0*/  @!P0 LOP3.LUT R15, R15, 0xffffff80, RZ, 0xc0, !PT ;  /* 0xffffff800f0f8812 */ /* 0x000fe200078ec0ff */
[----:B------:R-:W-:Y:S01]  /*0300*/  IMAD R24, R24, 0x31, R19 ;  /* 0x0000003118187824 */ /* 0x000fe200078e0213 */
[----:B------:R-:W-:-:S02]  /*0310*/  IADD3 R19, R9, R18, R10 ;  /* 0x0000001209137210 */ /* 0x000fc40007ffe00a */
[----:B------:R-:W-:Y:S01]  /*0320*/  @!P0 IADD3 R15, R9, R16, R15 ;  /* 0x00000010090f8210 */ /* 0x000fe20007ffe00f */
[----:B------:R-:W-:Y:S02]  /*0330*/  IMAD R11, R5, 0xc40, R24 ;  /* 0x00000c40050b7824 */ /* 0x000fe400078e0218 */
[----:B------:R-:W-:-:S04]  /*0340*/  IMAD.WIDE R18, R19, R4, c[0x0][0x170] ;  /* 0x00005c0013127625 */ /* 0x000fc800078e0204 */
[-C--:B------:R-:W-:Y:S02]  /*0350*/  @!P0 IMAD.WIDE R16, R15, R4.reuse, c[0x0][0x170] ;  /* 0x00005c000f108625 */ /* 0x080fe400078e0204 */
[----:B------:R-:W3:Y:S02]  /*0360*/  LDG.E.CONSTANT R18, [R18.64] ;  /* 0x0000000412127981 */ /* 0x000ee4000c1e9900 */
[----:B------:R-:W-:Y:S02]  /*0370*/  IMAD.WIDE R10, R11, R4, c[0x0][0x168] ;  /* 0x00005a000b0a7625 */ /* 0x000fe400078e0204 */
[----:B------:R-:W4:Y:S04]  /*0380*/  @!P0 LDG.E.CONSTANT R16, [R16.64] ;  /* 0x0000000410108981 */ /* 0x000f28000c1e9900 */
[----:B------:R-:W5:Y:S04]  /*0390*/  LDG.E.CONSTANT R4, [R10.64] ;  /* 0x000000040a047981 */ /* 0x000f68000c1e9900 */
[----:B------:R-:W5:Y:S04]  /*03a0*/  LDG.E.CONSTANT R24, [R10.64+0x620] ;  /* 0x000620040a187981 */ /* 0x000f68000c1e9900 */
[----:B------:R-:W5:Y:S04]  /*03b0*/  LDG.E.CONSTANT R32, [R10.64+0xc40] ;  /* 0x000c40040a207981 */ /* 0x000f68000c1e9900 */
[----:B------:R-:W5:Y:S04]  /*03c0*/  LDG.E.CONSTANT R34, [R10.64+0x1260] ;  /* 0x001260040a227981 */ /* 0x000f68000c1e9900 */
[----:B------:R-:W5:Y:S04]  /*03d0*/  LDG.E.CONSTANT R42, [R10.64+0x1880] ;  /* 0x001880040a2a7981 */ /* 0x000f68000c1e9900 */
[----:B------:R-:W5:Y:S04]  /*03e0*/  LDG.E.CONSTANT R44, [R10.64+0x1ea0] ;  /* 0x001ea0040a2c7981 */ /* 0x000f68000c1e9900 */
[----:B------:R-:W5:Y:S04]  /*03f0*/  LDG.E.CONSTANT R46, [R10.64+0x24c0] ;  /* 0x0024c0040a2e7981 */ /* 0x000f68000c1e9900 */
[----:B------:R-:W5:Y:S01]  /*0400*/  LDG.E.CONSTANT R48, [R10.64+0x2ae0] ;  /* 0x002ae0040a307981 */ /* 0x000f62000c1e9900 */
[----:B------:R-:W-:-:S03]  /*0410*/  LEA R9, R2, 0x80, 0x3 ;  /* 0x0000008002097811 */ /* 0x000fc600078e18ff */
[----:B--2---:R0:W-:Y:S02]  /*0420*/  STS [R13.X4], R6 ;  /* 0x000000060d007388 */ /* 0x0041e40000004800 */
[----:B0-----:R-:W-:-:S04]  /*0430*/  LEA R6, R3, 0x800, 0x2 ;  /* 0x0000080003067811 */ /* 0x001fc800078e10ff */
[----:B------:R-:W-:Y:S01]  /*0440*/  IADD3 R6, R6, 0x188, RZ ;  /* 0x0000018806067810 */ /* 0x000fe20007ffe0ff */
[----:B---3--:R-:W-:Y:S04]  /*0450*/  STS [R13.X4+0x310], R18 ;  /* 0x000310120d007388 */ /* 0x008fe80000004800 */
[----:B----4-:R-:W-:Y:S04]  /*0460*/  @!P0 STS [R13.X4+0x620], R16 ;  /* 0x000620100d008388 */ /* 0x010fe80000004800 */
[----:B-----5:R0:W-:Y:S04]  /*0470*/  STS [R13.X4+0x800], R4 ;  /* 0x000800040d007388 */ /* 0x0201e80000004800 */
[----:B------:R1:W-:Y:S04]  /*0480*/  STS [R13.X4+0xb10], R24 ;  /* 0x000b10180d007388 */ /* 0x0003e80000004800 */
[----:B------:R1:W-:Y:S04]  /*0490*/  STS [R13.X4+0xe20], R32 ;  /* 0x000e20200d007388 */ /* 0x0003e80000004800 */
[----:B------:R1:W-:Y:S04]  /*04a0*/  STS [R13.X4+0x1130], R34 ;  /* 0x001130220d007388 */ /* 0x0003e80000004800 */
[----:B------:R1:W-:Y:S04]  /*04b0*/  STS [R13.X4+0x1440], R42 ;  /* 0x0014402a0d007388 */ /* 0x0003e80000004800 */
[----:B------:R1:W-:Y:S04]  /*04c0*/  STS [R13.X4+0x1750], R44 ;  /* 0x0017502c0d007388 */ /* 0x0003e80000004800 */
[----:B------:R1:W-:Y:S04]  /*04d0*/  STS [R13.X4+0x1a60], R46 ;  /* 0x001a602e0d007388 */ /* 0x0003e80000004800 */
[----:B------:R1:W-:Y:S01]  /*04e0*/  STS [R13.X4+0x1d70], R48 ;  /* 0x001d70300d007388 */ /* 0x0003e20000004800 */
[----:B0-----:R-:W-:-:S03]  /*04f0*/  MOV R4, 0x80 ;  /* 0x0000008000047802 */ /* 0x001fc60000000f00 */
[----:B------:R-:W-:Y:S06]  /*0500*/  BAR.SYNC.DEFER_BLOCKING 0x0 ;  /* 0x0000000000007b1d */ /* 0x000fec0000010000 */
.L_x_27:
[----:B------:R-:W-:Y:S01]  /*0510*/  LDS R29, [R6+-0x188] ;  /* 0xfffe7800061d7984 */ /* 0x000fe20000000800 */
[----:B------:R-:W-:-:S03]  /*0520*/  IADD3 R4, R4, 0x400, RZ ;  /* 0x0000040004047810 */ /* 0x000fc60007ffe0ff */
[----:B------:R-:W0:Y:S01]  /*0530*/  LDS.64 R16, [R9+-0x80] ;  /* 0xffff800009107984 */ /* 0x000e220000000a00 */
[----:B------:R-:W-:-:S03]  /*0540*/  ISETP.NE.AND P0, PT, R4, 0x880, PT ;  /* 0x000008800400780c */ /* 0x000fc60003f05270 */
[----:B------:R-:W2:Y:S04]  /*0550*/  LDS R15, [R6+-0xc4] ;  /* 0xffff3c00060f7984 */ /* 0x000ea80000000800 */
[----:B------:R-:W3:Y:S04]  /*0560*/  LDS.64 R10, [R9+-0x60] ;  /* 0xffffa000090a7984 */ /* 0x000ee80000000a00 */
[----:B-1----:R-:W1:Y:S01]  /*0570*/  LDS.64 R32, [R9+-0x40] ;  /* 0xffffc00009207984 */ /* 0x002e620000000a00 */
[C---:B0-----:R-:W-:Y:S01]  /*0580*/  FFMA R34, R29.reuse, R17, R20 ;  /* 0x000000111d227223 */ /* 0x041fe20000000014 */
[----:B------:R-:W-:-:S02]  /*0590*/  FFMA R13, R29, R16, R28 ;  /* 0x000000101d0d7223 */ /* 0x000fc4000000001c */
[----:B------:R-:W0:Y:S01]  /*05a0*/  LDS.64 R20, [R9+-0x20] ;  /* 0xffffe00009147984 */ /* 0x000e220000000a00 */
[----:B--2---:R-:W-:Y:S01]  /*05b0*/  FFMA R23, R16, R15, R35 ;  /* 0x0000000f10177223 */ /* 0x004fe20000000023 */
[----:B------:R-:W-:Y:S02]  /*05c0*/  FFMA R18, R15, R17, R40 ;  /* 0x000000110f127223 */ /* 0x000fe40000000028 */
[----:B------:R-:W-:Y:S01]  /*05d0*/  LDS.64 R16, [R9] ;  /* 0x0000000009107984 */ /* 0x000fe20000000a00 */
[C---:B---3--:R-:W-:Y:S01]  /*05e0*/  FFMA R27, R29.reuse, R10, R38 ;  /* 0x0000000a1d1b7223 */ /* 0x048fe20000000026 */
[-C--:B------:R-:W-:Y:S01]  /*05f0*/  FFMA R28, R29, R11.reuse, R36 ;  /* 0x0000000b1d1c7223 */ /* 0x080fe20000000024 */
[----:B------:R-:W-:Y:S01]  /*0600*/  FFMA R24, R15, R11, R30 ;  /* 0x0000000b0f187223 */ /* 0x000fe2000000001e */
[----:B------:R-:W-:Y:S01]  /*0610*/  FFMA R19, R10, R15, R41 ;  /* 0x0000000f0a137223 */ /* 0x000fe20000000029 */
[C---:B-1----:R-:W-:Y:S01]  /*0620*/  FFMA R35, R29.reuse, R32, R25 ;  /* 0x000000201d237223 */ /* 0x042fe20000000019 */
[----:B------:R-:W-:Y:S01]  /*0630*/  FFMA R26, R29, R33, R26 ;  /* 0x000000211d1a7223 */ /* 0x000fe2000000001a */
[----:B------:R-:W-:Y:S01]  /*0640*/  FFMA R25, R32, R15, R39 ;  /* 0x0000000f20197223 */ /* 0x000fe20000000027 */
[----:B------:R-:W1:Y:S01]  /*0650*/  LDS R30, [R6] ;  /* 0x00000000061e7984 */ /* 0x000e620000000800 */
[----:B------:R-:W-:-:S03]  /*0660*/  FFMA R33, R15, R33, R22 ;  /* 0x000000210f217223 */ /* 0x000fc60000000016 */
[----:B------:R-:W2:Y:S04]  /*0670*/  LDS R32, [R6+0xc4] ;  /* 0x0000c40006207984 */ /* 0x000ea80000000800 */
[----:B------:R-:W3:Y:S01]  /*0680*/  LDS.64 R10, [R9+0x40] ;  /* 0x00004000090a7984 */ /* 0x000ee20000000a00 */
[C---:B0-----:R-:W-:Y:S01]  /*0690*/  FFMA R31, R29.reuse, R20, R31 ;  /* 0x000000141d1f7223 */ /* 0x041fe2000000001f */
[----:B------:R-:W-:Y:S01]  /*06a0*/  FFMA R29, R29, R21, R14 ;  /* 0x000000151d1d7223 */ /* 0x000fe2000000000e */
[----:B------:R-:W-:Y:S01]  /*06b0*/  FFMA R37, R20, R15, R37 ;  /* 0x0000000f14257223 */ /* 0x000fe20000000025 */
[----:B------:R-:W-:Y:S02]  /*06c0*/  FFMA R21, R15, R21, R12 ;  /* 0x000000150f157223 */ /* 0x000fe4000000000c */
[----:B------:R-:W0:Y:S01]  /*06d0*/  LDS.64 R14, [R9+0x20] ;  /* 0x00002000090e7984 */ /* 0x000e220000000a00 */
[C---:B-1----:R-:W-:Y:S01]  /*06e0*/  FFMA R22, R30.reuse, R16, R13 ;  /* 0x000000101e167223 */ /* 0x042fe2000000000d */
[----:B------:R-:W-:-:S02]  /*06f0*/  FFMA R34, R30, R17, R34 ;  /* 0x000000111e227223 */ /* 0x000fc40000000022 */
[----:B------:R-:W1:Y:S01]  /*0700*/  LDS.64 R12, [R9+0x60] ;  /* 0x00006000090c7984 */ /* 0x000e620000000a00 */
[----:B--2---:R-:W-:Y:S01]  /*0710*/  FFMA R23, R16, R32, R23 ;  /* 0x0000002010177223 */ /* 0x004fe20000000017 */
[----:B------:R-:W-:Y:S01]  /*0720*/  FFMA R18, R32, R17, R18 ;  /* 0x0000001120127223 */ /* 0x000fe20000000012 */
[----:B---3--:R-:W-:Y:S01]  /*0730*/  FFMA R17, R30, R10, R35 ;  /* 0x0000000a1e117223 */ /* 0x008fe20000000023 */
[----:B------:R-:W-:Y:S01]  /*0740*/  FFMA R25, R10, R32, R25 ;  /* 0x000000200a197223 */ /* 0x000fe20000000019 */
[C---:B------:R-:W-:Y:S01]  /*0750*/  FFMA R26, R30.reuse, R11, R26 ;  /* 0x0000000b1e1a7223 */ /* 0x040fe2000000001a */
[----:B------:R-:W-:Y:S01]  /*0760*/  LDS R35, [R6+0x24c] ;  /* 0x00024c0006237984 */ /* 0x000fe20000000800 */
[CC--:B0-----:R-:W-:Y:S01]  /*0770*/  FFMA R16, R30.reuse, R15.reuse, R28 ;  /* 0x0000000f1e107223 */ /* 0x0c1fe2000000001c */
[----:B------:R-:W-:Y:S01]  /*0780*/  FFMA R27, R30, R14, R27 ;  /* 0x0000000e1e1b7223 */ /* 0x000fe2000000001b */
[-C--:B------:R-:W-:Y:S01]  /*0790*/  FFMA R19, R14, R32.reuse, R19 ;  /* 0x000000200e137223 */ /* 0x080fe20000000013 */
[C---:B------:R-:W-:Y:S01]  /*07a0*/  FFMA R24, R32.reuse, R15, R24 ;  /* 0x0000000f20187223 */ /* 0x040fe20000000018 */
[----:B------:R-:W-:Y:S01]  /*07b0*/  FFMA R28, R32, R11, R33 ;  /* 0x0000000b201c7223 */ /* 0x000fe20000000021 */
[----:B------:R-:W0:Y:S04]  /*07c0*/  LDS.64 R14, [R9+0xa0] ;  /* 0x0000a000090e7984 */ /* 0x000e280000000a00 */
[----:B------:R-:W2:Y:S01]  /*07d0*/  LDS.64 R10, [R9+0x80] ;  /* 0x00008000090a7984 */ /* 0x000ea20000000a00 */
[----:B-1----:R-:W-:Y:S01]  /*07e0*/  FFMA R37, R12, R32, R37 ;  /* 0x000000200c257223 */ /* 0x002fe20000000025 */
[----:B------:R-:W-:Y:S01]  /*07f0*/  FFMA R31, R30, R12, R31 ;  /* 0x0000000c1e1f7223 */ /* 0x000fe2000000001f */
[-C--:B------:R-:W-:Y:S01]  /*0800*/  FFMA R32, R32, R13.reuse, R21 ;  /* 0x0000000d20207223 */ /* 0x080fe20000000015 */
[----:B------:R-:W1:Y:S01]  /*0810*/  LDS R33, [R6+0x188] ;  /* 0x0001880006217984 */ /* 0x000e620000000800 */
[----:B------:R-:W-:-:S03]  /*0820*/  FFMA R30, R30, R13, R29 ;  /* 0x0000000d1e1e7223 */ /* 0x000fc6000000001d */
[----:B------:R-:W3:Y:S04]  /*0830*/  LDS.64 R20, [R9+0xc0] ;  /* 0x0000c00009147984 */ /* 0x000ee80000000a00 */
[----:B------:R-:W-:Y:S01]  /*0840*/  LDS R29, [R6+0x3d4] ;  /* 0x0003d400061d7984 */ /* 0x000fe20000000800 */
[----:B0-----:R-:W-:Y:S01]  /*0850*/  FFMA R13, R14, R35, R19 ;  /* 0x000000230e0d7223 */ /* 0x001fe20000000013 */
[C---:B------:R-:W-:Y:S01]  /*0860*/  FFMA R24, R35.reuse, R15, R24 ;  /* 0x0000000f23187223 */ /* 0x040fe20000000018 */
[----:B--2---:R-:W-:Y:S01]  /*0870*/  FFMA R12, R35, R11, R18 ;  /* 0x0000000b230c7223 */ /* 0x004fe20000000012 */
[----:B------:R-:W-:Y:S01]  /*0880*/  FFMA R23, R10, R35, R23 ;  /* 0x000000230a177223 */ /* 0x000fe20000000017 */
[----:B------:R-:W0:Y:S01]  /*0890*/  LDS.64 R18, [R9+0xe0] ;  /* 0x0000e00009127984 */ /* 0x000e220000000a00 */
[C---:B-1----:R-:W-:Y:S01]  /*08a0*/  FFMA R22, R33.reuse, R10, R22 ;  /* 0x0000000a21167223 */ /* 0x042fe20000000016 */
[C---:B------:R-:W-:Y:S01]  /*08b0*/  FFMA R10, R33.reuse, R11, R34 ;  /* 0x0000000b210a7223 */ /* 0x040fe20000000022 */
[C---:B------:R-:W-:Y:S01]  /*08c0*/  FFMA R11, R33.reuse, R14, R27 ;  /* 0x0000000e210b7223 */ /* 0x040fe2000000001b */
[C---:B------:R-:W-:Y:S01]  /*08d0*/  FFMA R14, R33.reuse, R15, R16 ;  /* 0x0000000f210e7223 */ /* 0x040fe20000000010 */
[C---:B---3--:R-:W-:Y:S01]  /*08e0*/  FFMA R15, R33.reuse, R20, R17 ;  /* 0x00000014210f7223 */ /* 0x048fe20000000011 */
[----:B------:R-:W-:Y:S01]  /*08f0*/  LDS R27, [R6+0x310] ;  /* 0x00031000061b7984 */ /* 0x000fe20000000800 */
[----:B------:R-:W-:Y:S01]  /*0900*/  FFMA R25, R20, R35, R25 ;  /* 0x0000002314197223 */ /* 0x000fe20000000019 */
[-C--:B------:R-:W-:Y:S01]  /*0910*/  FFMA R26, R33, R21.reuse, R26 ;  /* 0x00000015211a7223 */ /* 0x080fe2000000001a */
[----:B------:R-:W-:Y:S01]  /*0920*/  FFMA R28, R35, R21, R28 ;  /* 0x00000015231c7223 */ /* 0x000fe2000000001c */
[----:B------:R-:W1:Y:S04]  /*0930*/  LDS.64 R16, [R9+0x100] ;  /* 0x0001000009107984 */ /* 0x000e680000000a00 */
[----:B------:R-:W2:Y:S01]  /*0940*/  LDS.64 R20, [R9+0x140] ;  /* 0x0001400009147984 */ /* 0x000ea20000000a00 */
[C---:B0-----:R-:W-:Y:S01]  /*0950*/  FFMA R31, R33.reuse, R18, R31 ;  /* 0x00000012211f7223 */ /* 0x041fe2000000001f */
[----:B------:R-:W-:Y:S01]  /*0960*/  FFMA R37, R18, R35, R37 ;  /* 0x0000002312257223 */ /* 0x000fe20000000025 */
[-C--:B------:R-:W-:Y:S01]  /*0970*/  FFMA R30, R33, R19.reuse, R30 ;  /* 0x00000013211e7223 */ /* 0x080fe2000000001e */
[----:B------:R-:W-:-:S02]  /*0980*/  FFMA R32, R35, R19, R32 ;  /* 0x0000001323207223 */ /* 0x000fc40000000020 */
[----:B------:R-:W0:Y:S01]  /*0990*/  LDS.64 R18, [R9+0x120] ;  /* 0x0001200009127984 */ /* 0x000e220000000a00 */
[C---:B-1----:R-:W-:Y:S01]  /*09a0*/  FFMA R33, R27.reuse, R16, R22 ;  /* 0x000000101b217223 */ /* 0x042fe20000000016 */
[----:B------:R-:W-:Y:S01]  /*09b0*/  FFMA R35, R16, R29, R23 ;  /* 0x0000001d10237223 */ /* 0x000fe20000000017 */
[-C--:B------:R-:W-:Y:S01]  /*09c0*/  FFMA R10, R27, R17.reuse, R10 ;  /* 0x000000111b0a7223 */ /* 0x080fe2000000000a */
[----:B------:R-:W-:Y:S01]  /*09d0*/  FFMA R16, R29, R17, R12 ;  /* 0x000000111d107223 */ /* 0x000fe2000000000c */
[----:B------:R-:W1:Y:S01]  /*09e0*/  LDS.64 R22, [R9+0x160] ;  /* 0x0001600009167984 */ /* 0x000e620000000a00 */
[C---:B--2---:R-:W-:Y:S01]  /*09f0*/  FFMA R36, R27.reuse, R20, R15 ;  /* 0x000000141b247223 */ /* 0x044fe2000000000f */
[-C--:B------:R-:W-:Y:S01]  /*0a00*/  FFMA R26, R27, R21.reuse, R26 ;  /* 0x000000151b1a7223 */ /* 0x080fe2000000001a */
[----:B------:R-:W-:Y:S01]  /*0a10*/  FFMA R28, R29, R21, R28 ;  /* 0x000000151d1c7223 */ /* 0x000fe2000000001c */
[-C--:B------:R-:W-:Y:S01]  /*0a20*/  FFMA R25, R20, R29.reuse, R25 ;  /* 0x0000001d14197223 */ /* 0x080fe20000000019 */
[----:B------:R-:W-:Y:S01]  /*0a30*/  LDS R21, [R6+0x498] ;  /* 0x0004980006157984 */ /* 0x000fe20000000800 */
[----:B0-----:R-:W-:Y:S01]  /*0a40*/  FFMA R17, R18, R29, R13 ;  /* 0x0000001d12117223 */ /* 0x001fe2000000000d */
[----:B------:R-:W-:-:S02]  /*0a50*/  FFMA R34, R27, R19, R14 ;  /* 0x000000131b227223 */ /* 0x000fc4000000000e */
[----:B------:R-:W0:Y:S01]  /*0a60*/  LDS.64 R12, [R9+0x180] ;  /* 0x00018000090c7984 */ /* 0x000e220000000a00 */
[----:B------:R-:W-:Y:S01]  /*0a70*/  FFMA R11, R27, R18, R11 ;  /* 0x000000121b0b7223 */ /* 0x000fe2000000000b */
[----:B------:R-:W-:Y:S02]  /*0a80*/  FFMA R24, R29, R19, R24 ;  /* 0x000000131d187223 */ /* 0x000fe40000000018 */
[----:B------:R-:W2:Y:S01]  /*0a90*/  LDS.64 R14, [R9+0x1a0] ;  /* 0x0001a000090e7984 */ /* 0x000ea20000000a00 */
[-C--:B-1----:R-:W-:Y:S01]  /*0aa0*/  FFMA R30, R27, R23.reuse, R30 ;  /* 0x000000171b1e7223 */ /* 0x082fe2000000001e */
[----:B------:R-:W-:Y:S01]  /*0ab0*/  FFMA R32, R29, R23, R32 ;  /* 0x000000171d207223 */ /* 0x000fe20000000020 */
[----:B------:R-:W-:Y:S01]  /*0ac0*/  FFMA R31, R27, R22, R31 ;  /* 0x000000161b1f7223 */ /* 0x000fe2000000001f */
[----:B------:R-:W-:Y:S01]  /*0ad0*/  FFMA R22, R22, R29, R37 ;  /* 0x0000001d16167223 */ /* 0x000fe20000000025 */
[----:B------:R-:W1:Y:S04]  /*0ae0*/  LDS.64 R18, [R9+0x1c0] ;  /* 0x0001c00009127984 */ /* 0x000e680000000a00 */
[----:B------:R-:W3:Y:S01]  /*0af0*/  LDS R37, [R6+0x55c] ;  /* 0x00055c0006257984 */ /* 0x000ee20000000800 */
[C---:B0-----:R-:W-:Y:S01]  /*0b00*/  FFMA R20, R21.reuse, R13, R10 ;  /* 0x0000000d15147223 */ /* 0x041fe2000000000a */
[C---:B------:R-:W-:Y:S01]  /*0b10*/  FFMA R33, R21.reuse, R12, R33 ;  /* 0x0000000c15217223 */ /* 0x040fe20000000021 */
[C---:B--2---:R-:W-:Y:S01]  /*0b20*/  FFMA R23, R21.reuse, R14, R11 ;  /* 0x0000000e15177223 */ /* 0x044fe2000000000b */
[C---:B------:R-:W-:Y:S01]  /*0b30*/  FFMA R34, R21.reuse, R15, R34 ;  /* 0x0000000f15227223 */ /* 0x040fe20000000022 */
[----:B------:R-:W0:Y:S01]  /*0b40*/  LDS.64 R10, [R9+0x1e0] ;  /* 0x0001e000090a7984 */ /* 0x000e220000000a00 */
[C---:B-1----:R-:W-:Y:S01]  /*0b50*/  FFMA R27, R21.reuse, R18, R36 ;  /* 0x00000012151b7223 */ /* 0x042fe20000000024 */
[----:B------:R-:W-:-:S02]  /*0b60*/  FFMA R26, R21, R19, R26 ;  /* 0x00000013151a7223 */ /* 0x000fc4000000001a */
[----:B------:R-:W-:Y:S01]  /*0b70*/  LDS R36, [R6+0x620] ;  /* 0x0006200006247984 */ /* 0x000fe20000000800 */
[----:B---3--:R-:W-:Y:S01]  /*0b80*/  FFMA R29, R18, R37, R25 ;  /* 0x00000025121d7223 */ /* 0x008fe20000000019 */
[C---:B------:R-:W-:Y:S02]  /*0b90*/  FFMA R28, R37.reuse, R19, R28 ;  /* 0x00000013251c7223 */ /* 0x040fe4000000001c */
[----:B------:R-:W-:Y:S01]  /*0ba0*/  LDS R25, [R6+0x6e4] ;  /* 0x0006e40006197984 */ /* 0x000fe20000000800 */
[----:B------:R-:W-:Y:S01]  /*0bb0*/  FFMA R35, R12, R37, R35 ;  /* 0x000000250c237223 */ /* 0x000fe20000000023 */
[C---:B------:R-:W-:Y:S01]  /*0bc0*/  FFMA R16, R37.reuse, R13, R16 ;  /* 0x0000000d25107223 */ /* 0x040fe20000000010 */
[----:B------:R-:W-:Y:S01]  /*0bd0*/  FFMA R17, R14, R37, R17 ;  /* 0x000000250e117223 */ /* 0x000fe20000000011 */
[----:B------:R-:W1:Y:S01]  /*0be0*/  LDS.64 R18, [R9+0x260] ;  /* 0x0002600009127984 */ /* 0x000e620000000a00 */
[----:B------:R-:W-:-:S03]  /*0bf0*/  FFMA R24, R37, R15, R24 ;  /* 0x0000000f25187223 */ /* 0x000fc60000000018 */
[----:B------:R-:W2:Y:S04]  /*0c00*/  LDS.64 R12, [R9+0x200] ;  /* 0x00020000090c7984 */ /* 0x000ea80000000a00 */
[----:B------:R-:W3:Y:S01]  /*0c10*/  LDS.64 R14, [R9+0x240] ;  /* 0x00024000090e7984 */ /* 0x000ee20000000a00 */
[C---:B0-----:R-:W-:Y:S01]  /*0c20*/  FFMA R31, R21.reuse, R10, R31 ;  /* 0x0000000a151f7223 */ /* 0x041fe2000000001f */
[----:B------:R-:W-:Y:S01]  /*0c30*/  FFMA R22, R10, R37, R22 ;  /* 0x000000250a167223 */ /* 0x000fe20000000016 */
[-C--:B------:R-:W-:Y:S01]  /*0c40*/  FFMA R21, R21, R11.reuse, R30 ;  /* 0x0000000b15157223 */ /* 0x080fe2000000001e */
[----:B------:R-:W-:Y:S02]  /*0c50*/  FFMA R32, R37, R11, R32 ;  /* 0x0000000b25207223 */ /* 0x000fe40000000020 */
[----:B------:R-:W0:Y:S01]  /*0c60*/  LDS.64 R10, [R9+0x220] ;  /* 0x00022000090a7984 */ /* 0x000e220000000a00 */
[----:B-1----:R-:W-:Y:S01]  /*0c70*/  FFMA R31, R36, R18, R31 ;  /* 0x00000012241f7223 */ /* 0x002fe2000000001f */
[----:B------:R-:W-:-:S02]  /*0c80*/  FFMA R37, R18, R25, R22 ;  /* 0x0000001912257223 */ /* 0x000fc40000000016 */
[----:B------:R-:W-:Y:S01]  /*0c90*/  LDS R22, [R6+0x7a8] ;  /* 0x0007a80006167984 */ /* 0x000fe20000000800 */
[----:B--2---:R-:W-:Y:S01]  /*0ca0*/  FFMA R33, R36, R12, R33 ;  /* 0x0000000c24217223 */ /* 0x004fe20000000021 */
[----:B------:R-:W-:Y:S01]  /*0cb0*/  FFMA R35, R12, R25, R35 ;  /* 0x000000190c237223 */ /* 0x000fe20000000023 */
[CC--:B------:R-:W-:Y:S01]  /*0cc0*/  FFMA R20, R36.reuse, R13.reuse, R20 ;  /* 0x0000000d24147223 */ /* 0x0c0fe20000000014 */
[----:B------:R-:W-:Y:S01]  /*0cd0*/  LDS R18, [R6+0x86c] ;  /* 0x00086c0006127984 */ /* 0x000fe20000000800 */
[C---:B------:R-:W-:Y:S01]  /*0ce0*/  FFMA R16, R25.reuse, R13, R16 ;  /* 0x0000000d19107223 */ /* 0x040fe20000000010 */
[----:B---3--:R-:W-:Y:S01]  /*0cf0*/  FFMA R27, R36, R14, R27 ;  /* 0x0000000e241b7223 */ /* 0x008fe2000000001b */
[----:B------:R-:W-:Y:S01]  /*0d00*/  FFMA R29, R14, R25, R29 ;  /* 0x000000190e1d7223 */ /* 0x000fe2000000001d */
[CC--:B------:R-:W-:Y:S01]  /*0d10*/  FFMA R26, R36.reuse, R15.reuse, R26 ;  /* 0x0000000f241a7223 */ /* 0x0c0fe2000000001a */
[C---:B------:R-:W-:Y:S01]  /*0d20*/  FFMA R28, R25.reuse, R15, R28 ;  /* 0x0000000f191c7223 */ /* 0x040fe2000000001c */
[----:B------:R-:W1:Y:S04]  /*0d30*/  LDS.64 R12, [R9+0x2a0] ;  /* 0x0002a000090c7984 */ /* 0x000e680000000a00 */
[----:B------:R-:W2:Y:S01]  /*0d40*/  LDS.64 R14, [R9+0x2c0] ;  /* 0x0002c000090e7984 */ /* 0x000ea20000000a00 */
[----:B0-----:R-:W-:Y:S01]  /*0d50*/  FFMA R23, R36, R10, R23 ;  /* 0x0000000a24177223 */ /* 0x001fe20000000017 */
[----:B------:R-:W-:Y:S01]  /*0d60*/  FFMA R17, R10, R25, R17 ;  /* 0x000000190a117223 */ /* 0x000fe20000000011 */
[CC--:B------:R-:W-:Y:S01]  /*0d70*/  FFMA R34, R36.reuse, R11.reuse, R34 ;  /* 0x0000000b24227223 */ /* 0x0c0fe20000000022 */
[C---:B------:R-:W-:Y:S01]  /*0d80*/  FFMA R24, R25.reuse, R11, R24 ;  /* 0x0000000b19187223 */ /* 0x040fe20000000018 */
[-C--:B------:R-:W-:Y:S01]  /*0d90*/  FFMA R36, R36, R19.reuse, R21 ;  /* 0x0000001324247223 */ /* 0x080fe20000000015 */
[----:B------:R-:W0:Y:S01]  /*0da0*/  LDS.64 R10, [R9+0x280] ;  /* 0x00028000090a7984 */ /* 0x000e220000000a00 */
[----:B------:R-:W-:-:S03]  /*0db0*/  FFMA R19, R25, R19, R32 ;  /* 0x0000001319137223 */ /* 0x000fc60000000020 */
[----:B------:R-:W-:Y:S01]  /*0dc0*/  LDS R21, [R6+0x9f4] ;  /* 0x0009f40006157984 */ /* 0x000fe20000000800 */
[----:B-1----:R-:W-:Y:S01]  /*0dd0*/  FFMA R23, R22, R12, R23 ;  /* 0x0000000c16177223 */ /* 0x002fe20000000017 */
[----:B------:R-:W-:Y:S01]  /*0de0*/  FFMA R17, R12, R18, R17 ;  /* 0x000000120c117223 */ /* 0x000fe20000000011 */
[-C--:B------:R-:W-:Y:S01]  /*0df0*/  FFMA R34, R22, R13.reuse, R34 ;  /* 0x0000000d16227223 */ /* 0x080fe20000000022 */
[----:B------:R-:W-:Y:S01]  /*0e00*/  FFMA R30, R18, R13, R24 ;  /* 0x0000000d121e7223 */ /* 0x000fe20000000018 */
[----:B--2---:R-:W-:Y:S01]  /*0e10*/  FFMA R27, R22, R14, R27 ;  /* 0x0000000e161b7223 */ /* 0x004fe2000000001b */
[----:B------:R-:W-:Y:S01]  /*0e20*/  FFMA R29, R14, R18, R29 ;  /* 0x000000120e1d7223 */ /* 0x000fe2000000001d */
[-C--:B------:R-:W-:Y:S01]  /*0e30*/  FFMA R26, R22, R15.reuse, R26 ;  /* 0x0000000f161a7223 */ /* 0x080fe2000000001a */
[----:B------:R-:W-:Y:S01]  /*0e40*/  FFMA R32, R18, R15, R28 ;  /* 0x0000000f12207223 */ /* 0x000fe2000000001c */
[----:B------:R1:W-:Y:S04]  /*0e50*/  LDS R24, [R6+0x930] ;  /* 0x0009300006187984 */ /* 0x0003e80000000800 */
[----:B------:R-:W2:Y:S04]  /*0e60*/  LDS.64 R12, [R9+0x300] ;  /* 0x00030000090c7984 */ /* 0x000ea80000000a00 */
[----:B------:R-:W3:Y:S01]  /*0e70*/  LDS.64 R14, [R9+0x320] ;  /* 0x00032000090e7984 */ /* 0x000ee20000000a00 */
[----:B-1----:R-:W-:Y:S01]  /*0e80*/  IADD3 R6, R6, 0xc40, RZ ;  /* 0x00000c4006067810 */ /* 0x002fe20007ffe0ff */
[----:B0-----:R-:W-:Y:S01]  /*0e90*/  FFMA R33, R22, R10, R33 ;  /* 0x0000000a16217223 */ /* 0x001fe20000000021 */
[----:B------:R-:W-:Y:S01]  /*0ea0*/  FFMA R35, R10, R18, R35 ;  /* 0x000000120a237223 */ /* 0x000fe20000000023 */
[-C--:B------:R-:W-:Y:S01]  /*0eb0*/  FFMA R20, R22, R11.reuse, R20 ;  /* 0x0000000b16147223 */ /* 0x080fe20000000014 */
[----:B------:R-:W-:-:S02]  /*0ec0*/  FFMA R16, R18, R11, R16 ;  /* 0x0000000b12107223 */ /* 0x000fc40000000010 */
[----:B------:R-:W0:Y:S01]  /*0ed0*/  LDS.64 R10, [R9+0x2e0] ;  /* 0x0002e000090a7984 */ /* 0x000e220000000a00 */
[----:B--2---:R-:W-:Y:S01]  /*0ee0*/  FFMA R28, R24, R12, R33 ;  /* 0x0000000c181c7223 */ /* 0x004fe20000000021 */
[----:B------:R-:W-:Y:S01]  /*0ef0*/  FFMA R35, R12, R21, R35 ;  /* 0x000000150c237223 */ /* 0x000fe20000000023 */
[CC--:B------:R-:W-:Y:S01]  /*0f00*/  FFMA R20, R24.reuse, R13.reuse, R20 ;  /* 0x0000000d18147223 */ /* 0x0c0fe20000000014 */
[C---:B------:R-:W-:Y:S01]  /*0f10*/  FFMA R40, R21.reuse, R13, R16 ;  /* 0x0000000d15287223 */ /* 0x040fe20000000010 */
[----:B---3--:R-:W-:Y:S01]  /*0f20*/  FFMA R38, R24, R14, R23 ;  /* 0x0000000e18267223 */ /* 0x008fe20000000017 */
[----:B------:R-:W-:Y:S01]  /*0f30*/  FFMA R41, R14, R21, R17 ;  /* 0x000000150e297223 */ /* 0x000fe20000000011 */
[----:B------:R-:W-:Y:S01]  /*0f40*/  FFMA R30, R21, R15, R30 ;  /* 0x0000000f151e7223 */ /* 0x000fe2000000001e */
[----:B0-----:R-:W-:Y:S01]  /*0f50*/  FFMA R31, R22, R10, R31 ;  /* 0x0000000a161f7223 */ /* 0x001fe2000000001f */
[----:B------:R-:W-:Y:S01]  /*0f60*/  FFMA R37, R10, R18, R37 ;  /* 0x000000120a257223 */ /* 0x000fe20000000025 */
[-C--:B------:R-:W-:Y:S01]  /*0f70*/  FFMA R42, R22, R11.reuse, R36 ;  /* 0x0000000b162a7223 */ /* 0x080fe20000000024 */
[----:B------:R-:W-:Y:S01]  /*0f80*/  FFMA R44, R18, R11, R19 ;  /* 0x0000000b122c7223 */ /* 0x000fe20000000013 */
[C---:B------:R-:W-:Y:S01]  /*0f90*/  FFMA R36, R24.reuse, R15, R34 ;  /* 0x0000000f18247223 */ /* 0x040fe20000000022 */
[----:B------:R-:W0:Y:S04]  /*0fa0*/  LDS.64 R18, [R9+0x340] ;  /* 0x0003400009127984 */ /* 0x000e280000000a00 */
[----:B------:R1:W2:Y:S02]  /*0fb0*/  LDS.64 R10, [R9+0x360] ;  /* 0x00036000090a7984 */ /* 0x0002a40000000a00 */
[----:B-1----:R-:W-:Y:S01]  /*0fc0*/  IADD3 R9, R9, 0x400, RZ ;  /* 0x0000040009097810 */ /* 0x002fe20007ffe0ff */
[----:B0-----:R-:W-:Y:S01]  /*0fd0*/  FFMA R25, R24, R18, R27 ;  /* 0x0000001218197223 */ /* 0x001fe2000000001b */
[----:B------:R-:W-:Y:S01]  /*0fe0*/  FFMA R39, R18, R21, R29 ;  /* 0x0000001512277223 */ /* 0x000fe2000000001d */
[CC--:B------:R-:W-:Y:S01]  /*0ff0*/  FFMA R26, R24.reuse, R19.reuse, R26 ;  /* 0x00000013181a7223 */ /* 0x0c0fe2000000001a */
[C---:B------:R-:W-:Y:S01]  /*1000*/  FFMA R22, R21.reuse, R19, R32 ;  /* 0x0000001315167223 */ /* 0x040fe20000000020 */
[----:B--2---:R-:W-:Y:S01]  /*1010*/  FFMA R31, R24, R10, R31 ;  /* 0x0000000a181f7223 */ /* 0x004fe2000000001f */
[----:B------:R-:W-:Y:S01]  /*1020*/  FFMA R37, R10, R21, R37 ;  /* 0x000000150a257223 */ /* 0x000fe20000000025 */
[-C--:B------:R-:W-:Y:S01]  /*1030*/  FFMA R14, R24, R11.reuse, R42 ;  /* 0x0000000b180e7223 */ /* 0x080fe2000000002a */
[----:B------:R-:W-:Y:S01]  /*1040*/  FFMA R12, R21, R11, R44 ;  /* 0x0000000b150c7223 */ /* 0x000fe2000000002c */
[----:B------:R-:W-:Y:S05]  /*1050*/  @P0 BRA `(.L_x_27) ;  /* 0xfffff4b000000947 */ /* 0x000fea000383ffff */
[----:B------:R-:W-:-:S04]  /*1060*/  IADD3 R5, R5, 0x1, RZ ;  /* 0x0000000105057810 */ /* 0x000fc80007ffe0ff */
[----:B------:R-:W-:-:S13]  /*1070*/  ISETP.GE.U32.AND P0, PT, R5, 0x8, PT ;  /* 0x000000080500780c */ /* 0x000fda0003f06070 */
[----:B------:R-:W-:Y:S05]  /*1080*/  @!P0 BRA `(.L_x_28) ;  /* 0xfffff09000008947 */ /* 0x000fea000383ffff */
[----:B------:R-:W0:Y:S02]  /*1090*/  S2R R3, SR_TID.X ;  /* 0x0000000000037919 */ /* 0x000e240000002100 */
[----:B0-----:R-:W-:Y:S01]  /*10a0*/  IMAD R0, R0, 0x6200, R3 ;  /* 0x0000620000007824 */ /* 0x001fe200078e0203 */
[----:B------:R-:W-:-:S03]  /*10b0*/  MOV R3, 0x4 ;  /* 0x0000000400037802 */ /* 0x000fc60000000f00 */
[----:B------:R-:W-:-:S04]  /*10c0*/  IMAD R7, R7, 0x1880, R0 ;  /* 0x0000188007077824 */ /* 0x000fc800078e0200 */
[----:B------:R-:W-:-:S04]  /*10d0*/  IMAD R7, R2, 0x188, R7 ;  /* 0x0000018802077824 */ /* 0x000fc800078e0207 */
        /* <DEDUP_REMOVED lines=19> */
.L_x_29:
        /* <DEDUP_REMOVED lines=15> */
.L_x_119:


//--------------------- .text.tvmgen_default_fused_nn_contrib_conv2d_winograd_without_weight_transform_add_nn_relu_kernel_1 --------------------------
	.section	.text.tvmgen_default_fused_nn_contrib_conv2d_winograd_without_weight_transform_add_nn_relu_kernel_1,"ax",@progbits
	.sectionflags	@"SHF_BARRIERS=1"
	.sectioninfo	@"SHI_REGISTERS=56"
	.align	128
        .global         tvmgen_default_fused_nn_contrib_conv2d_winograd_without_weight_transform_add_nn_relu_kernel_1
        .type           tvmgen_default_fused_nn_contrib_conv2d_winograd_without_weight_transform_add_nn_relu_kernel_1,@function
        .size           tvmgen_default_fused_nn_contrib_conv2d_winograd_without_weight_transform_add_nn_relu_kernel_1,(.L_x_120 - tvmgen_default_fused_nn_contrib_conv2d_winograd_without_weight_transform_add_nn_relu_kernel_1)
        .other          tvmgen_default_fused_nn_contrib_conv2d_winograd_without_weight_transform_add_nn_relu_kernel_1,@"STO_CUDA_ENTRY STV_DEFAULT"
tvmgen_default_fused_nn_contrib_conv2d_winograd_without_weight_transform_add_nn_relu_kernel_1:
.text.tvmgen_default_fused_nn_contrib_conv2d_winograd_without_weight_transform_add_nn_relu_kernel_1:
[----:B------:R-:W-:Y:S02]  /*0000*/  MOV R1, c[0x0][0x28] ;  /* 0x00000a0000017a02 */ /* 0x000fe40000000f00 */
[----:B------:R-:W0:Y:S01]  /*0010*/  S2R R2, SR_TID.X ;  /* 0x0000000000027919 */ /* 0x000e220000002100 */
[----:B------:R-:W-:Y:S01]  /*0020*/  MOV R4, RZ ;  /* 0x000000ff00047202 */ /* 0x000fe20000000f00 */
[----:B------:R-:W-:Y:S01]  /*0030*/  CS2R R50, SRZ ;  /* 0x0000000000327805 */ /* 0x000fe2000001ff00 */
[----:B------:R-:W-:Y:S01]  /*0040*/  CS2R R48, SRZ ;  /* 0x0000000000307805 */ /* 0x000fe2000001ff00 */
[----:B------:R-:W1:Y:S01]  /*0050*/  S2R R0, SR_TID.Y ;  /* 0x0000000000007919 */ /* 0x000e620000002200 */
[----:B------:R-:W-:Y:S01]  /*0060*/  CS2R R44, SRZ ;  /* 0x00000000002c7805 */ /* 0x000fe2000001ff00 */
[----:B------:R-:W-:Y:S01]  /*0070*/  CS2R R40, SRZ ;  /* 0x0000000000287805 */ /* 0x000fe2000001ff00 */
[----:B------:R-:W-:Y:S01]  /*0080*/  CS2R R28, SRZ ;  /* 0x00000000001c7805 */ /* 0x000fe2000001ff00 */
[----:B------:R-:W2:Y:S01]  /*0090*/  S2R R3, SR_CTAID.Y ;  /* 0x0000000000037919 */ /* 0x000ea20000002600 */
[----:B------:R-:W-:Y:S01]  /*00a0*/  CS2R R46, SRZ ;  /* 0x00000000002e7805 */ /* 0x000fe2000001ff00 */
[----:B------:R-:W-:Y:S01]  /*00b0*/  CS2R R36, SRZ ;  /* 0x0000000000247805 */ /* 0x000fe2000001ff00 */
[----:B------:R-:W-:Y:S01]  /*00c0*/  CS2R R42, SRZ ;  /* 0x00000000002a7805 */ /* 0x000fe2000001ff00 */
[----:B------:R-:W-:Y:S01]  /*00d0*/  MOV R39, RZ ;  /* 0x000000ff00277202 */ /* 0x000fe20000000f00 */
[----:B------:R-:W-:Y:S01]  /*00e0*/  CS2R R26, SRZ ;  /* 0x00000000001a7805 */ /* 0x000fe2000001ff00 */
[----:B------:R-:W-:Y:S01]  /*00f0*/  CS2R R32, SRZ ;  /* 0x0000000000207805 */ /* 0x000fe2000001ff00 */
[----:B------:R-:W-:Y:S01]  /*0100*/  CS2R R24, SRZ ;  /* 0x0000000000187805 */ /* 0x000fe2000001ff00 */
[----:B------:R-:W-:Y:S01]  /*0110*/  CS2R R10, SRZ ;  /* 0x00000000000a7805 */ /* 0x000fe2000001ff00 */
[----:B------:R-:W-:Y:S01]  /*0120*/  CS2R R22, SRZ ;  /* 0x0000000000167805 */ /* 0x000fe2000001ff00 */
[----:B------:R-:W-:Y:S01]  /*0130*/  CS2R R30, SRZ ;  /* 0x00000000001e7805 */ /* 0x000fe2000001ff00 */
[----:B------:R-:W-:Y:S01]  /*0140*/  MOV R9, RZ ;  /* 0x000000ff00097202 */ /* 0x000fe20000000f00 */
[----:B------:R-:W-:Y:S01]  /*0150*/  CS2R R20, SRZ ;  /* 0x0000000000147805 */ /* 0x000fe2000001ff00 */
[----:B0-----:R-:W-:-:S05]  /*0160*/  SHF.R.S32.HI R5, RZ, 0x1, R2 ;  /* 0x00000001ff057819 */ /* 0x001fca0000011402 */
[----:B-1----:R-:W-:Y:S02]  /*0170*/  IMAD R6, R0, 0x31, R5 ;  /* 0x0000003100067824 */ /* 0x002fe400078e0205 */
.L_x_31:
[----:B------:R-:W-:Y:S01]  /*0180*/  BAR.SYNC.DEFER_BLOCKING 0x0 ;  /* 0x0000000000007b1d */ /* 0x000fe20000010000 */
[C---:B------:R-:W-:Y:S01]  /*0190*/  ISETP.GT.AND P0, PT, R0.reuse, RZ, PT ;  /* 0x000000ff0000720c */ /* 0x040fe20003f04270 */
[C---:B------:R-:W-:Y:S01]  /*01a0*/  IMAD R18, R0.reuse, 0x62, R2 ;  /* 0x0000006200127824 */ /* 0x040fe200078e0202 */
[----:B------:R-:W-:Y:S02]  /*01b0*/  ISETP.GT.AND P1, PT, R0, 0x2, PT ;  /* 0x000000020000780c */ /* 0x000fe40003f24270 */
[C---:B------:R-:W-:Y:S01]  /*01c0*/  ISETP.GT.OR P0, PT, R6.reuse, 0x1d, P0 ;  /* 0x0000001d0600780c */ /* 0x040fe20000704670 */
[----:B------:R-:W0:Y:S01]  /*01d0*/  S2R R7, SR_CTAID.Z ;  /* 0x0000000000077919 */ /* 0x000e220000002700 */
[----:B------:R-:W-:Y:S01]  /*01e0*/  ISETP.GT.OR P1, PT, R6, 0x7f, P1 ;  /* 0x0000007f0600780c */ /* 0x000fe20000f24670 */
[----:B------:R-:W-:Y:S01]  /*01f0*/  ULDC.64 UR4, c[0x0][0x118] ;  /* 0x0000460000047ab9 */ /* 0x000fe20000000a00 */
[----:B--2---:R-:W-:Y:S02]  /*0200*/  SHF.L.U32 R12, R3, 0x5, RZ ;  /* 0x00000005030c7819 */ /* 0x004fe400000006ff */
[----:B------:R-:W-:-:S07]  /*0210*/  MOV R19, 0x4 ;  /* 0x0000000400137802 */ /* 0x000fce0000000f00 */
[--C-:B------:R-:W-:Y:S02]  /*0220*/  @!P0 SHF.R.U32.HI R13, RZ, 0x1, R2.reuse ;  /* 0x00000001ff0d8819 */ /* 0x100fe40000011602 */
[----:B------:R-:W-:Y:S02]  /*0230*/  @!P1 SHF.R.U32.HI R5, RZ, 0x1, R2 ;  /* 0x00000001ff059819 */ /* 0x000fe40000011602 */
[----:B------:R-:W-:Y:S01]  /*0240*/  @!P0 IADD3 R14, R18, 0xc4, RZ ;  /* 0x000000c4120e8810 */ /* 0x000fe20007ffe0ff */
[C---:B------:R-:W-:Y:S02]  /*0250*/  @!P0 IMAD R13, R0.reuse, 0x31, R13 ;  /* 0x00000031000d8824 */ /* 0x040fe400078e020d */
[----:B------:R-:W-:Y:S01]  /*0260*/  @!P1 IMAD R8, R0, 0x31, R5 ;  /* 0x0000003100089824 */ /* 0x000fe200078e0205 */
[----:B------:R-:W-:Y:S02]  /*0270*/  @!P0 LOP3.LUT R14, R14, 0x1f, RZ, 0xc0, !PT ;  /* 0x0000001f0e0e8812 */ /* 0x000fe400078ec0ff */
[----:B------:R-:W-:-:S02]  /*0280*/  @!P0 SHF.L.U32 R13, R13, 0x2, RZ ;  /* 0x000000020d0d8819 */ /* 0x000fc400000006ff */
[-C--:B0-----:R-:W-:Y:S02]  /*0290*/  @!P0 LEA R15, R7, R12.reuse, 0xc ;  /* 0x0000000c070f8211 */ /* 0x081fe400078e60ff */
[----:B------:R-:W-:Y:S02]  /*02a0*/  @!P0 LOP3.LUT R13, R13, 0xfffffff8, RZ, 0xc0, !PT ;  /* 0xfffffff80d0d8812 */ /* 0x000fe400078ec0ff */
[----:B------:R-:W-:Y:S02]  /*02b0*/  @!P1 LEA R5, R7, R12, 0xc ;  /* 0x0000000c07059211 */ /* 0x000fe400078e60ff */
[----:B------:R-:W-:Y:S02]  /*02c0*/  @!P0 IADD3 R13, R13, 0x188, RZ ;  /* 0x000001880d0d8810 */ /* 0x000fe40007ffe0ff */
[----:B------:R-:W-:Y:S02]  /*02d0*/  @!P1 SHF.L.U32 R8, R8, 0x2, RZ ;  /* 0x0000000208089819 */ /* 0x000fe400000006ff */
[----:B------:R-:W-:Y:S01]  /*02e0*/  @!P0 LEA R16, R4, R15, 0x9 ;  /* 0x0000000f04108211 */ /* 0x000fe200078e48ff */
[----:B------:R-:W-:Y:S01]  /*02f0*/  IMAD R15, R7, 0x3100, R18 ;  /* 0x00003100070f7824 */ /* 0x000fe200078e0212 */
[----:B------:R-:W-:-:S02]  /*0300*/  @!P0 LOP3.LUT R13, R13, 0xffffffc0, RZ, 0xc0, !PT ;  /* 0xffffffc00d0d8812 */ /* 0x000fc400078ec0ff */
[----:B------:R-:W-:Y:S02]  /*0310*/  @!P1 LOP3.LUT R12, R18, 0x1f, RZ, 0xc0, !PT ;  /* 0x0000001f120c9812 */ /* 0x000fe400078ec0ff */
[----:B------:R-:W-:Y:S02]  /*0320*/  @!P1 LEA R5, R4, R5, 0x9 ;  /* 0x0000000504059211 */ /* 0x000fe400078e48ff */
[----:B------:R-:W-:Y:S02]  /*0330*/  @!P1 LOP3.LUT R8, R8, 0xffffffc0, RZ, 0xc0, !PT ;  /* 0xffffffc008089812 */ /* 0x000fe400078ec0ff */
[----:B------:R-:W-:Y:S02]  /*0340*/  @!P0 IADD3 R14, R14, R16, R13 ;  /* 0x000000100e0e8210 */ /* 0x000fe40007ffe00d */
[----:B------:R-:W-:Y:S01]  /*0350*/  @!P1 IADD3 R5, R12, R5, R8 ;  /* 0x000000050c059210 */ /* 0x000fe20007ffe008 */
[----:B------:R-:W-:Y:S02]  /*0360*/  IMAD R12, R4, 0x620, R15 ;  /* 0x00000620040c7824 */ /* 0x000fe400078e020f */
[----:B------:R-:W-:-:S04]  /*0370*/  @!P0 IMAD.WIDE R14, R14, R19, c[0x0][0x170] ;  /* 0x00005c000e0e8625 */ /* 0x000fc800078e0213 */
[-C--:B------:R-:W-:Y:S02]  /*0380*/  @!P1 IMAD.WIDE R16, R5, R19.reuse, c[0x0][0x170] ;  /* 0x00005c0005109625 */ /* 0x080fe400078e0213 */
[----:B------:R0:W2:Y:S02]  /*0390*/  @!P0 LDG.E.CONSTANT R15, [R14.64] ;  /* 0x000000040e0f8981 */ /* 0x0000a4000c1e9900 */
[----:B------:R-:W-:Y:S02]  /*03a0*/  IMAD.WIDE R12, R12, R19, c[0x0][0x168] ;  /* 0x00005a000c0c7625 */ /* 0x000fe400078e0213 */
[----:B------:R-:W3:Y:S04]  /*03b0*/  @!P1 LDG.E.CONSTANT R17, [R16.64] ;  /* 0x0000000410119981 */ /* 0x000ee8000c1e9900 */
[----:B------:R-:W4:Y:S04]  /*03c0*/  LDG.E.CONSTANT R19, [R12.64] ;  /* 0x000000040c137981 */ /* 0x000f28000c1e9900 */
[----:B------:R-:W5:Y:S04]  /*03d0*/  LDG.E.CONSTANT R35, [R12.64+0x310] ;  /* 0x000310040c237981 */ /* 0x000f68000c1e9900 */
[----:B------:R-:W5:Y:S04]  /*03e0*/  LDG.E.CONSTANT R53, [R12.64+0x620] ;  /* 0x000620040c357981 */ /* 0x000f68000c1e9900 */
[----:B------:R-:W5:Y:S04]  /*03f0*/  LDG.E.CONSTANT R34, [R12.64+0x930] ;  /* 0x000930040c227981 */ /* 0x000f68000c1e9900 */
[----:B------:R-:W5:Y:S04]  /*0400*/  LDG.E.CONSTANT R38, [R12.64+0xc40] ;  /* 0x000c40040c267981 */ /* 0x000f68000c1e9900 */
[----:B------:R-:W5:Y:S04]  /*0410*/  LDG.E.CONSTANT R52, [R12.64+0xf50] ;  /* 0x000f50040c347981 */ /* 0x000f68000c1e9900 */
[----:B------:R-:W5:Y:S04]  /*0420*/  LDG.E.CONSTANT R5, [R12.64+0x1260] ;  /* 0x001260040c057981 */ /* 0x000f68000c1e9900 */
[----:B0-----:R-:W5:Y:S01]  /*0430*/  LDG.E.CONSTANT R14, [R12.64+0x1570] ;  /* 0x001570040c0e7981 */ /* 0x001f62000c1e9900 */
[----:B------:R-:W-:Y:S01]  /*0440*/  LEA R8, R2, 0x400, 0x2 ;  /* 0x0000040002087811 */ /* 0x000fe200078e10ff */
[----:B------:R-:W-:-:S02]  /*0450*/  UMOV UR4, 0x188 ;  /* 0x0000018800047882 */ /* 0x000fc40000000000 */
[----:B--2---:R-:W-:Y:S04]  /*0460*/  @!P0 STS [R18.X4+0x310], R15 ;  /* 0x0003100f12008388 */ /* 0x004fe80000004800 */
[----:B---3--:R-:W-:Y:S04]  /*0470*/  @!P1 STS [R18.X4], R17 ;  /* 0x0000001112009388 */ /* 0x008fe80000004800 */
[----:B----4-:R-:W-:Y:S04]  /*0480*/  STS [R18.X4+0x400], R19 ;  /* 0x0004001312007388 */ /* 0x010fe80000004800 */
[----:B-----5:R-:W-:Y:S04]  /*0490*/  STS [R18.X4+0x710], R35 ;  /* 0x0007102312007388 */ /* 0x020fe80000004800 */
[----:B------:R-:W-:Y:S04]  /*04a0*/  STS [R18.X4+0xa20], R53 ;  /* 0x000a203512007388 */ /* 0x000fe80000004800 */
[----:B------:R-:W-:Y:S04]  /*04b0*/  STS [R18.X4+0xd30], R34 ;  /* 0x000d302212007388 */ /* 0x000fe80000004800 */
[----:B------:R-:W-:Y:S04]  /*04c0*/  STS [R18.X4+0x1040], R38 ;  /* 0x0010402612007388 */ /* 0x000fe80000004800 */
[----:B------:R-:W-:Y:S04]  /*04d0*/  STS [R18.X4+0x1350], R52 ;  /* 0x0013503412007388 */ /* 0x000fe80000004800 */
[----:B------:R0:W-:Y:S04]  /*04e0*/  STS [R18.X4+0x1660], R5 ;  /* 0x0016600512007388 */ /* 0x0001e80000004800 */
[----:B------:R1:W-:Y:S01]  /*04f0*/  STS [R18.X4+0x1970], R14 ;  /* 0x0019700e12007388 */ /* 0x0003e20000004800 */
[----:B0-----:R-:W-:-:S03]  /*0500*/  LEA R5, R0, 0x40, 0x5 ;  /* 0x0000004000057811 */ /* 0x001fc600078e28ff */
[----:B------:R-:W-:Y:S06]  /*0510*/  BAR.SYNC.DEFER_BLOCKING 0x0 ;  /* 0x0000000000007b1d */ /* 0x000fec0000010000 */
.L_x_30:
[----:B------:R-:W-:Y:S04]  /*0520*/  LDS R52, [R8+UR4+-0x188] ;  /* 0xfffe780408347984 */ /* 0x000fe80008000800 */
[----:B-1----:R-:W0:Y:S04]  /*0530*/  LDS.128 R12, [R5+-0x40] ;  /* 0xffffc000050c7984 */ /* 0x002e280000000c00 */
[----:B------:R-:W1:Y:S04]  /*0540*/  LDS R38, [R8+UR4] ;  /* 0x0000000408267984 */ /* 0x000e680008000800 */
[----:B------:R-:W2:Y:S04]  /*0550*/  LDS.128 R16, [R5] ;  /* 0x0000000005107984 */ /* 0x000ea80000000c00 */
[----:B------:R-:W-:Y:S04]  /*0560*/  LDS R35, [R8+UR4+0x188] ;  /* 0x0001880408237984 */ /* 0x000fe80008000800 */
[----:B------:R-:W-:Y:S01]  /*0570*/  LDS R34, [R8+UR4+0x310] ;  /* 0x0003100408227984 */ /* 0x000fe20008000800 */
[----:B0-----:R-:W-:Y:S01]  /*0580*/  FFMA R20, R12, R52, R20 ;  /* 0x000000340c147223 */ /* 0x001fe20000000014 */
[C---:B------:R-:W-:Y:S01]  /*0590*/  FFMA R21, R52.reuse, R13, R21 ;  /* 0x0000000d34157223 */ /* 0x040fe20000000015 */
[C---:B------:R-:W-:Y:S01]  /*05a0*/  FFMA R24, R52.reuse, R14, R24 ;  /* 0x0000000e34187223 */ /* 0x040fe20000000018 */
[----:B------:R-:W-:Y:S01]  /*05b0*/  FFMA R31, R52, R15, R31 ;  /* 0x0000000f341f7223 */ /* 0x000fe2000000001f */
[----:B-1----:R-:W-:Y:S01]  /*05c0*/  FFMA R22, R12, R38, R22 ;  /* 0x000000260c167223 */ /* 0x002fe20000000016 */
[C---:B------:R-:W-:Y:S01]  /*05d0*/  FFMA R26, R38.reuse, R13, R26 ;  /* 0x0000000d261a7223 */ /* 0x040fe2000000001a */
[C---:B------:R-:W-:Y:S01]  /*05e0*/  FFMA R33, R38.reuse, R14, R33 ;  /* 0x0000000e26217223 */ /* 0x040fe20000000021 */
[----:B------:R-:W-:Y:S01]  /*05f0*/  FFMA R41, R38, R15, R41 ;  /* 0x0000000f26297223 */ /* 0x000fe20000000029 */
[----:B--2---:R-:W-:Y:S01]  /*0600*/  FFMA R42, R52, R16, R42 ;  /* 0x00000010342a7223 */ /* 0x004fe2000000002a */
[----:B------:R-:W-:Y:S01]  /*0610*/  FFMA R46, R16, R38, R46 ;  /* 0x00000026102e7223 */ /* 0x000fe2000000002e */
[-C--:B------:R-:W-:Y:S01]  /*0620*/  FFMA R45, R52, R17.reuse, R45 ;  /* 0x00000011342d7223 */ /* 0x080fe2000000002d */
[----:B------:R-:W-:Y:S01]  /*0630*/  FFMA R49, R38, R17, R49 ;  /* 0x0000001126317223 */ /* 0x000fe20000000031 */
[-C--:B------:R-:W-:Y:S01]  /*0640*/  FFMA R27, R52, R18.reuse, R27 ;  /* 0x00000012341b7223 */ /* 0x080fe2000000001b */
[----:B------:R-:W-:Y:S01]  /*0650*/  FFMA R29, R38, R18, R29 ;  /* 0x00000012261d7223 */ /* 0x000fe2000000001d */
[-C--:B------:R-:W-:Y:S01]  /*0660*/  FFMA R28, R52, R19.reuse, R28 ;  /* 0x00000013341c7223 */ /* 0x080fe2000000001c */
[C---:B------:R-:W-:Y:S01]  /*0670*/  FFMA R40, R38.reuse, R19, R40 ;  /* 0x0000001326287223 */ /* 0x040fe20000000028 */
[----:B------:R-:W0:Y:S04]  /*0680*/  LDS.128 R12, [R5+-0x30] ;  /* 0xffffd000050c7984 */ /* 0x000e280000000c00 */
[----:B------:R-:W1:Y:S01]  /*0690*/  LDS.128 R16, [R5+0x10] ;  /* 0x0000100005107984 */ /* 0x000e620000000c00 */
[C---:B0-----:R-:W-:Y:S01]  /*06a0*/  FFMA R11, R38.reuse, R12, R11 ;  /* 0x0000000c260b7223 */ /* 0x041fe2000000000b */
[C---:B------:R-:W-:Y:S01]  /*06b0*/  FFMA R25, R38.reuse, R13, R25 ;  /* 0x0000000d26197223 */ /* 0x040fe20000000019 */
[C---:B------:R-:W-:Y:S01]  /*06c0*/  FFMA R32, R38.reuse, R14, R32 ;  /* 0x0000000e26207223 */ /* 0x040fe20000000020 */
[C---:B------:R-:W-:Y:S01]  /*06d0*/  FFMA R37, R38.reuse, R15, R37 ;  /* 0x0000000f26257223 */ /* 0x040fe20000000025 */
[C---:B-1----:R-:W-:Y:S01]  /*06e0*/  FFMA R44, R38.reuse, R16, R44 ;  /* 0x00000010262c7223 */ /* 0x042fe2000000002c */
[CC--:B------:R-:W-:Y:S01]  /*06f0*/  FFMA R48, R38.reuse, R17.reuse, R48 ;  /* 0x0000001126307223 */ /* 0x0c0fe20000000030 */
[----:B------:R-:W-:Y:S01]  /*0700*/  FFMA R50, R38, R18, R50 ;  /* 0x0000001226327223 */ /* 0x000fe20000000032 */
[C---:B------:R-:W-:Y:S01]  /*0710*/  FFMA R39, R52.reuse, R16, R39 ;  /* 0x0000001034277223 */ /* 0x040fe20000000027 */
[C---:B------:R-:W-:Y:S01]  /*0720*/  FFMA R43, R52.reuse, R17, R43 ;  /* 0x00000011342b7223 */ /* 0x040fe2000000002b */
[C---:B------:R-:W-:Y:S01]  /*0730*/  FFMA R47, R52.reuse, R18, R47 ;  /* 0x00000012342f7223 */ /* 0x040fe2000000002f */
[-C--:B------:R-:W-:Y:S01]  /*0740*/  FFMA R36, R52, R19.reuse, R36 ;  /* 0x0000001334247223 */ /* 0x080fe20000000024 */
[----:B------:R-:W-:Y:S01]  /*0750*/  FFMA R38, R38, R19, R51 ;  /* 0x0000001326267223 */ /* 0x000fe20000000033 */
[C---:B------:R-:W-:Y:S01]  /*0760*/  FFMA R9, R52.reuse, R12, R9 ;  /* 0x0000000c34097223 */ /* 0x040fe20000000009 */
[C---:B------:R-:W-:Y:S01]  /*0770*/  FFMA R10, R52.reuse, R13, R10 ;  /* 0x0000000d340a7223 */ /* 0x040fe2000000000a */
[C---:B------:R-:W-:Y:S01]  /*0780*/  FFMA R23, R52.reuse, R14, R23 ;  /* 0x0000000e34177223 */ /* 0x040fe20000000017 */
[----:B------:R-:W-:Y:S01]  /*0790*/  FFMA R30, R52, R15, R30 ;  /* 0x0000000f341e7223 */ /* 0x000fe2000000001e */
[----:B------:R-:W0:Y:S04]  /*07a0*/  LDS.128 R16, [R5+0x80] ;  /* 0x0000800005107984 */ /* 0x000e280000000c00 */
[----:B------:R-:W1:Y:S01]  /*07b0*/  LDS.128 R12, [R5+0x40] ;  /* 0x00004000050c7984 */ /* 0x000e620000000c00 */
[C---:B0-----:R-:W-:Y:S01]  /*07c0*/  FFMA R42, R35.reuse, R16, R42 ;  /* 0x00000010232a7223 */ /* 0x041fe2000000002a */
[----:B------:R-:W-:Y:S01]  /*07d0*/  FFMA R46, R16, R34, R46 ;  /* 0x00000022102e7223 */ /* 0x000fe2000000002e */
[CC--:B------:R-:W-:Y:S01]  /*07e0*/  FFMA R45, R35.reuse, R17.reuse, R45 ;  /* 0x00000011232d7223 */ /* 0x0c0fe2000000002d */
[C---:B------:R-:W-:Y:S01]  /*07f0*/  FFMA R49, R34.reuse, R17, R49 ;  /* 0x0000001122317223 */ /* 0x040fe20000000031 */
[CC--:B------:R-:W-:Y:S01]  /*0800*/  FFMA R27, R35.reuse, R18.reuse, R27 ;  /* 0x00000012231b7223 */ /* 0x0c0fe2000000001b */
[C---:B------:R-:W-:Y:S01]  /*0810*/  FFMA R29, R34.reuse, R18, R29 ;  /* 0x00000012221d7223 */ /* 0x040fe2000000001d */
[CC--:B------:R-:W-:Y:S01]  /*0820*/  FFMA R28, R35.reuse, R19.reuse, R28 ;  /* 0x00000013231c7223 */ /* 0x0c0fe2000000001c */
[----:B------:R-:W-:Y:S01]  /*0830*/  FFMA R40, R34, R19, R40 ;  /* 0x0000001322287223 */ /* 0x000fe20000000028 */
[C---:B-1----:R-:W-:Y:S01]  /*0840*/  FFMA R20, R12.reuse, R35, R20 ;  /* 0x000000230c147223 */ /* 0x042fe20000000014 */
[----:B------:R-:W-:Y:S01]  /*0850*/  FFMA R22, R12, R34, R22 ;  /* 0x000000220c167223 */ /* 0x000fe20000000016 */
[CC--:B------:R-:W-:Y:S01]  /*0860*/  FFMA R21, R35.reuse, R13.reuse, R21 ;  /* 0x0000000d23157223 */ /* 0x0c0fe20000000015 */
[C---:B------:R-:W-:Y:S01]  /*0870*/  FFMA R26, R34.reuse, R13, R26 ;  /* 0x0000000d221a7223 */ /* 0x040fe2000000001a */
[CC--:B------:R-:W-:Y:S01]  /*0880*/  FFMA R24, R35.reuse, R14.reuse, R24 ;  /* 0x0000000e23187223 */ /* 0x0c0fe20000000018 */
[C---:B------:R-:W-:Y:S01]  /*0890*/  FFMA R33, R34.reuse, R14, R33 ;  /* 0x0000000e22217223 */ /* 0x040fe20000000021 */
[CC--:B------:R-:W-:Y:S01]  /*08a0*/  FFMA R31, R35.reuse, R15.reuse, R31 ;  /* 0x0000000f231f7223 */ /* 0x0c0fe2000000001f */
[C---:B------:R-:W-:Y:S01]  /*08b0*/  FFMA R41, R34.reuse, R15, R41 ;  /* 0x0000000f22297223 */ /* 0x040fe20000000029 */
[----:B------:R-:W0:Y:S04]  /*08c0*/  LDS.128 R16, [R5+0x90] ;  /* 0x0000900005107984 */ /* 0x000e280000000c00 */
[----:B------:R-:W1:Y:S01]  /*08d0*/  LDS.128 R12, [R5+0x50] ;  /* 0x00005000050c7984 */ /* 0x000e620000000c00 */
[CC--:B0-----:R-:W-:Y:S01]  /*08e0*/  FFMA R39, R35.reuse, R16.reuse, R39 ;  /* 0x0000001023277223 */ /* 0x0c1fe20000000027 */
[C---:B------:R-:W-:Y:S01]  /*08f0*/  FFMA R44, R34.reuse, R16, R44 ;  /* 0x00000010222c7223 */ /* 0x040fe2000000002c */
[CC--:B------:R-:W-:Y:S01]  /*0900*/  FFMA R43, R35.reuse, R17.reuse, R43 ;  /* 0x00000011232b7223 */ /* 0x0c0fe2000000002b */
[C---:B------:R-:W-:Y:S01]  /*0910*/  FFMA R48, R34.reuse, R17, R48 ;  /* 0x0000001122307223 */ /* 0x040fe20000000030 */
[CC--:B------:R-:W-:Y:S01]  /*0920*/  FFMA R51, R35.reuse, R18.reuse, R47 ;  /* 0x0000001223337223 */ /* 0x0c0fe2000000002f */
[C---:B------:R-:W-:Y:S01]  /*0930*/  FFMA R52, R34.reuse, R18, R50 ;  /* 0x0000001222347223 */ /* 0x040fe20000000032 */
[CC--:B------:R-:W-:Y:S01]  /*0940*/  FFMA R36, R35.reuse, R19.reuse, R36 ;  /* 0x0000001323247223 */ /* 0x0c0fe20000000024 */
[C---:B------:R-:W-:Y:S01]  /*0950*/  FFMA R38, R34.reuse, R19, R38 ;  /* 0x0000001322267223 */ /* 0x040fe20000000026 */
[CC--:B-1----:R-:W-:Y:S01]  /*0960*/  FFMA R9, R35.reuse, R12.reuse, R9 ;  /* 0x0000000c23097223 */ /* 0x0c2fe20000000009 */
[C---:B------:R-:W-:Y:S01]  /*0970*/  FFMA R11, R34.reuse, R12, R11 ;  /* 0x0000000c220b7223 */ /* 0x040fe2000000000b */
[CC--:B------:R-:W-:Y:S01]  /*0980*/  FFMA R10, R35.reuse, R13.reuse, R10 ;  /* 0x0000000d230a7223 */ /* 0x0c0fe2000000000a */
[C---:B------:R-:W-:Y:S01]  /*0990*/  FFMA R25, R34.reuse, R13, R25 ;  /* 0x0000000d22197223 */ /* 0x040fe20000000019 */
[CC--:B------:R-:W-:Y:S01]  /*09a0*/  FFMA R23, R35.reuse, R14.reuse, R23 ;  /* 0x0000000e23177223 */ /* 0x0c0fe20000000017 */
[C---:B------:R-:W-:Y:S01]  /*09b0*/  FFMA R32, R34.reuse, R14, R32 ;  /* 0x0000000e22207223 */ /* 0x040fe20000000020 */
[-C--:B------:R-:W-:Y:S01]  /*09c0*/  FFMA R30, R35, R15.reuse, R30 ;  /* 0x0000000f231e7223 */ /* 0x080fe2000000001e */
[----:B------:R-:W-:Y:S01]  /*09d0*/  FFMA R37, R34, R15, R37 ;  /* 0x0000000f22257223 */ /* 0x000fe20000000025 */
[----:B------:R-:W-:Y:S04]  /*09e0*/  LDS R50, [R8+UR4+0x498] ;  /* 0x0004980408327984 */ /* 0x000fe80008000800 */
[----:B------:R-:W-:Y:S04]  /*09f0*/  LDS R47, [R8+UR4+0x620] ;  /* 0x00062004082f7984 */ /* 0x000fe80008000800 */
[----:B------:R-:W0:Y:S04]  /*0a00*/  LDS.128 R16, [R5+0x100] ;  /* 0x0001000005107984 */ /* 0x000e280000000c00 */
[----:B------:R-:W1:Y:S04]  /*0a10*/  LDS.128 R12, [R5+0xc0] ;  /* 0x0000c000050c7984 */ /* 0x000e680000000c00 */
[----:B------:R-:W-:Y:S04]  /*0a20*/  LDS R35, [R8+UR4+0x7a8] ;  /* 0x0007a80408237984 */ /* 0x000fe80008000800 */
[----:B------:R-:W-:Y:S01]  /*0a30*/  LDS R34, [R8+UR4+0x930] ;  /* 0x0009300408227984 */ /* 0x000fe20008000800 */
[----:B------:R-:W-:-:S04]  /*0a40*/  UIADD3 UR4, UR4, 0xc40, URZ ;  /* 0x00000c4004047890 */ /* 0x000fc8000fffe03f */
[----:B------:R-:W-:-:S06]  /*0a50*/  UISETP.NE.AND UP0, UPT, UR4, 0x1a08, UPT ;  /* 0x00001a080400788c */ /* 0x000fcc000bf05270 */
[----:B------:R-:W-:Y:S01]  /*0a60*/  PLOP3.LUT P0, PT, PT, PT, UP0, 0x80, 0x0 ;  /* 0x000000000000781c */ /* 0x000fe20003f0f008 */
[----:B0-----:R-:W-:Y:S01]  /*0a70*/  FFMA R42, R50, R16, R42 ;  /* 0x00000010322a7223 */ /* 0x001fe2000000002a */
[----:B------:R-:W-:Y:S01]  /*0a80*/  FFMA R46, R16, R47, R46 ;  /* 0x0000002f102e7223 */ /* 0x000fe2000000002e */
[CC--:B------:R-:W-:Y:S01]  /*0a90*/  FFMA R45, R50.reuse, R17.reuse, R45 ;  /* 0x00000011322d7223 */ /* 0x0c0fe2000000002d */
[C---:B------:R-:W-:Y:S01]  /*0aa0*/  FFMA R49, R47.reuse, R17, R49 ;  /* 0x000000112f317223 */ /* 0x040fe20000000031 */
[CC--:B------:R-:W-:Y:S01]  /*0ab0*/  FFMA R27, R50.reuse, R18.reuse, R27 ;  /* 0x00000012321b7223 */ /* 0x0c0fe2000000001b */
[C---:B------:R-:W-:Y:S01]  /*0ac0*/  FFMA R29, R47.reuse, R18, R29 ;  /* 0x000000122f1d7223 */ /* 0x040fe2000000001d */
[-C--:B------:R-:W-:Y:S01]  /*0ad0*/  FFMA R28, R50, R19.reuse, R28 ;  /* 0x00000013321c7223 */ /* 0x080fe2000000001c */
[C---:B------:R-:W-:Y:S01]  /*0ae0*/  FFMA R40, R47.reuse, R19, R40 ;  /* 0x000000132f287223 */ /* 0x040fe20000000028 */
        /* <DEDUP_REMOVED lines=42> */
[-C--:B------:R-:W-:Y:S01]  /*0d90*/  FFMA R31, R35, R15.reuse, R31 ;  /* 0x0000000f231f7223 */ /* 0x080fe2000000001f */
[C---:B------:R-:W-:Y:S01]  /*0da0*/  FFMA R41, R34.reuse, R15, R41 ;  /* 0x0000000f22297223 */ /* 0x040fe20000000029 */
[----:B------:R-:W0:Y:S04]  /*0db0*/  LDS.128 R16, [R5+0x190] ;  /* 0x0001900005107984 */ /* 0x000e280000000c00 */
[----:B------:R1:W2:Y:S02]  /*0dc0*/  LDS.128 R12, [R5+0x150] ;  /* 0x00015000050c7984 */ /* 0x0002a40000000c00 */
[----:B-1----:R-:W-:Y:S01]  /*0dd0*/  IADD3 R5, R5, 0x200, RZ ;  /* 0x0000020005057810 */ /* 0x002fe20007ffe0ff */
[C---:B0-----:R-:W-:Y:S01]  /*0de0*/  FFMA R47, R35.reuse, R18, R51 ;  /* 0x00000012232f7223 */ /* 0x041fe20000000033 */
[CC--:B------:R-:W-:Y:S01]  /*0df0*/  FFMA R39, R35.reuse, R16.reuse, R39 ;  /* 0x0000001023277223 */ /* 0x0c0fe20000000027 */
[C---:B------:R-:W-:Y:S01]  /*0e00*/  FFMA R44, R34.reuse, R16, R44 ;  /* 0x00000010222c7223 */ /* 0x040fe2000000002c */
[C---:B------:R-:W-:Y:S01]  /*0e10*/  FFMA R43, R35.reuse, R17, R43 ;  /* 0x00000011232b7223 */ /* 0x040fe2000000002b */
[CC--:B--2---:R-:W-:Y:S01]  /*0e20*/  FFMA R9, R35.reuse, R12.reuse, R9 ;  /* 0x0000000c23097223 */ /* 0x0c4fe20000000009 */
[C---:B------:R-:W-:Y:S01]  /*0e30*/  FFMA R11, R34.reuse, R12, R11 ;  /* 0x0000000c220b7223 */ /* 0x040fe2000000000b */
[CC--:B------:R-:W-:Y:S01]  /*0e40*/  FFMA R10, R35.reuse, R13.reuse, R10 ;  /* 0x0000000d230a7223 */ /* 0x0c0fe2000000000a */
[C---:B------:R-:W-:Y:S01]  /*0e50*/  FFMA R25, R34.reuse, R13, R25 ;  /* 0x0000000d22197223 */ /* 0x040fe20000000019 */
[CC--:B------:R-:W-:Y:S01]  /*0e60*/  FFMA R23, R35.reuse, R14.reuse, R23 ;  /* 0x0000000e23177223 */ /* 0x0c0fe20000000017 */
[C---:B------:R-:W-:Y:S01]  /*0e70*/  FFMA R32, R34.reuse, R14, R32 ;  /* 0x0000000e22207223 */ /* 0x040fe20000000020 */
[CC--:B------:R-:W-:Y:S01]  /*0e80*/  FFMA R30, R35.reuse, R15.reuse, R30 ;  /* 0x0000000f231e7223 */ /* 0x0c0fe2000000001e */
[C---:B------:R-:W-:Y:S01]  /*0e90*/  FFMA R37, R34.reuse, R15, R37 ;  /* 0x0000000f22257223 */ /* 0x040fe20000000025 */
[C---:B------:R-:W-:Y:S01]  /*0ea0*/  FFMA R48, R34.reuse, R17, R48 ;  /* 0x0000001122307223 */ /* 0x040fe20000000030 */
[C---:B------:R-:W-:Y:S01]  /*0eb0*/  FFMA R50, R34.reuse, R18, R52 ;  /* 0x0000001222327223 */ /* 0x040fe20000000034 */
[-C--:B------:R-:W-:Y:S01]  /*0ec0*/  FFMA R36, R35, R19.reuse, R36 ;  /* 0x0000001323247223 */ /* 0x080fe20000000024 */
[----:B------:R-:W-:Y:S01]  /*0ed0*/  FFMA R51, R34, R19, R38 ;  /* 0x0000001322337223 */ /* 0x000fe20000000026 */
[----:B------:R-:W-:Y:S05]  /*0ee0*/  @P0 BRA `(.L_x_30) ;  /* 0xfffff63000000947 */ /* 0x000fea000383ffff */
[----:B------:R-:W-:-:S04]  /*0ef0*/  IADD3 R4, R4, 0x1, RZ ;  /* 0x0000000104047810 */ /* 0x000fc80007ffe0ff */
[----:B------:R-:W-:-:S13]  /*0f00*/  ISETP.GE.U32.AND P0, PT, R4, 0x8, PT ;  /* 0x000000080400780c */ /* 0x000fda0003f06070 */
[----:B------:R-:W-:Y:S05]  /*0f10*/  @!P0 BRA `(.L_x_31) ;  /* 0xfffff26000008947 */ /* 0x000fea000383ffff */
[----:B------:R-:W-:Y:S01]  /*0f20*/  IMAD R2, R3, 0x1880, R2 ;  /* 0x0000188003027824 */ /* 0x000fe200078e0202 */
[----:B------:R-:W-:Y:S01]  /*0f30*/  MOV R3, 0x4 ;  /* 0x0000000400037802 */ /* 0x000fe20000000f00 */
[----:B------:R-:W-:Y:S02]  /*0f40*/  ULDC.64 UR4, c[0x0][0x118] ;  /* 0x0000460000047ab9 */ /* 0x000fe40000000a00 */
        /* <DEDUP_REMOVED lines=36> */
.L_x_32:
        /* <DEDUP_REMOVED lines=15> */
.L_x_120:


//--------------------- .text.tvmgen_default_fused_nn_contrib_conv2d_winograd_without_weight_transform_add_nn_relu_3_kernel_2 --------------------------
	.section	.text.tvmgen_default_fused_nn_contrib_conv2d_winograd_without_weight_transform_add_nn_relu_3_kernel_2,"ax",@progbits
	.sectioninfo	@"SHI_REGISTERS=29"
	.align	128
        .global         tvmgen_default_fused_nn_contrib_conv2d_winograd_without_weight_transform_add_nn_relu_3_kernel_2
        .type           tvmgen_default_fused_nn_contrib_conv2d_winograd_without_weight_transform_add_nn_relu_3_kernel_2,@function
        .size           tvmgen_default_fused_nn_contrib_conv2d_winograd_without_weight_transform_add_nn_relu_3_kernel_2,(.L_x_121 - tvmgen_default_fused_nn_contrib_conv2d_winograd_without_weight_transform_add_nn_relu_3_kernel_2)
        .other          tvmgen_default_fused_nn_contrib_conv2d_winograd_without_weight_transform_add_nn_relu_3_kernel_2,@"STO_CUDA_ENTRY STV_DEFAULT"
tvmgen_default_fused_nn_contrib_conv2d_winograd_without_weight_transform_add_nn_relu_3_kernel_2:
.text.tvmgen_default_fused_nn_contrib_conv2d_winograd_without_weight_transform_add_nn_relu_3_kernel_2:
[----:B------:R-:W-:Y:S02]  /*0000*/  MOV R1, c[0x0][0x28] ;  /* 0x00000a0000017a02 */ /* 0x000fe40000000f00 */
[----:B------:R-:W0:Y:S01]  /*0010*/  S2R R26, SR_TID.X ;  /* 0x00000000001a7919 */ /* 0x000e220000002100 */
[----:B------:R-:W-:Y:S01]  /*0020*/  MOV R4, 0x4 ;  /* 0x0000000400047802 */ /* 0x000fe20000000f00 */
[----:B------:R-:W-:Y:S02]  /*0030*/  ULDC.64 UR4, c[0x0][0x118] ;  /* 0x0000460000047ab9 */ /* 0x000fe40000000a00 */
[----:B------:R-:W0:Y:S02]  /*0040*/  S2R R25, SR_CTAID.X ;  /* 0x0000000000197919 */ /* 0x000e240000002500 */
[----:B0-----:R-:W-:-:S05]  /*0050*/  LEA R3, R25, R26, 0x7 ;  /* 0x0000001a19037211 */ /* 0x001fca00078e38ff */
[----:B------:R-:W-:-:S05]  /*0060*/  IMAD.WIDE R2, R3, R4, c[0x0][0x168] ;  /* 0x00005a0003027625 */ /* 0x000fca00078e0204 */
[----:B------:R-:W2:Y:S04]  /*0070*/  LDG.E.CONSTANT R17, [R2.64] ;  /* 0x0000000402117981 */ /* 0x000ea8000c1e9900 */
[----:B------:R-:W3:Y:S04]  /*0080*/  LDG.E.CONSTANT R20, [R2.64+0x8000] ;  /* 0x0080000402147981 */ /* 0x000ee8000c1e9900 */
[----:B------:R-:W4:Y:S04]  /*0090*/  LDG.E.CONSTANT R22, [R2.64+0x10000] ;  /* 0x0100000402167981 */ /* 0x000f28000c1e9900 */
[----:B------:R-:W4:Y:S04]  /*00a0*/  LDG.E.CONSTANT R24, [R2.64+0x18000] ;  /* 0x0180000402187981 */ /* 0x000f28000c1e9900 */
[----:B------:R-:W4:Y:S04]  /*00b0*/  LDG.E.CONSTANT R16, [R2.64+0x20000] ;  /* 0x0200000402107981 */ /* 0x000f28000c1e9900 */
[----:B------:R0:W4:Y:S04]  /*00c0*/  LDG.E.CONSTANT R15, [R2.64+0x28000] ;  /* 0x02800004020f7981 */ /* 0x000128000c1e9900 */
[----:B------:R0:W4:Y:S01]  /*00d0*/  LDG.E.CONSTANT R14, [R2.64+0x30000] ;  /* 0x03000004020e7981 */ /* 0x000122000c1e9900 */
[----:B------:R-:W-:-:S03]  /*00e0*/  SHF.R.S32.HI R0, RZ, 0x4, R26 ;  /* 0x00000004ff007819 */ /* 0x000fc6000001141a */
[----:B------:R0:W4:Y:S01]  /*00f0*/  LDG.E.CONSTANT R10, [R2.64+0x38000] ;  /* 0x03800004020a7981 */ /* 0x000122000c1e9900 */
[----:B------:R-:W-:-:S03]  /*0100*/  LEA R25, R25, R0, 0x3 ;  /* 0x0000000019197211 */ /* 0x000fc600078e18ff */
[----:B------:R0:W4:Y:S04]  /*0110*/  LDG.E.CONSTANT R13, [R2.64+0x40000] ;  /* 0x04000004020d7981 */ /* 0x000128000c1e9900 */
[----:B------:R0:W4:Y:S01]  /*0120*/  LDG.E.CONSTANT R9, [R2.64+0x48000] ;  /* 0x0480000402097981 */ /* 0x000122000c1e9900 */
[----:B------:R-:W-:-:S03]  /*0130*/  IMAD.WIDE R18, R25, R4, c[0x0][0x170] ;  /* 0x00005c0019127625 */ /* 0x000fc600078e0204 */
[----:B------:R0:W4:Y:S04]  /*0140*/  LDG.E.CONSTANT R8, [R2.64+0x50000] ;  /* 0x0500000402087981 */ /* 0x000128000c1e9900 */
[----:B------:R0:W4:Y:S04]  /*0150*/  LDG.E.CONSTANT R0, [R2.64+0x58000] ;  /* 0x0580000402007981 */ /* 0x000128000c1e9900 */
[----:B------:R1:W4:Y:S04]  /*0160*/  LDG.E.CONSTANT R5, [R18.64] ;  /* 0x0000000412057981 */ /* 0x000328000c1e9900 */
[----:B------:R0:W4:Y:S04]  /*0170*/  LDG.E.CONSTANT R12, [R2.64+0x60000] ;  /* 0x06000004020c7981 */ /* 0x000128000c1e9900 */
[----:B------:R0:W4:Y:S04]  /*0180*/  LDG.E.CONSTANT R7, [R2.64+0x68000] ;  /* 0x0680000402077981 */ /* 0x000128000c1e9900 */
[----:B------:R0:W4:Y:S01]  /*0190*/  LDG.E.CONSTANT R6, [R2.64+0x70000] ;  /* 0x0700000402067981 */ /* 0x000122000c1e9900 */
[----:B-1----:R-:W-:-:S02]  /*01a0*/  SHF.L.U32 R19, R26, 0x1, RZ ;  /* 0x000000011a137819 */ /* 0x002fc400000006ff */
[----:B------:R-:W-:Y:S01]  /*01b0*/  LOP3.LUT R18, R26, 0xc, RZ, 0xc0, !PT ;  /* 0x0000000c1a127812 */ /* 0x000fe200078ec0ff */
[----:B------:R0:W5:Y:S01]  /*01c0*/  LDG.E.CONSTANT R11, [R2.64+0x78000] ;  /* 0x07800004020b7981 */ /* 0x000162000c1e9900 */
[----:B------:R-:W-:Y:S02]  /*01d0*/  LOP3.LUT R19, R19, 0x6, RZ, 0xc0, !PT ;  /* 0x0000000613137812 */ /* 0x000fe400078ec0ff */
[----:B------:R-:W-:Y:S02]  /*01e0*/  ISETP.NE.AND P0, PT, R18, 0xc, PT ;  /* 0x0000000c1200780c */ /* 0x000fe40003f05270 */
[----:B------:R-:W-:Y:S01]  /*01f0*/  SHF.R.U32.HI R18, RZ, 0x2, R18 ;  /* 0x00000002ff127819 */ /* 0x000fe20000011612 */
[----:B------:R-:W-:Y:S01]  /*0200*/  IMAD R25, R25, 0x31, R19 ;  /* 0x0000003119197824 */ /* 0x000fe200078e0213 */
[----:B------:R-:W-:-:S04]  /*0210*/  LOP3.LUT R23, R26, 0x3, RZ, 0xc0, !PT ;  /* 0x000000031a177812 */ /* 0x000fc800078ec0ff */
[----:B------:R-:W-:Y:S01]  /*0220*/  ISETP.NE.AND P1, PT, R23, 0x3, PT ;  /* 0x000000031700780c */ /* 0x000fe20003f25270 */
[----:B--2---:R-:W-:Y:S01]  /*0230*/  FADD R17, RZ, R17 ;  /* 0x00000011ff117221 */ /* 0x004fe20000000000 */
[----:B---3--:R-:W-:-:S03]  /*0240*/  FADD R21, RZ, -R20 ;  /* 0x80000014ff157221 */ /* 0x008fc60000000000 */
[----:B------:R-:W-:Y:S01]  /*0250*/  FADD R17, R17, R20 ;  /* 0x0000001411117221 */ /* 0x000fe20000000000 */
[----:B----4-:R-:W-:-:S03]  /*0260*/  FADD R21, R22, R21 ;  /* 0x0000001516157221 */ /* 0x010fc60000000000 */
[----:B------:R-:W-:Y:S01]  /*0270*/  FADD R17, R17, R22 ;  /* 0x0000001611117221 */ /* 0x000fe20000000000 */
[----:B------:R-:W-:-:S03]  /*0280*/  FADD R24, R21, R24 ;  /* 0x0000001815187221 */ /* 0x000fc60000000000 */
[--C-:B0-----:R-:W-:Y:S01]  /*0290*/  FADD R2, R17, R16.reuse ;  /* 0x0000001011027221 */ /* 0x101fe20000000000 */
[----:B------:R-:W-:Y:S01]  /*02a0*/  FADD R16, RZ, -R16 ;  /* 0x80000010ff107221 */ /* 0x000fe20000000000 */
[C---:B------:R-:W-:Y:S02]  /*02b0*/  FADD R3, -R15.reuse, R24 ;  /* 0x000000180f037221 */ /* 0x040fe40000000100 */
[----:B------:R-:W-:Y:S01]  /*02c0*/  FADD R17, R2, R15 ;  /* 0x0000000f02117221 */ /* 0x000fe20000000000 */
[----:B------:R-:W-:Y:S01]  /*02d0*/  FADD R21, -R15, R16 ;  /* 0x000000100f157221 */ /* 0x000fe20000000100 */
[----:B------:R-:W-:Y:S02]  /*02e0*/  FADD R19, R14, R3 ;  /* 0x000000030e137221 */ /* 0x000fe40000000000 */
[----:B------:R-:W-:Y:S01]  /*02f0*/  FADD R2, R17, R14 ;  /* 0x0000000e11027221 */ /* 0x000fe20000000000 */
[----:B------:R-:W-:Y:S01]  /*0300*/  IMAD R3, R18, 0xe, R25 ;  /* 0x0000000e12037824 */ /* 0x000fe200078e0219 */
[----:B------:R-:W-:Y:S01]  /*0310*/  FADD R17, RZ, R15 ;  /* 0x0000000fff117221 */ /* 0x000fe20000000000 */
[----:B------:R-:W-:Y:S01]  /*0320*/  FADD R16, R19, R10 ;  /* 0x0000000a13107221 */ /* 0x000fe20000000000 */
[----:B------:R-:W-:-:S02]  /*0330*/  FADD R18, -R14, R21 ;  /* 0x000000150e127221 */ /* 0x000fc40000000100 */
[----:B------:R-:W-:Y:S01]  /*0340*/  FADD R17, -R14, R17 ;  /* 0x000000110e117221 */ /* 0x000fe20000000100 */
[----:B------:R-:W-:Y:S01]  /*0350*/  FADD R2, R2, R13 ;  /* 0x0000000d02027221 */ /* 0x000fe20000000000 */
[----:B------:R-:W-:Y:S02]  /*0360*/  FADD R18, R13, R18 ;  /* 0x000000120d127221 */ /* 0x000fe40000000000 */
[----:B------:R-:W-:Y:S01]  /*0370*/  FADD R14, -R10, R17 ;  /* 0x000000110a0e7221 */ /* 0x000fe20000000100 */
[C---:B------:R-:W-:Y:S01]  /*0380*/  FADD R15, -R9.reuse, R16 ;  /* 0x00000010090f7221 */ /* 0x040fe20000000100 */
[----:B------:R-:W-:Y:S01]  /*0390*/  FADD R13, R2, R9 ;  /* 0x00000009020d7221 */ /* 0x000fe20000000000 */
[C---:B------:R-:W-:Y:S01]  /*03a0*/  FADD R17, R9.reuse, R18 ;  /* 0x0000001209117221 */ /* 0x040fe20000000000 */
[----:B------:R-:W-:Y:S01]  /*03b0*/  FADD R9, -R9, R14 ;  /* 0x0000000e09097221 */ /* 0x000fe20000000100 */
[C---:B------:R-:W-:Y:S01]  /*03c0*/  FADD R15, R8.reuse, R15 ;  /* 0x0000000f080f7221 */ /* 0x040fe20000000000 */
[----:B------:R-:W-:Y:S01]  /*03d0*/  FADD R2, R13, R8 ;  /* 0x000000080d027221 */ /* 0x000fe20000000000 */
[C---:B------:R-:W-:Y:S01]  /*03e0*/  FADD R17, R8.reuse, R17 ;  /* 0x0000001108117221 */ /* 0x040fe20000000000 */
[----:B------:R-:W-:Y:S01]  /*03f0*/  FADD R9, R8, R9 ;  /* 0x0000000908097221 */ /* 0x000fe20000000000 */
[----:B------:R-:W-:-:S03]  /*0400*/  FADD R10, R15, R0 ;  /* 0x000000000f0a7221 */ /* 0x000fc60000000000 */
[----:B------:R-:W-:Y:S01]  /*0410*/  FADD R0, R0, R9 ;  /* 0x0000000900007221 */ /* 0x000fe20000000000 */
[--C-:B------:R-:W-:Y:S01]  /*0420*/  FADD R13, R2, R5.reuse ;  /* 0x00000005020d7221 */ /* 0x100fe20000000000 */
[----:B------:R-:W-:Y:S01]  /*0430*/  @P1 FADD R10, R10, R5 ;  /* 0x000000050a0a1221 */ /* 0x000fe20000000000 */
[----:B------:R-:W-:Y:S01]  /*0440*/  IMAD.WIDE R2, R3, R4, c[0x0][0x160] ;  /* 0x0000580003027625 */ /* 0x000fe200078e0204 */
[----:B------:R-:W-:Y:S02]  /*0450*/  FADD R12, R17, R12 ;  /* 0x0000000c110c7221 */ /* 0x000fe40000000000 */
[----:B------:R-:W-:Y:S02]  /*0460*/  FMNMX R13, RZ, R13, !PT ;  /* 0x0000000dff0d7209 */ /* 0x000fe40007800000 */
[----:B------:R-:W-:Y:S01]  /*0470*/  @P1 FMNMX R15, RZ, R10, !PT ;  /* 0x0000000aff0f1209 */ /* 0x000fe20007800000 */
[----:B------:R-:W-:Y:S01]  /*0480*/  FADD R9, R12, R7 ;  /* 0x000000070c097221 */ /* 0x000fe20000000000 */
[----:B------:R-:W-:Y:S01]  /*0490*/  FADD R7, -R7, R0 ;  /* 0x0000000007077221 */ /* 0x000fe20000000100 */
[----:B------:R0:W-:Y:S02]  /*04a0*/  STG.E [R2.64], R13 ;  /* 0x0000000d02007986 */ /* 0x0001e4000c101904 */
[----:B------:R-:W-:-:S02]  /*04b0*/  FADD R0, R9, R6 ;  /* 0x0000000609007221 */ /* 0x000fc40000000000 */
[----:B------:R0:W-:Y:S01]  /*04c0*/  @P1 STG.E [R2.64+0x4], R15 ;  /* 0x0000040f02001986 */ /* 0x0001e2000c101904 */
[----:B------:R-:W-:Y:S05]  /*04d0*/  @!P0 EXIT ;  /* 0x000000000000894d */ /* 0x000fea0003800000 */
[----:B------:R-:W-:Y:S01]  /*04e0*/  FADD R0, R0, R5 ;  /* 0x0000000500007221 */ /* 0x000fe20000000000 */
[----:B------:R-:W-:-:S04]  /*04f0*/  FADD R6, R6, R7 ;  /* 0x0000000706067221 */ /* 0x000fc80000000000 */
[----:B------:R-:W-:Y:S01]  /*0500*/  FMNMX R7, RZ, R0, !PT ;  /* 0x00000000ff077209 */ /* 0x000fe20007800000 */
[----:B-----5:R-:W-:-:S04]  /*0510*/  FADD R6, R6, R11 ;  /* 0x0000000b06067221 */ /* 0x020fc80000000000 */
[----:B------:R1:W-:Y:S01]  /*0520*/  STG.E [R2.64+0x1c], R7 ;  /* 0x00001c0702007986 */ /* 0x0003e2000c101904 */
[----:B------:R-:W-:Y:S05]  /*0530*/  @!P1 EXIT ;  /* 0x000000000000994d */ /* 0x000fea0003800000 */
[----:B------:R-:W-:-:S05]  /*0540*/  FADD R6, R6, R5 ;  /* 0x0000000506067221 */ /* 0x000fca0000000000 */
[----:B------:R-:W-:-:S05]  /*0550*/  FMNMX R5, RZ, R6, !PT ;  /* 0x00000006ff057209 */ /* 0x000fca0007800000 */
[----:B------:R-:W-:Y:S01]  /*0560*/  STG.E [R2.64+0x20], R5 ;  /* 0x0000200502007986 */ /* 0x000fe2000c101904 */
[----:B------:R-:W-:Y:S05]  /*0570*/  EXIT ;  /* 0x000000000000794d */ /* 0x000fea0003800000 */
.L_x_33:
        /* <DEDUP_REMOVED lines=16> */
.L_x_121:


//--------------------- .text.tvmgen_default_fused_nn_conv2d_add_2_kernel --------------------------
	.section	.text.tvmgen_default_fused_nn_conv2d_add_2_kernel,"ax",@progbits
	.sectionflags	@"SHF_BARRIERS=1"
	.sectioninfo	@"SHI_REGISTERS=56"
	.align	128
        .global         tvmgen_default_fused_nn_conv2d_add_2_kernel
        .type           tvmgen_default_fused_nn_conv2d_add_2_kernel,@function
        .size           tvmgen_default_fused_nn_conv2d_add_2_kernel,(.L_x_122 - tvmgen_default_fused_nn_conv2d_add_2_kernel)
        .other          tvmgen_default_fused_nn_conv2d_add_2_kernel,@"STO_CUDA_ENTRY STV_DEFAULT"
tvmgen_default_fused_nn_conv2d_add_2_kernel:
.text.tvmgen_default_fused_nn_conv2d_add_2_kernel:
[----:B------:R-:W-:Y:S02]  /*0000*/  MOV R1, c[0x0][0x28] ;  /* 0x00000a0000017a02 */ /* 0x000fe40000000f00 */
[----:B------:R-:W0:Y:S01]  /*0010*/  S2R R0, SR_TID.X ;  /* 0x0000000000007919 */ /* 0x000e220000002100 */
[----:B------:R-:W-:Y:S02]  /*0020*/  MOV R34, c[0x0][0x168] ;  /* 0x00005a0000227a02 */ /* 0x000fe40000000f00 */
[----:B------:R-:W-:Y:S01]  /*0030*/  MOV R35, c[0x0][0x16c] ;  /* 0x00005b0000237a02 */ /* 0x000fe20000000f00 */
[----:B------:R-:W1:Y:S01]  /*0040*/  S2R R3, SR_TID.Z ;  /* 0x0000000000037919 */ /* 0x000e620000002300 */
[----:B------:R-:W-:Y:S02]  /*0050*/  MOV R51, RZ ;  /* 0x000000ff00337202 */ /* 0x000fe40000000f00 */
[----:B------:R-:W-:Y:S01]  /*0060*/  MOV R38, RZ ;  /* 0x000000ff00267202 */ /* 0x000fe20000000f00 */
[----:B------:R-:W1:Y:S01]  /*0070*/  S2R R2, SR_CTAID.Z ;  /* 0x0000000000027919 */ /* 0x000e620000002700 */
[----:B------:R-:W-:Y:S02]  /*0080*/  MOV R53, RZ ;  /* 0x000000ff00357202 */ /* 0x000fe40000000f00 */
[----:B------:R-:W-:-:S02]  /*0090*/  MOV R40, RZ ;  /* 0x000000ff00287202 */ /* 0x000fc40000000f00 */
[----:B------:R-:W-:Y:S02]  /*00a0*/  MOV R27, RZ ;  /* 0x000000ff001b7202 */ /* 0x000fe40000000f00 */
[----:B------:R-:W-:Y:S02]  /*00b0*/  MOV R28, RZ ;  /* 0x000000ff001c7202 */ /* 0x000fe40000000f00 */
[----:B------:R-:W-:Y:S02]  /*00c0*/  MOV R25, RZ ;  /* 0x000000ff00197202 */ /* 0x000fe40000000f00 */
[----:B------:R-:W-:Y:S02]  /*00d0*/  MOV R42, RZ ;  /* 0x000000ff002a7202 */ /* 0x000fe40000000f00 */
[----:B------:R-:W-:Y:S01]  /*00e0*/  MOV R31, RZ ;  /* 0x000000ff001f7202 */ /* 0x000fe20000000f00 */
[C---:B0-----:R-:W-:Y:S01]  /*00f0*/  IMAD R5, R0.reuse, 0xc0, RZ ;  /* 0x000000c000057824 */ /* 0x041fe200078e02ff */
[C---:B------:R-:W-:Y:S01]  /*0100*/  LEA R23, R0.reuse, R0, 0x1 ;  /* 0x0000000000177211 */ /* 0x040fe200078e08ff */
[C---:B------:R-:W-:Y:S01]  /*0110*/  IMAD R12, R0.reuse, 0x6, RZ ;  /* 0x00000006000c7824 */ /* 0x040fe200078e02ff */
[----:B------:R-:W-:-:S02]  /*0120*/  SHF.L.U32 R4, R0, 0x1, RZ ;  /* 0x0000000100047819 */ /* 0x000fc400000006ff */
[----:B------:R-:W-:Y:S01]  /*0130*/  LOP3.LUT R7, R5, 0xfffffe00, RZ, 0xc0, !PT ;  /* 0xfffffe0005077812 */ /* 0x000fe200078ec0ff */
[C---:B------:R-:W-:Y:S01]  /*0140*/  IMAD.HI R5, R12.reuse, 0x4bda12f7, RZ ;  /* 0x4bda12f70c057827 */ /* 0x040fe200078e02ff */
[----:B------:R-:W-:Y:S02]  /*0150*/  IADD3 R9, R12, 0x1, RZ ;  /* 0x000000010c097810 */ /* 0x000fe40007ffe0ff */
[----:B-1----:R-:W-:Y:S01]  /*0160*/  LEA R8, R2, R3, 0x3 ;  /* 0x0000000302087211 */ /* 0x002fe200078e18ff */
[----:B------:R-:W-:Y:S01]  /*0170*/  IMAD.HI R43, R4, 0x38e38e39, RZ ;  /* 0x38e38e39042b7827 */ /* 0x000fe200078e02ff */
[----:B------:R-:W-:Y:S02]  /*0180*/  SHF.R.U32.HI R10, RZ, 0x1f, R5 ;  /* 0x0000001fff0a7819 */ /* 0x000fe40000011605 */
[----:B------:R-:W-:Y:S01]  /*0190*/  SHF.L.U32 R8, R8, 0xb, RZ ;  /* 0x0000000b08087819 */ /* 0x000fe200000006ff */
[----:B------:R-:W-:Y:S01]  /*01a0*/  IMAD.HI R13, R9, 0x4bda12f7, RZ ;  /* 0x4bda12f7090d7827 */ /* 0x000fe200078e02ff */
[----:B------:R-:W-:-:S02]  /*01b0*/  LEA.HI.SX32 R5, R5, R10, 0x1d ;  /* 0x0000000a05057211 */ /* 0x000fc400078feaff */
[----:B------:R-:W-:Y:S02]  /*01c0*/  IADD3 R10, R12, 0x2, RZ ;  /* 0x000000020c0a7810 */ /* 0x000fe40007ffe0ff */
[----:B------:R-:W-:Y:S02]  /*01d0*/  SHF.R.U32.HI R14, RZ, 0x1f, R13 ;  /* 0x0000001fff0e7819 */ /* 0x000fe4000001160d */
[----:B------:R-:W-:Y:S02]  /*01e0*/  LOP3.LUT R6, R23, 0x7, RZ, 0xc0, !PT ;  /* 0x0000000717067812 */ /* 0x000fe400078ec0ff */
[----:B------:R-:W-:Y:S01]  /*01f0*/  LEA.HI.SX32 R14, R13, R14, 0x1d ;  /* 0x0000000e0d0e7211 */ /* 0x000fe200078feaff */
[----:B------:R-:W-:Y:S01]  /*0200*/  IMAD.HI R13, R10, 0x4bda12f7, RZ ;  /* 0x4bda12f70a0d7827 */ /* 0x000fe200078e02ff */
[----:B------:R-:W-:Y:S02]  /*0210*/  IADD3 R11, R12, 0x3, RZ ;  /* 0x000000030c0b7810 */ /* 0x000fe40007ffe0ff */
[----:B------:R-:W-:Y:S01]  /*0220*/  IADD3 R32, R6, R8, R7 ;  /* 0x0000000806207210 */ /* 0x000fe20007ffe007 */
[----:B------:R-:W-:Y:S01]  /*0230*/  IMAD R14, R14, -0x1b, R9 ;  /* 0xffffffe50e0e7824 */ /* 0x000fe200078e0209 */
[----:B------:R-:W-:Y:S01]  /*0240*/  IADD3 R7, R12, 0x4, RZ ;  /* 0x000000040c077810 */ /* 0x000fe20007ffe0ff */
[----:B------:R-:W-:Y:S01]  /*0250*/  IMAD.HI R16, R11, 0x4bda12f7, RZ ;  /* 0x4bda12f70b107827 */ /* 0x000fe200078e02ff */
[----:B------:R-:W-:-:S02]  /*0260*/  IADD3 R15, R4, 0x1, RZ ;  /* 0x00000001040f7810 */ /* 0x000fc40007ffe0ff */
[----:B------:R-:W-:Y:S01]  /*0270*/  SHF.R.U32.HI R4, RZ, 0x1f, R13 ;  /* 0x0000001fff047819 */ /* 0x000fe2000001160d */
[----:B------:R-:W-:Y:S01]  /*0280*/  IMAD.HI R18, R7, 0x4bda12f7, RZ ;  /* 0x4bda12f707127827 */ /* 0x000fe200078e02ff */
[----:B------:R-:W-:Y:S02]  /*0290*/  SHF.R.S32.HI R6, RZ, 0x1, R43 ;  /* 0x00000001ff067819 */ /* 0x000fe4000001142b */
[----:B------:R-:W-:Y:S01]  /*02a0*/  LEA.HI.SX32 R13, R13, R4, 0x1d ;  /* 0x000000040d0d7211 */ /* 0x000fe200078feaff */
[----:B------:R-:W-:Y:S01]  /*02b0*/  IMAD.HI R4, R15, 0x4bda12f7, RZ ;  /* 0x4bda12f70f047827 */ /* 0x000fe200078e02ff */
[----:B------:R-:W-:Y:S02]  /*02c0*/  SHF.R.U32.HI R17, RZ, 0x1f, R16 ;  /* 0x0000001fff117819 */ /* 0x000fe40000011610 */
[----:B------:R-:W-:Y:S01]  /*02d0*/  LEA.HI R43, R43, R6, RZ, 0x1 ;  /* 0x000000062b2b7211 */ /* 0x000fe200078f08ff */
[----:B------:R-:W-:Y:S01]  /*02e0*/  IMAD.HI R49, R15, 0x38e38e39, RZ ;  /* 0x38e38e390f317827 */ /* 0x000fe200078e02ff */
[----:B------:R-:W-:-:S02]  /*02f0*/  IADD3 R23, R23, 0x2, RZ ;  /* 0x0000000217177810 */ /* 0x000fc40007ffe0ff */
[----:B------:R-:W-:Y:S01]  /*0300*/  IADD3 R6, R12, 0x5, RZ ;  /* 0x000000050c067810 */ /* 0x000fe20007ffe0ff */
[----:B------:R-:W-:Y:S01]  /*0310*/  IMAD R12, R5, -0x1b, R12 ;  /* 0xffffffe5050c7824 */ /* 0x000fe200078e020c */
[----:B------:R-:W-:Y:S01]  /*0320*/  SHF.R.U32.HI R19, RZ, 0x1f, R18 ;  /* 0x0000001fff137819 */ /* 0x000fe20000011612 */
[----:B------:R-:W-:Y:S01]  /*0330*/  IMAD R14, R3, 0x310, R14 ;  /* 0x00000310030e7824 */ /* 0x000fe200078e020e */
[----:B------:R-:W-:Y:S01]  /*0340*/  LEA.HI.SX32 R20, R16, R17, 0x1d ;  /* 0x0000001110147211 */ /* 0x000fe200078feaff */
[----:B------:R-:W-:Y:S01]  /*0350*/  IMAD.HI R21, R6, 0x4bda12f7, RZ ;  /* 0x4bda12f706157827 */ /* 0x000fe200078e02ff */
[----:B------:R-:W-:Y:S02]  /*0360*/  SHF.R.U32.HI R17, RZ, 0x1f, R4 ;  /* 0x0000001fff117819 */ /* 0x000fe40000011604 */
[----:B------:R-:W-:Y:S01]  /*0370*/  SHF.L.U32 R5, R23, 0x6, RZ ;  /* 0x0000000617057819 */ /* 0x000fe200000006ff */
[----:B------:R-:W-:Y:S01]  /*0380*/  IMAD R20, R20, -0x1b, R11 ;  /* 0xffffffe514147824 */ /* 0x000fe200078e020b */
[----:B------:R-:W-:Y:S01]  /*0390*/  LEA.HI.SX32 R22, R18, R19, 0x1d ;  /* 0x0000001312167211 */ /* 0x000fe200078feaff */
[C---:B------:R-:W-:Y:S01]  /*03a0*/  IMAD R12, R3.reuse, 0x310, R12 ;  /* 0x00000310030c7824 */ /* 0x040fe200078e020c */
[----:B------:R-:W-:Y:S01]  /*03b0*/  LEA.HI.SX32 R18, R4, R17, 0x1d ;  /* 0x0000001104127211 */ /* 0x000fe200078feaff */
[----:B------:R-:W-:Y:S01]  /*03c0*/  IMAD R20, R3, 0x310, R20 ;  /* 0x0000031003147824 */ /* 0x000fe200078e0214 */
[----:B------:R-:W-:Y:S01]  /*03d0*/  LOP3.LUT R17, R5, 0xfffffe00, RZ, 0xc0, !PT ;  /* 0xfffffe0005117812 */ /* 0x000fe200078ec0ff */
[----:B------:R-:W-:Y:S01]  /*03e0*/  IMAD R22, R22, -0x1b, R7 ;  /* 0xffffffe516167824 */ /* 0x000fe200078e0207 */
[----:B------:R-:W0:Y:S01]  /*03f0*/  S2R R5, SR_CTAID.Y ;  /* 0x0000000000057919 */ /* 0x000e220000002600 */
[----:B------:R-:W-:-:S02]  /*0400*/  SHF.R.U32.HI R16, RZ, 0x1f, R21 ;  /* 0x0000001fff107819 */ /* 0x000fc40000011615 */
[----:B------:R-:W-:Y:S01]  /*0410*/  IADD3 R4, R15, R0, RZ ;  /* 0x000000000f047210 */ /* 0x000fe20007ffe0ff */
[----:B------:R-:W-:Y:S01]  /*0420*/  IMAD R22, R3, 0x310, R22 ;  /* 0x0000031003167824 */ /* 0x000fe200078e0216 */
[----:B------:R-:W-:Y:S02]  /*0430*/  LEA.HI.SX32 R21, R21, R16, 0x1d ;  /* 0x0000001015157211 */ /* 0x000fe400078feaff */
[----:B------:R-:W-:Y:S02]  /*0440*/  SHF.R.S32.HI R16, RZ, 0x1, R49 ;  /* 0x00000001ff107819 */ /* 0x000fe40000011431 */
[C---:B------:R-:W-:Y:S01]  /*0450*/  SHF.L.U32 R15, R4.reuse, 0x6, RZ ;  /* 0x00000006040f7819 */ /* 0x040fe200000006ff */
[----:B------:R-:W-:Y:S01]  /*0460*/  IMAD R24, R21, -0x1b, R6 ;  /* 0xffffffe515187824 */ /* 0x000fe200078e0206 */
[----:B------:R-:W-:Y:S02]  /*0470*/  LEA.HI R49, R49, R16, RZ, 0x1 ;  /* 0x0000001031317211 */ /* 0x000fe400078f08ff */
[----:B------:R-:W-:Y:S01]  /*0480*/  LOP3.LUT R23, R23, 0x7, RZ, 0xc0, !PT ;  /* 0x0000000717177812 */ /* 0x000fe200078ec0ff */
[----:B------:R-:W-:Y:S01]  /*0490*/  IMAD R24, R3, 0x310, R24 ;  /* 0x0000031003187824 */ /* 0x000fe200078e0218 */
[----:B------:R-:W-:-:S02]  /*04a0*/  LOP3.LUT R16, R4, 0x7, RZ, 0xc0, !PT ;  /* 0x0000000704107812 */ /* 0x000fc400078ec0ff */
[----:B------:R-:W-:Y:S02]  /*04b0*/  LOP3.LUT R15, R15, 0xfffffe00, RZ, 0xc0, !PT ;  /* 0xfffffe000f0f7812 */ /* 0x000fe400078ec0ff */
[-C--:B------:R-:W-:Y:S02]  /*04c0*/  IADD3 R17, R23, R8.reuse, R17 ;  /* 0x0000000817117210 */ /* 0x080fe40007ffe011 */
[----:B------:R-:W-:Y:S01]  /*04d0*/  IADD3 R8, R16, R8, R15 ;  /* 0x0000000810087210 */ /* 0x000fe20007ffe00f */
[----:B------:R-:W-:Y:S01]  /*04e0*/  IMAD R16, R13, -0x1b, R10 ;  /* 0xffffffe50d107824 */ /* 0x000fe200078e020a */
[----:B------:R-:W-:Y:S01]  /*04f0*/  MOV R19, 0x4 ;  /* 0x0000000400137802 */ /* 0x000fe20000000f00 */
[----:B0-----:R-:W-:Y:S01]  /*0500*/  IMAD R12, R5, 0x70, R12 ;  /* 0x00000070050c7824 */ /* 0x001fe200078e020c */
[----:B------:R-:W-:Y:S01]  /*0510*/  IADD3 R18, R18, R3, RZ ;  /* 0x0000000312127210 */ /* 0x000fe20007ffe0ff */
[----:B------:R-:W-:Y:S02]  /*0520*/  IMAD R16, R3, 0x310, R16 ;  /* 0x0000031003107824 */ /* 0x000fe400078e0210 */
[----:B------:R-:W-:Y:S01]  /*0530*/  IMAD.WIDE R32, R32, R19, c[0x0][0x170] ;  /* 0x00005c0020207625 */ /* 0x000fe200078e0213 */
[----:B------:R-:W-:-:S03]  /*0540*/  ISETP.GE.AND P0, PT, R18, 0x8, PT ;  /* 0x000000081200780c */ /* 0x000fc60003f06270 */
[----:B------:R-:W-:Y:S01]  /*0550*/  IMAD.WIDE R10, R17, R19, c[0x0][0x170] ;  /* 0x00005c00110a7625 */ /* 0x000fe200078e0213 */
[----:B------:R-:W-:Y:S02]  /*0560*/  MOV R37, R33 ;  /* 0x0000002100257202 */ /* 0x000fe40000000f00 */
[----:B------:R-:W-:Y:S01]  /*0570*/  ISETP.LT.AND P0, PT, R0, 0xd, !P0 ;  /* 0x0000000d0000780c */ /* 0x000fe20004701270 */
[----:B------:R-:W-:Y:S01]  /*0580*/  IMAD.WIDE R8, R8, R19, c[0x0][0x170] ;  /* 0x00005c0008087625 */ /* 0x000fe200078e0213 */
[----:B------:R-:W-:Y:S02]  /*0590*/  MOV R6, R10 ;  /* 0x0000000a00067202 */ /* 0x000fe40000000f00 */
[----:B------:R-:W-:Y:S01]  /*05a0*/  MOV R7, R11 ;  /* 0x0000000b00077202 */ /* 0x000fe20000000f00 */
[C---:B------:R-:W-:Y:S01]  /*05b0*/  IMAD R16, R5.reuse, 0x70, R16 ;  /* 0x0000007005107824 */ /* 0x040fe200078e0210 */
[----:B------:R-:W-:Y:S01]  /*05c0*/  MOV R36, R8 ;  /* 0x0000000800247202 */ /* 0x000fe20000000f00 */
[C---:B------:R-:W-:Y:S01]  /*05d0*/  IMAD R24, R5.reuse, 0x70, R24 ;  /* 0x0000007005187824 */ /* 0x040fe200078e0218 */
[----:B------:R-:W-:Y:S01]  /*05e0*/  MOV R33, R9 ;  /* 0x0000000900217202 */ /* 0x000fe20000000f00 */
[----:B------:R-:W-:-:S02]  /*05f0*/  IMAD R22, R5, 0x70, R22 ;  /* 0x0000007005167824 */ /* 0x000fc400078e0216 */
[C---:B------:R-:W-:Y:S02]  /*0600*/  IMAD R14, R5.reuse, 0x70, R14 ;  /* 0x00000070050e7824 */ /* 0x040fe400078e020e */
[----:B------:R-:W-:Y:S02]  /*0610*/  IMAD R20, R5, 0x70, R20 ;  /* 0x0000007005147824 */ /* 0x000fe400078e0214 */
[C---:B------:R-:W-:Y:S02]  /*0620*/  IMAD R39, R43.reuse, 0x1c, R12 ;  /* 0x0000001c2b277824 */ /* 0x040fe400078e020c */
[----:B------:R-:W-:Y:S02]  /*0630*/  IMAD R41, R43, 0x1c, R16 ;  /* 0x0000001c2b297824 */ /* 0x000fe400078e0210 */
[C---:B------:R-:W-:Y:S02]  /*0640*/  IMAD R45, R49.reuse, 0x1c, R24 ;  /* 0x0000001c312d7824 */ /* 0x040fe400078e0218 */
[----:B------:R-:W-:-:S02]  /*0650*/  IMAD R47, R49, 0x1c, R22 ;  /* 0x0000001c312f7824 */ /* 0x000fc400078e0216 */
[----:B------:R-:W-:Y:S02]  /*0660*/  IMAD R43, R43, 0x1c, R14 ;  /* 0x0000001c2b2b7824 */ /* 0x000fe400078e020e */
[----:B------:R-:W-:Y:S02]  /*0670*/  IMAD R49, R49, 0x1c, R20 ;  /* 0x0000001c31317824 */ /* 0x000fe400078e0214 */
.L_x_34:
[C---:B------:R-:W-:Y:S01]  /*0680*/  LEA R8, R0.reuse, R0, 0x1 ;  /* 0x0000000000087211 */ /* 0x040fe200078e08ff */
[----:B------:R-:W-:Y:S01]  /*0690*/  ULDC.64 UR4, c[0x0][0x118] ;  /* 0x0000460000047ab9 */ /* 0x000fe20000000a00 */
[----:B------:R-:W-:Y:S01]  /*06a0*/  ISETP.GT.AND P1, PT, R0, 0xa, PT ;  /* 0x0000000a0000780c */ /* 0x000fe20003f24270 */
[--C-:B------:R-:W-:Y:S01]  /*06b0*/  IMAD.WIDE R18, R39, 0x4, R34.reuse ;  /* 0x0000000427127825 */ /* 0x100fe200078e0222 */
[-C--:B------:R-:W-:Y:S01]  /*06c0*/  LEA.HI.SX32 R10, R4, R3.reuse, 0x1b ;  /* 0x00000003040a7211 */ /* 0x080fe200078fdaff */
[----:B------:R-:W-:Y:S01]  /*06d0*/  BAR.SYNC.DEFER_BLOCKING 0x0 ;  /* 0x0000000000007b1d */ /* 0x000fe20000010000 */
[C---:B------:R-:W-:Y:S01]  /*06e0*/  LEA.HI.SX32 R9, R8.reuse, R3, 0x1b ;  /* 0x0000000308097211 */ /* 0x040fe200078fdaff */
[----:B------:R-:W-:Y:S01]  /*06f0*/  IMAD.WIDE R16, R43, 0x4, R34 ;  /* 0x000000042b107825 */ /* 0x000fe200078e0222 */
[----:B------:R-:W-:-:S02]  /*0700*/  IADD3 R8, R8, 0x2, RZ ;  /* 0x0000000208087810 */ /* 0x000fc40007ffe0ff */
[----:B------:R-:W-:Y:S01]  /*0710*/  ISETP.GT.OR P3, PT, R10, 0x7, P1 ;  /* 0x000000070a00780c */ /* 0x000fe20000f64670 */
[--C-:B------:R-:W-:Y:S01]  /*0720*/  IMAD.WIDE R14, R41, 0x4, R34.reuse ;  /* 0x00000004290e7825 */ /* 0x100fe200078e0222 */
[----:B------:R-:W-:Y:S01]  /*0730*/  ISETP.GT.OR P1, PT, R9, 0x7, P1 ;  /* 0x000000070900780c */ /* 0x000fe20000f24670 */
[----:B------:R0:W2:Y:S01]  /*0740*/  LDG.E.CONSTANT R18, [R18.64] ;  /* 0x0000000412127981 */ /* 0x0000a2000c1e9900 */
[----:B------:R-:W-:Y:S01]  /*0750*/  LEA.HI.SX32 R8, R8, R3, 0x1b ;  /* 0x0000000308087211 */ /* 0x000fe200078fdaff */
[--C-:B------:R-:W-:Y:S02]  /*0760*/  @P0 IMAD.WIDE R12, R49, 0x4, R34.reuse ;  /* 0x00000004310c0825 */ /* 0x100fe400078e0222 */
[----:B------:R1:W3:Y:S01]  /*0770*/  LDG.E.CONSTANT R16, [R16.64] ;  /* 0x0000000410107981 */ /* 0x0002e2000c1e9900 */
[----:B------:R-:W-:Y:S01]  /*0780*/  ISETP.GT.AND P2, PT, R8, 0x7, PT ;  /* 0x000000070800780c */ /* 0x000fe20003f44270 */
[----:B------:R-:W-:Y:S02]  /*0790*/  @P0 IMAD.WIDE R8, R45, 0x4, R34 ;  /* 0x000000042d080825 */ /* 0x000fe400078e0222 */
[----:B------:R-:W4:Y:S01]  /*07a0*/  LDG.E.CONSTANT R14, [R14.64] ;  /* 0x000000040e0e7981 */ /* 0x000f22000c1e9900 */
[----:B------:R-:W-:-:S03]  /*07b0*/  ISETP.GT.OR P2, PT, R0, 0x9, P2 ;  /* 0x000000090000780c */ /* 0x000fc60001744670 */
[----:B------:R5:W4:Y:S01]  /*07c0*/  @P0 LDG.E.CONSTANT R21, [R8.64] ;  /* 0x0000000408150981 */ /* 0x000b22000c1e9900 */
[----:B------:R-:W-:-:S03]  /*07d0*/  @P0 IMAD.WIDE R10, R47, 0x4, R34 ;  /* 0x000000042f0a0825 */ /* 0x000fc600078e0222 */
[----:B------:R0:W4:Y:S04]  /*07e0*/  @P0 LDG.E.CONSTANT R12, [R12.64] ;  /* 0x000000040c0c0981 */ /* 0x000128000c1e9900 */
[----:B------:R1:W4:Y:S01]  /*07f0*/  @P0 LDG.E.CONSTANT R20, [R10.64] ;  /* 0x000000040a140981 */ /* 0x000322000c1e9900 */
[----:B-----5:R-:W-:Y:S02]  /*0800*/  @!P1 MOV R8, R32 ;  /* 0x0000002000089202 */ /* 0x020fe40000000f00 */
[----:B------:R-:W-:Y:S01]  /*0810*/  @!P1 MOV R9, R37 ;  /* 0x0000002500099202 */ /* 0x000fe20000000f00 */
[----:B------:R5:W4:Y:S04]  /*0820*/  @!P2 LDG.E.CONSTANT R44, [R6.64] ;  /* 0x00000004062ca981 */ /* 0x000b28000c1e9900 */
[----:B0-----:R0:W4:Y:S02]  /*0830*/  @!P1 LDG.E.CONSTANT R19, [R8.64] ;  /* 0x0000000408139981 */ /* 0x001124000c1e9900 */
[----:B0-----:R-:W-:-:S02]  /*0840*/  @!P3 MOV R8, R36 ;  /* 0x000000240008b202 */ /* 0x001fc40000000f00 */
[----:B------:R-:W-:-:S05]  /*0850*/  @!P3 MOV R9, R33 ;  /* 0x000000210009b202 */ /* 0x000fca0000000f00 */
[----:B------:R0:W4:Y:S01]  /*0860*/  @!P3 LDG.E.CONSTANT R29, [R8.64] ;  /* 0x00000004081db981 */ /* 0x000122000c1e9900 */
[C---:B------:R-:W-:Y:S01]  /*0870*/  IMAD R22, R0.reuse, 0x6, RZ ;  /* 0x0000000600167824 */ /* 0x040fe200078e02ff */
[C---:B-1----:R-:W-:Y:S02]  /*0880*/  @!P1 SHF.L.U32 R11, R3.reuse, 0x5, RZ ;  /* 0x00000005030b9819 */ /* 0x042fe400000006ff */
[C---:B------:R-:W-:Y:S01]  /*0890*/  @!P3 SHF.L.U32 R13, R3.reuse, 0x5, RZ ;  /* 0x00000005030db819 */ /* 0x040fe200000006ff */
[C---:B------:R-:W-:Y:S02]  /*08a0*/  IMAD R17, R3.reuse, 0x51, R22 ;  /* 0x0000005103117824 */ /* 0x040fe400078e0216 */
[C---:B------:R-:W-:Y:S01]  /*08b0*/  @!P1 IMAD R22, R0.reuse, 0x3, R11 ;  /* 0x0000000300169824 */ /* 0x040fe200078e020b */
[----:B0-----:R-:W-:Y:S01]  /*08c0*/  @!P2 SHF.L.U32 R9, R3, 0x5, RZ ;  /* 0x000000050309a819 */ /* 0x001fe200000006ff */
[----:B------:R-:W-:-:S04]  /*08d0*/  @!P3 IMAD R46, R0, 0x3, R13 ;  /* 0x00000003002eb824 */ /* 0x000fc800078e020d */
[----:B------:R-:W-:Y:S01]  /*08e0*/  @!P2 IMAD R50, R0, 0x3, R9 ;  /* 0x000000030032a824 */ /* 0x000fe200078e0209 */
[----:B------:R-:W-:Y:S02]  /*08f0*/  LEA R52, R3, 0xa20, 0x6 ;  /* 0x00000a2003347811 */ /* 0x000fe400078e30ff */
[----:B------:R-:W-:Y:S02]  /*0900*/  IADD3 R38, R38, 0x1, RZ ;  /* 0x0000000126267810 */ /* 0x000fe40007ffe0ff */
[----:B-----5:R-:W-:-:S04]  /*0910*/  IADD3 R6, P4, R6, 0x20, RZ ;  /* 0x0000002006067810 */ /* 0x020fc80007f9e0ff */
[----:B------:R-:W-:Y:S01]  /*0920*/  IADD3.X R7, RZ, R7, RZ, P4, !PT ;  /* 0x00000007ff077210 */ /* 0x000fe200027fe4ff */
[----:B--2---:R-:W-:Y:S04]  /*0930*/  STS [R17.X4], R18 ;  /* 0x0000001211007388 */ /* 0x004fe80000004800 */
[----:B---3--:R-:W-:Y:S04]  /*0940*/  STS [R17.X4+0x4], R16 ;  /* 0x0000041011007388 */ /* 0x008fe80000004800 */
[----:B----4-:R-:W-:Y:S04]  /*0950*/  STS [R17.X4+0x8], R14 ;  /* 0x0000080e11007388 */ /* 0x010fe80000004800 */
[----:B------:R-:W-:Y:S04]  /*0960*/  @P0 STS [R17.X4+0x14], R21 ;  /* 0x0000141511000388 */ /* 0x000fe80000004800 */
[----:B------:R-:W-:Y:S04]  /*0970*/  @P0 STS [R17.X4+0xc], R12 ;  /* 0x00000c0c11000388 */ /* 0x000fe80000004800 */
[----:B------:R-:W-:Y:S04]  /*0980*/  @P0 STS [R17.X4+0x10], R20 ;  /* 0x0000101411000388 */ /* 0x000fe80000004800 */
[----:B------:R-:W-:Y:S04]  /*0990*/  @!P1 STS [R22.X4+0xa20], R19 ;  /* 0x000a201316009388 */ /* 0x000fe80000004800 */
[----:B------:R-:W-:Y:S04]  /*09a0*/  @!P3 STS [R46.X4+0xa24], R29 ;  /* 0x000a241d2e00b388 */ /* 0x000fe80000004800 */
[----:B------:R-:W-:Y:S04]  /*09b0*/  @!P2 STS [R50.X4+0xa28], R44 ;  /* 0x000a282c3200a388 */ /* 0x000fe80000004800 */
[----:B------:R-:W-:Y:S06]  /*09c0*/  BAR.SYNC.DEFER_BLOCKING 0x0 ;  /* 0x0000000000007b1d */ /* 0x000fec0000010000 */
[----:B------:R-:W-:Y:S04]  /*09d0*/  LDS R26, [R0.X8] ;  /* 0x00000000001a7984 */ /* 0x000fe80000008800 */
[----:B------:R-:W0:Y:S04]  /*09e0*/  LDS.128 R8, [R52] ;  /* 0x0000000034087984 */ /* 0x000e280000000c00 */
[----:B------:R-:W1:Y:S04]  /*09f0*/  LDS R30, [R0.X8+0xd8] ;  /* 0x0000d800001e7984 */ /* 0x000e680000008800 */
[----:B------:R-:W2:Y:S04]  /*0a00*/  LDS.128 R12, [R52+0x200] ;  /* 0x00020000340c7984 */ /* 0x000ea80000000c00 */
[----:B------:R-:W3:Y:S04]  /*0a10*/  LDS R24, [R0.X8+0x144] ;  /* 0x0001440000187984 */ /* 0x000ee80000008800 */
[----:B------:R-:W4:Y:S04]  /*0a20*/  LDS R48, [R0.X8+0x21c] ;  /* 0x00021c0000307984 */ /* 0x000f280000008800 */
[----:B------:R-:W5:Y:S04]  /*0a30*/  LDS.128 R16, [R52+0x20] ;  /* 0x0000200034107984 */ /* 0x000f680000000c00 */
[----:B------:R-:W5:Y:S04]  /*0a40*/  LDS.128 R20, [R52+0x220] ;  /* 0x0002200034147984 */ /* 0x000f680000000c00 */
[----:B------:R-:W5:Y:S01]  /*0a50*/  LDS R29, [R0.X8+0x288] ;  /* 0x00028800001d7984 */ /* 0x000f620000008800 */
[C---:B0-----:R-:W-:Y:S01]  /*0a60*/  FFMA R51, R8.reuse, R26, R51 ;  /* 0x0000001a08337223 */ /* 0x041fe20000000033 */
[----:B-1----:R-:W-:Y:S01]  /*0a70*/  FFMA R40, R8, R30, R40 ;  /* 0x0000001e08287223 */ /* 0x002fe20000000028 */
[----:B--2---:R-:W-:Y:S01]  /*0a80*/  FFMA R8, R26, R12, R28 ;  /* 0x0000000c1a087223 */ /* 0x004fe2000000001c */
[----:B------:R-:W-:Y:S01]  /*0a90*/  FFMA R12, R12, R30, R42 ;  /* 0x0000001e0c0c7223 */ /* 0x000fe2000000002a */
[----:B---3--:R-:W-:-:S02]  /*0aa0*/  FFMA R28, R24, R9, R51 ;  /* 0x00000009181c7223 */ /* 0x008fc40000000033 */
[----:B------:R-:W0:Y:S01]  /*0ab0*/  LDS R51, [R0.X8+0x360] ;  /* 0x0003600000337984 */ /* 0x000e220000008800 */
[----:B----4-:R-:W-:Y:S01]  /*0ac0*/  FFMA R42, R48, R9, R40 ;  /* 0x00000009302a7223 */ /* 0x010fe20000000028 */
[-C--:B------:R-:W-:Y:S02]  /*0ad0*/  FFMA R9, R24, R13.reuse, R8 ;  /* 0x0000000d18097223 */ /* 0x080fe40000000008 */
[----:B------:R-:W1:Y:S01]  /*0ae0*/  LDS R8, [R0.X8+0x3cc] ;  /* 0x0003cc0000087984 */ /* 0x000e620000008800 */
[-C--:B-----5:R-:W-:Y:S01]  /*0af0*/  FFMA R53, R26, R16.reuse, R53 ;  /* 0x000000101a357223 */ /* 0x0a0fe20000000035 */
[----:B------:R-:W-:Y:S01]  /*0b00*/  FFMA R27, R30, R16, R27 ;  /* 0x000000101e1b7223 */ /* 0x000fe2000000001b */
[----:B------:R-:W-:Y:S01]  /*0b10*/  LEA R16, R3, 0xa20, 0x6 ;  /* 0x00000a2003107811 */ /* 0x000fe200078e30ff */
[-C--:B------:R-:W-:Y:S01]  /*0b20*/  FFMA R26, R26, R20.reuse, R25 ;  /* 0x000000141a1a7223 */ /* 0x080fe20000000019 */
[----:B------:R-:W-:Y:S01]  /*0b30*/  FFMA R13, R48, R13, R12 ;  /* 0x0000000d300d7223 */ /* 0x000fe2000000000c */
[----:B------:R-:W-:Y:S01]  /*0b40*/  FFMA R20, R30, R20, R31 ;  /* 0x000000141e147223 */ /* 0x000fe2000000001f */
[----:B------:R-:W2:Y:S01]  /*0b50*/  LDS R12, [R0.X8+0x4a4] ;  /* 0x0004a400000c7984 */ /* 0x000ea20000008800 */
[-C--:B------:R-:W-:Y:S01]  /*0b60*/  FFMA R31, R24, R17.reuse, R53 ;  /* 0x00000011181f7223 */ /* 0x080fe20000000035 */
[----:B------:R-:W-:Y:S01]  /*0b70*/  FFMA R44, R48, R17, R27 ;  /* 0x00000011302c7223 */ /* 0x000fe2000000001b */
[-C--:B------:R-:W-:Y:S01]  /*0b80*/  FFMA R40, R24, R21.reuse, R26 ;  /* 0x0000001518287223 */ /* 0x080fe2000000001a */
[----:B------:R-:W-:Y:S04]  /*0b90*/  LDS R17, [R0.X8+0x510] ;  /* 0x0005100000117984 */ /* 0x000fe80000008800 */
[----:B------:R-:W3:Y:S01]  /*0ba0*/  LDS.128 R24, [R16+0x10] ;  /* 0x0000100010187984 */ /* 0x000ee20000000c00 */
[----:B------:R-:W-:Y:S01]  /*0bb0*/  FFMA R48, R48, R21, R20 ;  /* 0x0000001530307223 */ /* 0x000fe20000000014 */
[C---:B------:R-:W-:Y:S01]  /*0bc0*/  FFMA R53, R29.reuse, R10, R28 ;  /* 0x0000000a1d357223 */ /* 0x040fe2000000001c */
[C---:B------:R-:W-:Y:S01]  /*0bd0*/  FFMA R46, R29.reuse, R14, R9 ;  /* 0x0000000e1d2e7223 */ /* 0x040fe20000000009 */
[C---:B------:R-:W-:Y:S01]  /*0be0*/  FFMA R20, R29.reuse, R18, R31 ;  /* 0x000000121d147223 */ /* 0x040fe2000000001f */
[----:B------:R-:W-:Y:S01]  /*0bf0*/  FFMA R40, R29, R22, R40 ;  /* 0x000000161d287223 */ /* 0x000fe20000000028 */
[----:B------:R-:W4:Y:S04]  /*0c00*/  LDS R21, [R0.X8+0x5e8] ;  /* 0x0005e80000157984 */ /* 0x000f280000008800 */
[----:B------:R-:W5:Y:S01]  /*0c10*/  LDS.128 R28, [R16+0x210] ;  /* 0x00021000101c7984 */ /* 0x000f620000000c00 */
[C---:B0-----:R-:W-:Y:S01]  /*0c20*/  FFMA R9, R51.reuse, R10, R42 ;  /* 0x0000000a33097223 */ /* 0x041fe2000000002a */
[C---:B------:R-:W-:Y:S01]  /*0c30*/  FFMA R10, R51.reuse, R14, R13 ;  /* 0x0000000e330a7223 */ /* 0x040fe2000000000d */
[C---:B------:R-:W-:Y:S01]  /*0c40*/  FFMA R14, R51.reuse, R18, R44 ;  /* 0x00000012330e7223 */ /* 0x040fe2000000002c */
[----:B------:R-:W-:Y:S01]  /*0c50*/  FFMA R44, R51, R22, R48 ;  /* 0x00000016332c7223 */ /* 0x000fe20000000030 */
[----:B------:R-:W0:Y:S01]  /*0c60*/  LDS R42, [R0.X8+0x72c] ;  /* 0x00072c00002a7984 */ /* 0x000e220000008800 */
[C---:B-1----:R-:W-:Y:S01]  /*0c70*/  FFMA R13, R8.reuse, R11, R53 ;  /* 0x0000000b080d7223 */ /* 0x042fe20000000035 */
[C---:B------:R-:W-:Y:S01]  /*0c80*/  FFMA R18, R8.reuse, R15, R46 ;  /* 0x0000000f08127223 */ /* 0x040fe2000000002e */
[C---:B------:R-:W-:Y:S01]  /*0c90*/  FFMA R22, R8.reuse, R23, R40 ;  /* 0x0000001708167223 */ /* 0x040fe20000000028 */
[----:B------:R-:W-:Y:S01]  /*0ca0*/  FFMA R20, R8, R19, R20 ;  /* 0x0000001308147223 */ /* 0x000fe20000000014 */
[----:B------:R-:W1:Y:S01]  /*0cb0*/  LDS R40, [R0.X8+0x654] ;  /* 0x0006540000287984 */ /* 0x000e620000008800 */
[C---:B--2---:R-:W-:Y:S01]  /*0cc0*/  FFMA R46, R12.reuse, R11, R9 ;  /* 0x0000000b0c2e7223 */ /* 0x044fe20000000009 */
[C---:B------:R-:W-:Y:S01]  /*0cd0*/  FFMA R51, R12.reuse, R15, R10 ;  /* 0x0000000f0c337223 */ /* 0x040fe2000000000a */
[C---:B------:R-:W-:Y:S01]  /*0ce0*/  FFMA R48, R12.reuse, R19, R14 ;  /* 0x000000130c307223 */ /* 0x040fe2000000000e */
[----:B------:R-:W2:Y:S01]  /*0cf0*/  LDS.128 R8, [R16+0x30] ;  /* 0x0000300010087984 */ /* 0x000ea20000000c00 */
[----:B------:R-:W-:-:S03]  /*0d00*/  FFMA R44, R12, R23, R44 ;  /* 0x000000170c2c7223 */ /* 0x000fc6000000002c */
[----:B------:R-:W-:Y:S01]  /*0d10*/  LDS R23, [R0.X8+0x870] ;  /* 0x0008700000177984 */ /* 0x000fe20000008800 */
[----:B---3--:R-:W-:-:S03]  /*0d20*/  FFMA R19, R24, R17, R13 ;  /* 0x0000001118137223 */ /* 0x008fc6000000000d */
[----:B------:R-:W3:Y:S01]  /*0d30*/  LDS.128 R12, [R16+0x230] ;  /* 0x00023000100c7984 */ /* 0x000ee20000000c00 */
[----:B----4-:R-:W-:-:S03]  /*0d40*/  FFMA R53, R24, R21, R46 ;  /* 0x0000001518357223 */ /* 0x010fc6000000002e */
[----:B------:R-:W-:Y:S01]  /*0d50*/  LDS R24, [R0.X8+0x8dc] ;  /* 0x0008dc0000187984 */ /* 0x000fe20000008800 */
[----:B-----5:R-:W-:-:S03]  /*0d60*/  FFMA R52, R28, R21, R51 ;  /* 0x000000151c347223 */ /* 0x020fc60000000033 */
[----:B------:R-:W4:Y:S01]  /*0d70*/  LDS R51, [R0.X8+0x798] ;  /* 0x0007980000337984 */ /* 0x000f220000008800 */
[----:B------:R-:W-:-:S03]  /*0d80*/  FFMA R46, R17, R28, R18 ;  /* 0x0000001c112e7223 */ /* 0x000fc60000000012 */
[----:B------:R-:W5:Y:S01]  /*0d90*/  LDS R18, [R0.X8+0x9b4] ;  /* 0x0009b40000127984 */ /* 0x000f620000008800 */
[----:B------:R-:W-:-:S04]  /*0da0*/  IADD3 R34, P1, R34, 0x6200, RZ ;  /* 0x0000620022227810 */ /* 0x000fc80007f3e0ff */
[----:B------:R-:W-:Y:S01]  /*0db0*/  IADD3.X R35, RZ, R35, RZ, P1, !PT ;  /* 0x00000023ff237210 */ /* 0x000fe20000ffe4ff */
[-C--:B0-----:R-:W-:Y:S01]  /*0dc0*/  FFMA R50, R42, R25.reuse, R53 ;  /* 0x000000192a327223 */ /* 0x081fe20000000035 */
[----:B------:R-:W-:Y:S01]  /*0dd0*/  ISETP.NE.AND P1, PT, R38, 0x40, PT ;  /* 0x000000402600780c */ /* 0x000fe20003f25270 */
[C---:B-1----:R-:W-:Y:S01]  /*0de0*/  FFMA R28, R40.reuse, R25, R19 ;  /* 0x00000019281c7223 */ /* 0x042fe20000000013 */
[-C--:B------:R-:W-:Y:S01]  /*0df0*/  FFMA R19, R40, R29.reuse, R46 ;  /* 0x0000001d28137223 */ /* 0x080fe2000000002e */
[-C--:B--2---:R-:W-:Y:S01]  /*0e00*/  FFMA R25, R17, R8.reuse, R20 ;  /* 0x0000000811197223 */ /* 0x084fe20000000014 */
[----:B------:R-:W-:Y:S01]  /*0e10*/  FFMA R53, R21, R8, R48 ;  /* 0x0000000815357223 */ /* 0x000fe20000000030 */
[----:B------:R-:W-:Y:S02]  /*0e20*/  FFMA R29, R42, R29, R52 ;  /* 0x0000001d2a1d7223 */ /* 0x000fe40000000034 */
[-C--:B------:R-:W-:Y:S01]  /*0e30*/  FFMA R25, R40, R9.reuse, R25 ;  /* 0x0000000928197223 */ /* 0x080fe20000000019 */
[----:B------:R-:W-:Y:S01]  /*0e40*/  FFMA R53, R42, R9, R53 ;  /* 0x000000092a357223 */ /* 0x000fe20000000035 */
[-C--:B---3--:R-:W-:Y:S01]  /*0e50*/  FFMA R22, R17, R12.reuse, R22 ;  /* 0x0000000c11167223 */ /* 0x088fe20000000016 */
[----:B------:R-:W-:-:S03]  /*0e60*/  FFMA R44, R21, R12, R44 ;  /* 0x0000000c152c7223 */ /* 0x000fc6000000002c */
[-C--:B------:R-:W-:Y:S01]  /*0e70*/  FFMA R9, R40, R13.reuse, R22 ;  /* 0x0000000d28097223 */ /* 0x080fe20000000016 */
[----:B------:R-:W-:Y:S01]  /*0e80*/  FFMA R13, R42, R13, R44 ;  /* 0x0000000d2a0d7223 */ /* 0x000fe2000000002c */
[----:B------:R-:W-:Y:S01]  /*0e90*/  FFMA R29, R23, R30, R29 ;  /* 0x0000001e171d7223 */ /* 0x000fe2000000001d */
[----:B------:R-:W-:Y:S01]  /*0ea0*/  IADD3 R36, P3, R36, 0x20, RZ ;  /* 0x0000002024247810 */ /* 0x000fe20007f7e0ff */
[C---:B----4-:R-:W-:Y:S01]  /*0eb0*/  FFMA R17, R51.reuse, R26, R28 ;  /* 0x0000001a33117223 */ /* 0x050fe2000000001c */
[C---:B------:R-:W-:Y:S01]  /*0ec0*/  FFMA R12, R51.reuse, R14, R9 ;  /* 0x0000000e330c7223 */ /* 0x040fe20000000009 */
[C---:B------:R-:W-:Y:S01]  /*0ed0*/  FFMA R28, R51.reuse, R30, R19 ;  /* 0x0000001e331c7223 */ /* 0x040fe20000000013 */
[----:B------:R-:W-:Y:S01]  /*0ee0*/  FFMA R8, R51, R10, R25 ;  /* 0x0000000a33087223 */ /* 0x000fe20000000019 */
[C---:B------:R-:W-:Y:S01]  /*0ef0*/  FFMA R9, R23.reuse, R26, R50 ;  /* 0x0000001a17097223 */ /* 0x040fe20000000032 */
[C---:B------:R-:W-:Y:S01]  /*0f00*/  FFMA R10, R23.reuse, R10, R53 ;  /* 0x0000000a170a7223 */ /* 0x040fe20000000035 */
[----:B------:R-:W-:Y:S01]  /*0f10*/  FFMA R14, R23, R14, R13 ;  /* 0x0000000e170e7223 */ /* 0x000fe2000000000d */
[----:B------:R-:W-:Y:S01]  /*0f20*/  IADD3 R32, P2, R32, 0x20, RZ ;  /* 0x0000002020207810 */ /* 0x000fe20007f5e0ff */
[C---:B------:R-:W-:Y:S01]  /*0f30*/  FFMA R51, R24.reuse, R27, R17 ;  /* 0x0000001b18337223 */ /* 0x040fe20000000011 */
[----:B------:R-:W-:Y:S01]  /*0f40*/  FFMA R28, R24, R31, R28 ;  /* 0x0000001f181c7223 */ /* 0x000fe2000000001c */
[C---:B-----5:R-:W-:Y:S01]  /*0f50*/  FFMA R40, R18.reuse, R27, R9 ;  /* 0x0000001b12287223 */ /* 0x060fe20000000009 */
[----:B------:R-:W-:Y:S01]  /*0f60*/  FFMA R42, R18, R31, R29 ;  /* 0x0000001f122a7223 */ /* 0x000fe2000000001d */
[C---:B------:R-:W-:Y:S01]  /*0f70*/  FFMA R53, R24.reuse, R11, R8 ;  /* 0x0000000b18357223 */ /* 0x040fe20000000008 */
[----:B------:R-:W-:Y:S01]  /*0f80*/  FFMA R25, R24, R15, R12 ;  /* 0x0000000f18197223 */ /* 0x000fe2000000000c */
[C---:B------:R-:W-:Y:S01]  /*0f90*/  FFMA R27, R18.reuse, R11, R10 ;  /* 0x0000000b121b7223 */ /* 0x040fe2000000000a */
[----:B------:R-:W-:Y:S01]  /*0fa0*/  FFMA R31, R18, R15, R14 ;  /* 0x0000000f121f7223 */ /* 0x000fe2000000000e */
[----:B------:R-:W-:-:S02]  /*0fb0*/  IADD3.X R33, RZ, R33, RZ, P3, !PT ;  /* 0x00000021ff217210 */ /* 0x000fc40001ffe4ff */
[----:B------:R-:W-:Y:S01]  /*0fc0*/  IADD3.X R37, RZ, R37, RZ, P2, !PT ;  /* 0x00000025ff257210 */ /* 0x000fe200017fe4ff */
[----:B------:R-:W-:Y:S05]  /*0fd0*/  @P1 BRA `(.L_x_34) ;  /* 0xfffff6a000001947 */ /* 0x000fea000383ffff */
[----:B------:R-:W-:Y:S01]  /*0fe0*/  LEA R6, R2, R3, 0x4 ;  /* 0x0000000302067211 */ /* 0x000fe200078e20ff */
[----:B------:R-:W-:Y:S01]  /*0ff0*/  ULDC.64 UR4, c[0x0][0x118] ;  /* 0x0000460000047ab9 */ /* 0x000fe20000000a00 */
[----:B------:R-:W-:Y:S02]  /*1000*/  MOV R11, 0x4 ;  /* 0x00000004000b7802 */ /* 0x000fe40000000f00 */
[----:B------:R-:W-:-:S05]  /*1010*/  SHF.L.U32 R6, R6, 0x1, RZ ;  /* 0x0000000106067819 */ /* 0x000fca00000006ff */
[----:B------:R-:W-:-:S05]  /*1020*/  IMAD.WIDE R6, R6, R11, c[0x0][0x178] ;  /* 0x00005e0006067625 */ /* 0x000fca00078e020b */
[----:B------:R-:W2:Y:S04]  /*1030*/  LDG.E.CONSTANT R9, [R6.64+0x40] ;  /* 0x0000400406097981 */ /* 0x000ea8000c1e9900 */
[----:B------:R-:W3:Y:S04]  /*1040*/  LDG.E.CONSTANT R4, [R6.64] ;  /* 0x0000000406047981 */ /* 0x000ee8000c1e9900 */
[----:B------:R-:W4:Y:S04]  /*1050*/  LDG.E.CONSTANT R8, [R6.64+0x4] ;  /* 0x0000040406087981 */ /* 0x000f28000c1e9900 */
[----:B------:R-:W5:Y:S01]  /*1060*/  LDG.E.CONSTANT R10, [R6.64+0x44] ;  /* 0x00004404060a7981 */ /* 0x000f62000c1e9900 */
[----:B------:R-:W-:-:S04]  /*1070*/  IMAD R3, R3, 0x188, R0 ;  /* 0x0000018803037824 */ /* 0x000fc800078e0200 */
[----:B------:R-:W-:-:S04]  /*1080*/  IMAD R2, R2, 0x1880, R3 ;  /* 0x0000188002027824 */ /* 0x000fc800078e0203 */
[----:B------:R-:W-:-:S04]  /*1090*/  IMAD R2, R5, 0x1c, R2 ;  /* 0x0000001c05027824 */ /* 0x000fc800078e0202 */
[----:B------:R-:W-:Y:S01]  /*10a0*/  IMAD.WIDE R2, R2, R11, c[0x0][0x160] ;  /* 0x0000580002027625 */ /* 0x000fe200078e020b */
[--C-:B--2---:R-:W-:Y:S01]  /*10b0*/  FADD R5, R28, R9.reuse ;  /* 0x000000091c057221 */ /* 0x104fe20000000000 */
[----:B------:R-:W-:Y:S01]  /*10c0*/  FADD R9, R42, R9 ;  /* 0x000000092a097221 */ /* 0x000fe20000000000 */
[--C-:B---3--:R-:W-:Y:S01]  /*10d0*/  FADD R51, R51, R4.reuse ;  /* 0x0000000433337221 */ /* 0x108fe20000000000 */
[----:B------:R-:W-:Y:S01]  /*10e0*/  FADD R11, R40, R4 ;  /* 0x00000004280b7221 */ /* 0x000fe20000000000 */
[--C-:B----4-:R-:W-:Y:S01]  /*10f0*/  FADD R53, R53, R8.reuse ;  /* 0x0000000835357221 */ /* 0x110fe20000000000 */
[----:B------:R-:W-:Y:S01]  /*1100*/  FADD R27, R27, R8 ;  /* 0x000000081b1b7221 */ /* 0x000fe20000000000 */
[--C-:B-----5:R-:W-:Y:S01]  /*1110*/  FADD R25, R25, R10.reuse ;  /* 0x0000000a19197221 */ /* 0x120fe20000000000 */
[----:B------:R-:W-:Y:S01]  /*1120*/  FADD R31, R31, R10 ;  /* 0x0000000a1f1f7221 */ /* 0x000fe20000000000 */
[----:B------:R-:W-:Y:S04]  /*1130*/  STG.E [R2.64], R51 ;  /* 0x0000003302007986 */ /* 0x000fe8000c101904 */
        /* <DEDUP_REMOVED lines=8> */
.L_x_35:
        /* <DEDUP_REMOVED lines=12> */
.L_x_122:


//--------------------- .text.tvmgen_default_fused_nn_conv2d_add_1_kernel --------------------------
	.section	.text.tvmgen_default_fused_nn_conv2d_add_1_kernel,"ax",@progbits
	.sectionflags	@"SHF_BARRIERS=1"
	.sectioninfo	@"SHI_REGISTERS=71"
	.align	128
        .global         tvmgen_default_fused_nn_conv2d_add_1_kernel
        .type           tvmgen_default_fused_nn_conv2d_add_1_kernel,@function
        .size           tvmgen_default_fused_nn_conv2d_add_1_kernel,(.L_x_123 - tvmgen_default_fused_nn_conv2d_add_1_kernel)
        .other          tvmgen_default_fused_nn_conv2d_add_1_kernel,@"STO_CUDA_ENTRY STV_DEFAULT"
tvmgen_default_fused_nn_conv2d_add_1_kernel:
.text.tvmgen_default_fused_nn_conv2d_add_1_kernel:
[----:B------:R-:W-:Y:S02]  /*0000*/  MOV R1, c[0x0][0x28] ;  /* 0x00000a0000017a02 */ /* 0x000fe40000000f00 */
[----:B------:R-:W0:Y:S01]  /*0010*/  S2R R7, SR_TID.X ;  /* 0x0000000000077919 */ /* 0x000e220000002100 */
[----:B------:R-:W-:Y:S01]  /*0020*/  CS2R R40, SRZ ;  /* 0x0000000000287805 */ /* 0x000fe2000001ff00 */
[----:B------:R-:W-:Y:S01]  /*0030*/  CS2R R38, SRZ ;  /* 0x0000000000267805 */ /* 0x000fe2000001ff00 */
[----:B------:R-:W-:Y:S01]  /*0040*/  CS2R R28, SRZ ;  /* 0x00000000001c7805 */ /* 0x000fe2000001ff00 */
[----:B------:R-:W1:Y:S01]  /*0050*/  S2R R6, SR_TID.Z ;  /* 0x0000000000067919 */ /* 0x000e620000002300 */
[----:B------:R-:W-:Y:S01]  /*0060*/  CS2R R30, SRZ ;  /* 0x00000000001e7805 */ /* 0x000fe2000001ff00 */
[----:B------:R-:W-:Y:S01]  /*0070*/  CS2R R32, SRZ ;  /* 0x0000000000207805 */ /* 0x000fe2000001ff00 */
[----:B------:R-:W-:Y:S01]  /*0080*/  CS2R R34, SRZ ;  /* 0x0000000000227805 */ /* 0x000fe2000001ff00 */
[----:B------:R-:W-:Y:S01]  /*0090*/  CS2R R42, SRZ ;  /* 0x00000000002a7805 */ /* 0x000fe2000001ff00 */
[----:B------:R-:W-:Y:S01]  /*00a0*/  CS2R R36, SRZ ;  /* 0x0000000000247805 */ /* 0x000fe2000001ff00 */
[----:B------:R-:W-:-:S02]  /*00b0*/  MOV R45, RZ ;  /* 0x000000ff002d7202 */ /* 0x000fc40000000f00 */
[----:B------:R-:W-:Y:S02]  /*00c0*/  MOV R47, RZ ;  /* 0x000000ff002f7202 */ /* 0x000fe40000000f00 */
[----:B------:R-:W-:Y:S02]  /*00d0*/  MOV R49, RZ ;  /* 0x000000ff00317202 */ /* 0x000fe40000000f00 */
[----:B------:R-:W-:Y:S02]  /*00e0*/  MOV R51, RZ ;  /* 0x000000ff00337202 */ /* 0x000fe40000000f00 */
[----:B------:R-:W-:Y:S02]  /*00f0*/  MOV R53, RZ ;  /* 0x000000ff00357202 */ /* 0x000fe40000000f00 */
[----:B------:R-:W-:Y:S02]  /*0100*/  MOV R55, RZ ;  /* 0x000000ff00377202 */ /* 0x000fe40000000f00 */
[----:B------:R-:W-:-:S02]  /*0110*/  MOV R57, RZ ;  /* 0x000000ff00397202 */ /* 0x000fc40000000f00 */
[C---:B0-----:R-:W-:Y:S02]  /*0120*/  SHF.L.U32 R3, R7.reuse, 0x2, RZ ;  /* 0x0000000207037819 */ /* 0x041fe400000006ff */
[C---:B------:R-:W-:Y:S02]  /*0130*/  SHF.L.U32 R9, R7.reuse, 0x1, RZ ;  /* 0x0000000107097819 */ /* 0x040fe400000006ff */
[----:B------:R-:W-:Y:S01]  /*0140*/  ISETP.GT.AND P0, PT, R7, 0x3, PT ;  /* 0x000000030700780c */ /* 0x000fe20003f04270 */
[C---:B-1----:R-:W-:Y:S01]  /*0150*/  IMAD R3, R6.reuse, 0xe, R3 ;  /* 0x0000000e06037824 */ /* 0x042fe200078e0203 */
[----:B------:R-:W-:Y:S01]  /*0160*/  MOV R59, RZ ;  /* 0x000000ff003b7202 */ /* 0x000fe20000000f00 */
[----:B------:R-:W-:Y:S01]  /*0170*/  IMAD R9, R6, 0x7, R9 ;  /* 0x0000000706097824 */ /* 0x000fe200078e0209 */
[----:B------:R-:W-:Y:S02]  /*0180*/  MOV R61, RZ ;  /* 0x000000ff003d7202 */ /* 0x000fe40000000f00 */
[----:B------:R-:W-:-:S02]  /*0190*/  IADD3 R2, R3, 0x2, RZ ;  /* 0x0000000203027810 */ /* 0x000fc40007ffe0ff */
[C---:B------:R-:W-:Y:S02]  /*01a0*/  IADD3 R5, R3.reuse, 0x3, RZ ;  /* 0x0000000303057810 */ /* 0x040fe40007ffe0ff */
[C---:B------:R-:W-:Y:S01]  /*01b0*/  IADD3 R0, R3.reuse, 0x1, RZ ;  /* 0x0000000103007810 */ /* 0x040fe20007ffe0ff */
[----:B------:R-:W-:Y:S01]  /*01c0*/  IMAD.HI R3, R3, 0x94f2095, RZ ;  /* 0x094f209503037827 */ /* 0x000fe200078e02ff */
[----:B------:R-:W-:-:S03]  /*01d0*/  ISETP.GT.OR P0, PT, R9, 0xdb, P0 ;  /* 0x000000db0900780c */ /* 0x000fc60000704670 */
[----:B------:R-:W-:-:S04]  /*01e0*/  IMAD.HI R2, R2, 0x94f2095, RZ ;  /* 0x094f209502027827 */ /* 0x000fc800078e02ff */
[----:B------:R-:W-:Y:S01]  /*01f0*/  IMAD.HI R8, R5, 0x94f2095, RZ ;  /* 0x094f209505087827 */ /* 0x000fe200078e02ff */
[----:B------:R-:W-:-:S03]  /*0200*/  SHF.R.S32.HI R11, RZ, 0x1, R2 ;  /* 0x00000001ff0b7819 */ /* 0x000fc60000011402 */
[----:B------:R-:W-:Y:S01]  /*0210*/  IMAD.HI R4, R0, 0x94f2095, RZ ;  /* 0x094f209500047827 */ /* 0x000fe200078e02ff */
[----:B------:R-:W-:Y:S02]  /*0220*/  SHF.R.S32.HI R0, RZ, 0x1, R3 ;  /* 0x00000001ff007819 */ /* 0x000fe40000011403 */
[----:B------:R-:W-:Y:S02]  /*0230*/  SHF.R.S32.HI R13, RZ, 0x1, R8 ;  /* 0x00000001ff0d7819 */ /* 0x000fe40000011408 */
[----:B------:R-:W-:Y:S02]  /*0240*/  SHF.R.S32.HI R9, RZ, 0x1, R4 ;  /* 0x00000001ff097819 */ /* 0x000fe40000011404 */
[----:B------:R-:W-:Y:S02]  /*0250*/  LEA.HI R5, R3, R0, RZ, 0x1 ;  /* 0x0000000003057211 */ /* 0x000fe400078f08ff */
[----:B------:R-:W-:Y:S02]  /*0260*/  LEA.HI R3, R2, R11, RZ, 0x1 ;  /* 0x0000000b02037211 */ /* 0x000fe400078f08ff */
[----:B------:R-:W-:Y:S01]  /*0270*/  LEA.HI R2, R8, R13, RZ, 0x1 ;  /* 0x0000000d08027211 */ /* 0x000fe200078f08ff */
[----:B------:R-:W-:Y:S01]  /*0280*/  CS2R R10, SRZ ;  /* 0x00000000000a7805 */ /* 0x000fe2000001ff00 */
[----:B------:R-:W-:-:S02]  /*0290*/  LEA.HI R4, R4, R9, RZ, 0x1 ;  /* 0x0000000904047211 */ /* 0x000fc400078f08ff */
[----:B------:R-:W-:Y:S02]  /*02a0*/  MOV R0, RZ ;  /* 0x000000ff00007202 */ /* 0x000fe40000000f00 */
[----:B------:R-:W-:Y:S02]  /*02b0*/  MOV R8, RZ ;  /* 0x000000ff00087202 */ /* 0x000fe40000000f00 */
.L_x_37:
[C---:B------:R-:W-:Y:S01]  /*02c0*/  SHF.L.U32 R9, R7.reuse, 0x1, RZ ;  /* 0x0000000107097819 */ /* 0x040fe200000006ff */
[----:B------:R-:W0:Y:S04]  /*02d0*/  @!P0 S2R R13, SR_CTAID.Y ;  /* 0x00000000000d8919 */ /* 0x000e280000002600 */
[----:B------:R-:W-:Y:S01]  /*02e0*/  BAR.SYNC.DEFER_BLOCKING 0x0 ;  /* 0x0000000000007b1d */ /* 0x000fe20000010000 */
[----:B------:R-:W-:Y:S01]  /*02f0*/  IMAD R9, R6, 0x7, R9 ;  /* 0x0000000706097824 */ /* 0x000fe200078e0209 */
[C---:B------:R-:W-:Y:S02]  /*0300*/  ISETP.GT.AND P1, PT, R7.reuse, 0x2, PT ;  /* 0x000000020700780c */ /* 0x040fe40003f24270 */
[----:B------:R-:W-:-:S02]  /*0310*/  SHF.L.U32 R17, R7, 0x2, RZ ;  /* 0x0000000207117819 */ /* 0x000fc400000006ff */
[----:B------:R-:W-:Y:S01]  /*0320*/  ISETP.GT.OR P1, PT, R9, 0xda, P1 ;  /* 0x000000da0900780c */ /* 0x000fe20000f24670 */
[----:B------:R-:W-:Y:S01]  /*0330*/  ULDC.64 UR4, c[0x0][0x118] ;  /* 0x0000460000047ab9 */ /* 0x000fe20000000a00 */
[----:B------:R-:W1:Y:S01]  /*0340*/  S2R R9, SR_CTAID.Z ;  /* 0x0000000000097919 */ /* 0x000e620000002700 */
[----:B------:R-:W-:-:S05]  /*0350*/  IMAD R44, R6, 0xe, R17 ;  /* 0x0000000e062c7824 */ /* 0x000fca00078e0211 */
[C---:B------:R-:W-:Y:S02]  /*0360*/  IADD3 R17, R44.reuse, 0x1, RZ ;  /* 0x000000012c117810 */ /* 0x040fe40007ffe0ff */
[C---:B------:R-:W-:Y:S02]  /*0370*/  IADD3 R16, R44.reuse, 0x2, RZ ;  /* 0x000000022c107810 */ /* 0x040fe40007ffe0ff */
[----:B------:R-:W-:Y:S01]  /*0380*/  IADD3 R21, R44, 0x3, RZ ;  /* 0x000000032c157810 */ /* 0x000fe20007ffe0ff */
[----:B------:R-:W2:Y:S01]  /*0390*/  @!P1 S2R R15, SR_CTAID.Y ;  /* 0x00000000000f9919 */ /* 0x000ea20000002600 */
[----:B0-----:R-:W-:Y:S02]  /*03a0*/  @!P0 IMAD R12, R0, 0xe0, R13 ;  /* 0x000000e0000c8824 */ /* 0x001fe400078e020d */
[----:B------:R-:W-:Y:S02]  /*03b0*/  IMAD R13, R5, -0x37, R44 ;  /* 0xffffffc9050d7824 */ /* 0x000fe400078e022c */
[----:B------:R-:W-:-:S02]  /*03c0*/  @!P0 IMAD R12, R12, 0x70, RZ ;  /* 0x000000700c0c8824 */ /* 0x000fc400078e02ff */
[----:B------:R-:W-:Y:S02]  /*03d0*/  IMAD R19, R4, -0x37, R17 ;  /* 0xffffffc904137824 */ /* 0x000fe400078e0211 */
[----:B------:R-:W-:Y:S02]  /*03e0*/  IMAD R16, R3, -0x37, R16 ;  /* 0xffffffc903107824 */ /* 0x000fe400078e0210 */
[----:B------:R-:W-:Y:S01]  /*03f0*/  IMAD R18, R2, -0x37, R21 ;  /* 0xffffffc902127824 */ /* 0x000fe200078e0215 */
[----:B-1----:R-:W-:-:S04]  /*0400*/  LEA R14, R9, R6, 0x5 ;  /* 0x00000006090e7211 */ /* 0x002fc800078e28ff */
[----:B------:R-:W-:Y:S02]  /*0410*/  LEA R17, R14, R7, 0x2 ;  /* 0x000000070e117211 */ /* 0x000fe400078e10ff */
[-C--:B------:R-:W-:Y:S02]  /*0420*/  @!P0 IADD3 R14, R13, R12.reuse, RZ ;  /* 0x0000000c0d0e8210 */ /* 0x080fe40007ffe0ff */
[----:B------:R-:W-:Y:S01]  /*0430*/  @!P0 IADD3 R13, R19, R12, RZ ;  /* 0x0000000c130d8210 */ /* 0x000fe20007ffe0ff */
[----:B--2---:R-:W-:Y:S02]  /*0440*/  @!P1 IMAD R15, R0, 0xe0, R15 ;  /* 0x000000e0000f9824 */ /* 0x004fe400078e020f */
[----:B------:R-:W-:Y:S02]  /*0450*/  @!P0 IMAD R14, R5, 0xc40, R14 ;  /* 0x00000c40050e8824 */ /* 0x000fe400078e020e */
[----:B------:R-:W-:Y:S02]  /*0460*/  @!P1 IMAD R15, R15, 0x70, RZ ;  /* 0x000000700f0f9824 */ /* 0x000fe400078e02ff */
[----:B------:R-:W-:-:S03]  /*0470*/  @!P0 IMAD R13, R4, 0xc40, R13 ;  /* 0x00000c40040d8824 */ /* 0x000fc600078e020d */
[-C--:B------:R-:W-:Y:S02]  /*0480*/  @!P1 IADD3 R12, R16, R15.reuse, RZ ;  /* 0x0000000f100c9210 */ /* 0x080fe40007ffe0ff */
[----:B------:R-:W-:Y:S02]  /*0490*/  @!P1 IADD3 R15, R18, R15, RZ ;  /* 0x0000000f120f9210 */ /* 0x000fe40007ffe0ff */
[----:B------:R-:W-:Y:S01]  /*04a0*/  LEA R16, R17, R0, 0x5 ;  /* 0x0000000011107211 */ /* 0x000fe200078e28ff */
[----:B------:R-:W-:Y:S01]  /*04b0*/  @!P1 IMAD R12, R3, 0xc40, R12 ;  /* 0x00000c40030c9824 */ /* 0x000fe200078e020c */
[----:B------:R-:W-:Y:S01]  /*04c0*/  MOV R17, 0x4 ;  /* 0x0000000400117802 */ /* 0x000fe20000000f00 */
[----:B------:R-:W-:Y:S01]  /*04d0*/  @!P1 IMAD R15, R2, 0xc40, R15 ;  /* 0x00000c40020f9824 */ /* 0x000fe200078e020f */
[----:B------:R-:W-:-:S03]  /*04e0*/  SHF.L.U32 R16, R16, 0x3, RZ ;  /* 0x0000000310107819 */ /* 0x000fc600000006ff */
[----:B------:R-:W-:-:S04]  /*04f0*/  @!P0 IMAD.WIDE R66, R14, R17, c[0x0][0x168] ;  /* 0x00005a000e428625 */ /* 0x000fc800078e0211 */
[-C--:B------:R-:W-:Y:S01]  /*0500*/  @!P0 IMAD.WIDE R64, R13, R17.reuse, c[0x0][0x168] ;  /* 0x00005a000d408625 */ /* 0x080fe200078e0211 */
[----:B------:R-:W2:Y:S03]  /*0510*/  @!P0 LDG.E.CONSTANT R24, [R66.64] ;  /* 0x0000000442188981 */ /* 0x000ea6000c1e9900 */
[-C--:B------:R-:W-:Y:S01]  /*0520*/  @!P1 IMAD.WIDE R62, R12, R17.reuse, c[0x0][0x168] ;  /* 0x00005a000c3e9625 */ /* 0x080fe200078e0211 */
[----:B------:R-:W2:Y:S03]  /*0530*/  @!P0 LDG.E.CONSTANT R25, [R64.64] ;  /* 0x0000000440198981 */ /* 0x000ea6000c1e9900 */
[-C--:B------:R-:W-:Y:S01]  /*0540*/  @!P1 IMAD.WIDE R14, R15, R17.reuse, c[0x0][0x168] ;  /* 0x00005a000f0e9625 */ /* 0x080fe200078e0211 */
[----:B------:R0:W3:Y:S03]  /*0550*/  @!P1 LDG.E.CONSTANT R26, [R62.64] ;  /* 0x000000043e1a9981 */ /* 0x0000e6000c1e9900 */
[----:B------:R-:W-:Y:S01]  /*0560*/  IMAD.WIDE R12, R16, R17, c[0x0][0x170] ;  /* 0x00005c00100c7625 */ /* 0x000fe200078e0211 */
[----:B------:R-:W3:Y:S04]  /*0570*/  @!P1 LDG.E.CONSTANT R27, [R14.64] ;  /* 0x000000040e1b9981 */ /* 0x000ee8000c1e9900 */
[----:B------:R-:W4:Y:S04]  /*0580*/  LDG.E.CONSTANT R16, [R12.64] ;  /* 0x000000040c107981 */ /* 0x000f28000c1e9900 */
[----:B------:R-:W4:Y:S04]  /*0590*/  LDG.E.CONSTANT R17, [R12.64+0x4] ;  /* 0x000004040c117981 */ /* 0x000f28000c1e9900 */
[----:B------:R-:W4:Y:S04]  /*05a0*/  LDG.E.CONSTANT R18, [R12.64+0x8] ;  /* 0x000008040c127981 */ /* 0x000f28000c1e9900 */
[----:B------:R-:W4:Y:S04]  /*05b0*/  LDG.E.CONSTANT R19, [R12.64+0xc] ;  /* 0x00000c040c137981 */ /* 0x000f28000c1e9900 */
[----:B------:R-:W5:Y:S04]  /*05c0*/  LDG.E.CONSTANT R20, [R12.64+0x10] ;  /* 0x000010040c147981 */ /* 0x000f68000c1e9900 */
[----:B------:R-:W5:Y:S04]  /*05d0*/  LDG.E.CONSTANT R21, [R12.64+0x14] ;  /* 0x000014040c157981 */ /* 0x000f68000c1e9900 */
[----:B------:R-:W5:Y:S04]  /*05e0*/  LDG.E.CONSTANT R22, [R12.64+0x18] ;  /* 0x000018040c167981 */ /* 0x000f68000c1e9900 */
[----:B------:R-:W5:Y:S01]  /*05f0*/  LDG.E.CONSTANT R23, [R12.64+0x1c] ;  /* 0x00001c040c177981 */ /* 0x000f62000c1e9900 */
[----:B------:R-:W-:-:S02]  /*0600*/  SHF.L.U32 R46, R7, 0x3, RZ ;  /* 0x00000003072e7819 */ /* 0x000fc400000006ff */
[----:B0-----:R-:W-:-:S04]  /*0610*/  SHF.L.U32 R63, R6, 0x5, RZ ;  /* 0x00000005063f7819 */ /* 0x001fc800000006ff */
[----:B------:R-:W-:Y:S02]  /*0620*/  IADD3 R63, R46, R63, RZ ;  /* 0x0000003f2e3f7210 */ /* 0x000fe40007ffe0ff */
[----:B------:R-:W-:Y:S01]  /*0630*/  SHF.L.U32 R60, R6, 0x5, RZ ;  /* 0x00000005063c7819 */ /* 0x000fe200000006ff */
[----:B--2---:R-:W-:Y:S04]  /*0640*/  @!P0 STS.64 [R44.X4], R24 ;  /* 0x000000182c008388 */ /* 0x004fe80000004a00 */
[----:B---3--:R-:W-:Y:S04]  /*0650*/  @!P1 STS.64 [R44.X4+0x8], R26 ;  /* 0x0000081a2c009388 */ /* 0x008fe80000004a00 */
[----:B----4-:R-:W-:Y:S04]  /*0660*/  STS.128 [R63.X4+0x6e0], R16 ;  /* 0x0006e0103f007388 */ /* 0x010fe80000004c00 */
[----:B-----5:R-:W-:Y:S04]  /*0670*/  STS.128 [R63.X4+0x6f0], R20 ;  /* 0x0006f0143f007388 */ /* 0x020fe80000004c00 */
[----:B------:R-:W-:Y:S06]  /*0680*/  BAR.SYNC.DEFER_BLOCKING 0x0 ;  /* 0x0000000000007b1d */ /* 0x000fec0000010000 */
[----:B------:R-:W-:Y:S04]  /*0690*/  LDS R52, [R7.X8] ;  /* 0x0000000007347984 */ /* 0x000fe80000008800 */
[----:B------:R-:W0:Y:S04]  /*06a0*/  LDS.128 R12, [R60+0x6e0] ;  /* 0x0006e0003c0c7984 */ /* 0x000e280000000c00 */
[----:B------:R-:W1:Y:S04]  /*06b0*/  LDS R46, [R7.X8+0x20] ;  /* 0x00002000072e7984 */ /* 0x000e680000008800 */
[----:B------:R-:W2:Y:S04]  /*06c0*/  LDS R48, [R7.X8+0x40] ;  /* 0x0000400007307984 */ /* 0x000ea80000008800 */
[----:B------:R-:W3:Y:S04]  /*06d0*/  LDS R54, [R7.X8+0x60] ;  /* 0x0000600007367984 */ /* 0x000ee80000008800 */
[----:B------:R-:W4:Y:S04]  /*06e0*/  LDS R50, [R7.X8+0x80] ;  /* 0x0000800007327984 */ /* 0x000f280000008800 */
[----:B------:R-:W5:Y:S04]  /*06f0*/  LDS R44, [R7.X8+0xa0] ;  /* 0x0000a000072c7984 */ /* 0x000f680000008800 */
[----:B------:R-:W5:Y:S04]  /*0700*/  LDS R56, [R7.X8+0xc0] ;  /* 0x0000c00007387984 */ /* 0x000f680000008800 */
[----:B------:R-:W5:Y:S04]  /*0710*/  LDS.128 R16, [R60+0xae0] ;  /* 0x000ae0003c107984 */ /* 0x000f680000000c00 */
[----:B------:R-:W5:Y:S04]  /*0720*/  LDS.128 R20, [R60+0xee0] ;  /* 0x000ee0003c147984 */ /* 0x000f680000000c00 */
[----:B------:R1:W5:Y:S01]  /*0730*/  LDS.128 R24, [R60+0x12e0] ;  /* 0x0012e0003c187984 */ /* 0x0003620000000c00 */
[----:B0-----:R-:W-:-:S03]  /*0740*/  FFMA R40, R12, R52, R40 ;  /* 0x000000340c287223 */ /* 0x001fc60000000028 */
[----:B------:R-:W-:Y:S01]  /*0750*/  LDS R63, [R7.X8+0x19c] ;  /* 0x00019c00073f7984 */ /* 0x000fe20000008800 */
[C---:B-1----:R-:W-:Y:S01]  /*0760*/  FFMA R38, R12.reuse, R46, R38 ;  /* 0x0000002e0c267223 */ /* 0x042fe20000000026 */
[C---:B--2---:R-:W-:Y:S01]  /*0770*/  FFMA R28, R12.reuse, R48, R28 ;  /* 0x000000300c1c7223 */ /* 0x044fe2000000001c */
[C---:B---3--:R-:W-:Y:S01]  /*0780*/  FFMA R30, R12.reuse, R54, R30 ;  /* 0x000000360c1e7223 */ /* 0x048fe2000000001e */
[C---:B----4-:R-:W-:Y:S01]  /*0790*/  FFMA R32, R12.reuse, R50, R32 ;  /* 0x000000320c207223 */ /* 0x050fe20000000020 */
[C---:B-----5:R-:W-:Y:S01]  /*07a0*/  FFMA R34, R12.reuse, R44, R34 ;  /* 0x0000002c0c227223 */ /* 0x060fe20000000022 */
[----:B------:R-:W-:Y:S01]  /*07b0*/  FFMA R12, R12, R56, R42 ;  /* 0x000000380c0c7223 */ /* 0x000fe2000000002a */
[C---:B------:R-:W-:Y:S01]  /*07c0*/  FFMA R64, R16.reuse, R46, R29 ;  /* 0x0000002e10407223 */ /* 0x040fe2000000001d */
[----:B------:R-:W-:Y:S01]  /*07d0*/  FFMA R42, R16, R56, R31 ;  /* 0x00000038102a7223 */ /* 0x000fe2000000001f */
[----:B------:R-:W-:Y:S01]  /*07e0*/  FFMA R65, R52, R16, R11 ;  /* 0x0000001034417223 */ /* 0x000fe2000000000b */
[----:B------:R-:W0:Y:S01]  /*07f0*/  LDS R31, [R7.X8+0x11c] ;  /* 0x00011c00071f7984 */ /* 0x000e220000008800 */
[C---:B------:R-:W-:Y:S01]  /*0800*/  FFMA R68, R20.reuse, R48, R45 ;  /* 0x0000003014447223 */ /* 0x040fe2000000002d */
[C---:B------:R-:W-:Y:S01]  /*0810*/  FFMA R29, R20.reuse, R50, R49 ;  /* 0x00000032141d7223 */ /* 0x040fe20000000031 */
[----:B------:R-:W-:Y:S01]  /*0820*/  FFMA R60, R20, R56, R10 ;  /* 0x00000038143c7223 */ /* 0x000fe2000000000a */
[----:B------:R-:W1:Y:S01]  /*0830*/  LDS R45, [R7.X8+0xdc] ;  /* 0x0000dc00072d7984 */ /* 0x000e620000008800 */
[C---:B------:R-:W-:Y:S01]  /*0840*/  FFMA R33, R16.reuse, R48, R33 ;  /* 0x0000003010217223 */ /* 0x040fe20000000021 */
[----:B------:R-:W-:-:S02]  /*0850*/  FFMA R11, R16, R54, R35 ;  /* 0x00000036100b7223 */ /* 0x000fc40000000023 */
[----:B------:R-:W2:Y:S01]  /*0860*/  LDS R49, [R7.X8+0xfc] ;  /* 0x0000fc0007317984 */ /* 0x000ea20000008800 */
[C---:B------:R-:W-:Y:S01]  /*0870*/  FFMA R37, R16.reuse, R50, R37 ;  /* 0x0000003210257223 */ /* 0x040fe20000000025 */
[----:B------:R-:W-:Y:S02]  /*0880*/  FFMA R58, R16, R44, R39 ;  /* 0x0000002c103a7223 */ /* 0x000fe40000000027 */
[----:B------:R-:W3:Y:S01]  /*0890*/  LDS R10, [R7.X8+0x13c] ;  /* 0x00013c00070a7984 */ /* 0x000ee20000008800 */
[----:B------:R-:W-:Y:S01]  /*08a0*/  FFMA R35, R52, R20, R41 ;  /* 0x0000001434237223 */ /* 0x000fe20000000029 */
[C---:B------:R-:W-:Y:S01]  /*08b0*/  FFMA R43, R20.reuse, R46, R43 ;  /* 0x0000002e142b7223 */ /* 0x040fe2000000002b */
[C---:B------:R-:W-:Y:S01]  /*08c0*/  FFMA R47, R20.reuse, R54, R47 ;  /* 0x00000036142f7223 */ /* 0x040fe2000000002f */
[----:B------:R-:W-:Y:S01]  /*08d0*/  FFMA R16, R20, R44, R51 ;  /* 0x0000002c14107223 */ /* 0x000fe20000000033 */
[----:B------:R-:W-:Y:S01]  /*08e0*/  FFMA R53, R52, R24, R53 ;  /* 0x0000001834357223 */ /* 0x000fe20000000035 */
[----:B------:R-:W4:Y:S01]  /*08f0*/  LDS R20, [R7.X8+0x15c] ;  /* 0x00015c0007147984 */ /* 0x000f220000008800 */
[C---:B------:R-:W-:Y:S01]  /*0900*/  FFMA R39, R24.reuse, R54, R59 ;  /* 0x0000003618277223 */ /* 0x040fe2000000003b */
[C---:B------:R-:W-:Y:S01]  /*0910*/  FFMA R46, R24.reuse, R46, R55 ;  /* 0x0000002e182e7223 */ /* 0x040fe20000000037 */
[C---:B------:R-:W-:Y:S01]  /*0920*/  FFMA R62, R24.reuse, R56, R36 ;  /* 0x00000038183e7223 */ /* 0x040fe20000000024 */
[C---:B------:R-:W-:Y:S01]  /*0930*/  FFMA R48, R24.reuse, R48, R57 ;  /* 0x0000003018307223 */ /* 0x040fe20000000039 */
[C---:B------:R-:W-:Y:S01]  /*0940*/  FFMA R59, R24.reuse, R50, R61 ;  /* 0x00000032183b7223 */ /* 0x040fe2000000003d */
[----:B------:R-:W-:Y:S01]  /*0950*/  FFMA R66, R24, R44, R8 ;  /* 0x0000002c18427223 */ /* 0x000fe20000000008 */
[----:B------:R-:W5:Y:S04]  /*0960*/  LDS R41, [R7.X8+0x17c] ;  /* 0x00017c0007297984 */ /* 0x000f680000008800 */
[----:B------:R-:W5:Y:S01]  /*0970*/  LDS R50, [R7.X8+0x218] ;  /* 0x0002180007327984 */ /* 0x000f620000008800 */
[-C--:B0-----:R-:W-:Y:S01]  /*0980*/  FFMA R8, R31, R13.reuse, R28 ;  /* 0x0000000d1f087223 */ /* 0x081fe2000000001c */
[C---:B-1----:R-:W-:Y:S01]  /*0990*/  FFMA R56, R45.reuse, R13, R40 ;  /* 0x0000000d2d387223 */ /* 0x042fe20000000028 */
[C---:B------:R-:W-:Y:S01]  /*09a0*/  FFMA R40, R45.reuse, R25, R53 ;  /* 0x000000192d287223 */ /* 0x040fe20000000035 */
[----:B------:R-:W-:Y:S01]  /*09b0*/  FFMA R55, R45, R21, R35 ;  /* 0x000000152d377223 */ /* 0x000fe20000000023 */
[----:B------:R-:W0:Y:S01]  /*09c0*/  LDS R53, [R7.X8+0x1d8] ;  /* 0x0001d80007357984 */ /* 0x000e220000008800 */
[C---:B--2---:R-:W-:Y:S01]  /*09d0*/  FFMA R24, R49.reuse, R13, R38 ;  /* 0x0000000d31187223 */ /* 0x044fe20000000026 */
[C---:B------:R-:W-:Y:S01]  /*09e0*/  FFMA R57, R49.reuse, R17, R64 ;  /* 0x0000001131397223 */ /* 0x040fe20000000040 */
[C---:B------:R-:W-:Y:S01]  /*09f0*/  FFMA R51, R49.reuse, R21, R43 ;  /* 0x0000001531337223 */ /* 0x040fe2000000002b */
[----:B------:R-:W1:Y:S01]  /*0a00*/  LDS R38, [R7.X8+0x1b8] ;  /* 0x0001b80007267984 */ /* 0x000e620000008800 */
[CC--:B---3--:R-:W-:Y:S01]  /*0a10*/  FFMA R28, R10.reuse, R25.reuse, R39 ;  /* 0x000000190a1c7223 */ /* 0x0c8fe20000000027 */
[----:B------:R-:W-:Y:S01]  /*0a20*/  FFMA R49, R49, R25, R46 ;  /* 0x0000001931317223 */ /* 0x000fe2000000002e */
[C---:B------:R-:W-:Y:S01]  /*0a30*/  FFMA R36, R10.reuse, R13, R30 ;  /* 0x0000000d0a247223 */ /* 0x040fe2000000001e */
[----:B------:R-:W2:Y:S01]  /*0a40*/  LDS R39, [R7.X8+0x238] ;  /* 0x0002380007277984 */ /* 0x000ea20000008800 */
[C---:B------:R-:W-:Y:S01]  /*0a50*/  FFMA R46, R10.reuse, R17, R11 ;  /* 0x000000110a2e7223 */ /* 0x040fe2000000000b */
[----:B------:R-:W-:Y:S01]  /*0a60*/  FFMA R30, R10, R21, R47 ;  /* 0x000000150a1e7223 */ /* 0x000fe2000000002f */
[C---:B----4-:R-:W-:Y:S01]  /*0a70*/  FFMA R10, R20.reuse, R13, R32 ;  /* 0x0000000d140a7223 */ /* 0x050fe20000000020 */
[----:B------:R-:W3:Y:S01]  /*0a80*/  LDS R35, [R7.X8+0x1f8] ;  /* 0x0001f80007237984 */ /* 0x000ee20000008800 */
[C---:B------:R-:W-:Y:S01]  /*0a90*/  FFMA R54, R31.reuse, R17, R33 ;  /* 0x000000111f367223 */ /* 0x040fe20000000021 */
[C---:B------:R-:W-:Y:S01]  /*0aa0*/  FFMA R44, R31.reuse, R21, R68 ;  /* 0x000000151f2c7223 */ /* 0x040fe20000000044 */
[----:B------:R-:W-:Y:S01]  /*0ab0*/  FFMA R48, R31, R25, R48 ;  /* 0x000000191f307223 */ /* 0x000fe20000000030 */
[C---:B------:R-:W-:Y:S01]  /*0ac0*/  FFMA R32, R20.reuse, R21, R29 ;  /* 0x0000001514207223 */ /* 0x040fe2000000001d */
[----:B------:R-:W4:Y:S04]  /*0ad0*/  LDS R31, [R7.X8+0x258] ;  /* 0x00025800071f7984 */ /* 0x000f280000008800 */
[----:B------:R-:W4:Y:S01]  /*0ae0*/  LDS R29, [R7.X8+0x278] ;  /* 0x00027800071d7984 */ /* 0x000f220000008800 */
[----:B------:R-:W-:Y:S01]  /*0af0*/  FFMA R52, R45, R17, R65 ;  /* 0x000000112d347223 */ /* 0x000fe20000000041 */
[C---:B------:R-:W-:Y:S01]  /*0b00*/  FFMA R59, R20.reuse, R25, R59 ;  /* 0x00000019143b7223 */ /* 0x040fe2000000003b */
[----:B------:R-:W-:Y:S01]  /*0b10*/  FFMA R61, R20, R17, R37 ;  /* 0x00000011143d7223 */ /* 0x000fe20000000025 */
[-C--:B------:R-:W-:Y:S01]  /*0b20*/  FFMA R33, R63, R21.reuse, R60 ;  /* 0x000000153f217223 */ /* 0x080fe2000000003c */
[C---:B-----5:R-:W-:Y:S01]  /*0b30*/  FFMA R43, R41.reuse, R21, R16 ;  /* 0x00000015292b7223 */ /* 0x060fe20000000010 */
[C---:B------:R-:W-:Y:S01]  /*0b40*/  FFMA R20, R41.reuse, R13, R34 ;  /* 0x0000000d29147223 */ /* 0x040fe20000000022 */
[----:B------:R-:W-:Y:S01]  /*0b50*/  FFMA R47, R41, R17, R58 ;  /* 0x00000011292f7223 */ /* 0x000fe2000000003a */
[----:B------:R-:W-:Y:S01]  /*0b60*/  FFMA R16, R63, R13, R12 ;  /* 0x0000000d3f107223 */ /* 0x000fe2000000000c */
[----:B------:R-:W-:Y:S01]  /*0b70*/  FFMA R41, R41, R25, R66 ;  /* 0x0000001929297223 */ /* 0x000fe20000000042 */
[C---:B------:R-:W-:Y:S01]  /*0b80*/  FFMA R45, R63.reuse, R17, R42 ;  /* 0x000000113f2d7223 */ /* 0x040fe2000000002a */
[----:B------:R-:W-:Y:S01]  /*0b90*/  FFMA R37, R63, R25, R62 ;  /* 0x000000193f257223 */ /* 0x000fe2000000003e */
[----:B------:R-:W5:Y:S01]  /*0ba0*/  LDS R12, [R7.X8+0x334] ;  /* 0x00033400070c7984 */ /* 0x000f620000008800 */
[C---:B------:R-:W-:Y:S01]  /*0bb0*/  FFMA R42, R50.reuse, R14, R36 ;  /* 0x0000000e322a7223 */ /* 0x040fe20000000024 */
[----:B------:R-:W-:-:S02]  /*0bc0*/  FFMA R46, R50, R18, R46 ;  /* 0x00000012322e7223 */ /* 0x000fc4000000002e */
[----:B------:R-:W-:Y:S01]  /*0bd0*/  LDS R34, [R7.X8+0x294] ;  /* 0x0002940007227984 */ /* 0x000fe20000008800 */
[C---:B0-----:R-:W-:Y:S01]  /*0be0*/  FFMA R24, R53.reuse, R14, R24 ;  /* 0x0000000e35187223 */ /* 0x041fe20000000018 */
[C---:B------:R-:W-:Y:S01]  /*0bf0*/  FFMA R57, R53.reuse, R18, R57 ;  /* 0x0000001235397223 */ /* 0x040fe20000000039 */
[C---:B------:R-:W-:Y:S01]  /*0c00*/  FFMA R51, R53.reuse, R22, R51 ;  /* 0x0000001635337223 */ /* 0x040fe20000000033 */
[----:B------:R-:W-:Y:S01]  /*0c10*/  FFMA R53, R53, R26, R49 ;  /* 0x0000001a35357223 */ /* 0x000fe20000000031 */
[C---:B-1----:R-:W-:Y:S01]  /*0c20*/  FFMA R60, R38.reuse, R18, R52 ;  /* 0x00000012263c7223 */ /* 0x042fe20000000034 */
[----:B------:R-:W-:Y:S01]  /*0c30*/  FFMA R11, R38, R14, R56 ;  /* 0x0000000e260b7223 */ /* 0x000fe20000000038 */
[----:B------:R-:W0:Y:S01]  /*0c40*/  LDS R49, [R7.X8+0x2b4] ;  /* 0x0002b40007317984 */ /* 0x000e220000008800 */
[C---:B--2---:R-:W-:Y:S01]  /*0c50*/  FFMA R52, R39.reuse, R26, R59 ;  /* 0x0000001a27347223 */ /* 0x044fe2000000003b */
[C---:B------:R-:W-:Y:S01]  /*0c60*/  FFMA R10, R39.reuse, R14, R10 ;  /* 0x0000000e270a7223 */ /* 0x040fe2000000000a */
[C---:B------:R-:W-:Y:S01]  /*0c70*/  FFMA R61, R39.reuse, R18, R61 ;  /* 0x00000012273d7223 */ /* 0x040fe2000000003d */
[----:B------:R-:W-:Y:S01]  /*0c80*/  FFMA R32, R39, R22, R32 ;  /* 0x0000001627207223 */ /* 0x000fe20000000020 */
[C---:B---3--:R-:W-:Y:S01]  /*0c90*/  FFMA R8, R35.reuse, R14, R8 ;  /* 0x0000000e23087223 */ /* 0x048fe20000000008 */
[C---:B------:R-:W-:Y:S01]  /*0ca0*/  FFMA R54, R35.reuse, R18, R54 ;  /* 0x0000001223367223 */ /* 0x040fe20000000036 */
[C---:B------:R-:W-:Y:S01]  /*0cb0*/  FFMA R44, R35.reuse, R22, R44 ;  /* 0x00000016232c7223 */ /* 0x040fe2000000002c */
[-C--:B------:R-:W-:Y:S01]  /*0cc0*/  FFMA R48, R35, R26.reuse, R48 ;  /* 0x0000001a23307223 */ /* 0x080fe20000000030 */
[----:B------:R-:W-:Y:S01]  /*0cd0*/  SHF.L.U32 R59, R6, 0x5, RZ ;  /* 0x00000005063b7819 */ /* 0x000fe200000006ff */
[----:B------:R-:W1:Y:S01]  /*0ce0*/  LDS R35, [R7.X8+0x2d4] ;  /* 0x0002d40007237984 */ /* 0x000e620000008800 */
[C---:B------:R-:W-:Y:S01]  /*0cf0*/  FFMA R25, R38.reuse, R26, R40 ;  /* 0x0000001a26197223 */ /* 0x040fe20000000028 */
[----:B------:R-:W-:-:S02]  /*0d00*/  FFMA R55, R38, R22, R55 ;  /* 0x0000001626377223 */ /* 0x000fc40000000037 */
[----:B------:R-:W2:Y:S01]  /*0d10*/  LDS R21, [R7.X8+0x2f4] ;  /* 0x0002f40007157984 */ /* 0x000ea20000008800 */
[C---:B------:R-:W-:Y:S01]  /*0d20*/  FFMA R58, R50.reuse, R22, R30 ;  /* 0x00000016323a7223 */ /* 0x040fe2000000001e */
[C---:B----4-:R-:W-:Y:S02]  /*0d30*/  FFMA R17, R31.reuse, R14, R20 ;  /* 0x0000000e1f117223 */ /* 0x050fe40000000014 */
[----:B------:R-:W3:Y:S01]  /*0d40*/  LDS R39, [R7.X8+0x314] ;  /* 0x0003140007277984 */ /* 0x000ee20000008800 */
[----:B------:R-:W-:Y:S01]  /*0d50*/  FFMA R40, R31, R22, R43 ;  /* 0x000000161f287223 */ /* 0x000fe2000000002b */
[----:B------:R-:W-:Y:S02]  /*0d60*/  FFMA R13, R29, R14, R16 ;  /* 0x0000000e1d0d7223 */ /* 0x000fe40000000010 */
[----:B------:R-:W4:Y:S01]  /*0d70*/  LDS R56, [R7.X8+0x354] ;  /* 0x0003540007387984 */ /* 0x000f220000008800 */
[----:B------:R-:W-:Y:S01]  /*0d80*/  FFMA R50, R50, R26, R28 ;  /* 0x0000001a32327223 */ /* 0x000fe2000000001c */
[C---:B------:R-:W-:Y:S01]  /*0d90*/  FFMA R38, R31.reuse, R18, R47 ;  /* 0x000000121f267223 */ /* 0x040fe2000000002f */
[----:B------:R-:W-:Y:S01]  /*0da0*/  FFMA R20, R31, R26, R41 ;  /* 0x0000001a1f147223 */ /* 0x000fe20000000029 */
[C---:B------:R-:W-:Y:S01]  /*0db0*/  FFMA R36, R29.reuse, R18, R45 ;  /* 0x000000121d247223 */ /* 0x040fe2000000002d */
[C---:B------:R-:W-:Y:S01]  /*0dc0*/  FFMA R22, R29.reuse, R22, R33 ;  /* 0x000000161d167223 */ /* 0x040fe20000000021 */
[----:B------:R-:W-:Y:S01]  /*0dd0*/  FFMA R16, R29, R26, R37 ;  /* 0x0000001a1d107223 */ /* 0x000fe20000000025 */
[----:B------:R-:W-:Y:S04]  /*0de0*/  LDS R47, [R7.X8+0x370] ;  /* 0x00037000072f7984 */ /* 0x000fe80000008800 */
[----:B------:R-:W4:Y:S04]  /*0df0*/  LDS.128 R28, [R59+0x6f0] ;  /* 0x0006f0003b1c7984 */ /* 0x000f280000000c00 */
[----:B------:R-:W4:Y:S01]  /*0e00*/  LDS R33, [R7.X8+0x430] ;  /* 0x0004300007217984 */ /* 0x000f220000008800 */
[----:B-----5:R-:W-:Y:S01]  /*0e10*/  FFMA R26, R12, R27, R20 ;  /* 0x0000001b0c1a7223 */ /* 0x020fe20000000014 */
[C---:B0-----:R-:W-:Y:S01]  /*0e20*/  FFMA R24, R49.reuse, R15, R24 ;  /* 0x0000000f31187223 */ /* 0x041fe20000000018 */
[C---:B------:R-:W-:Y:S01]  /*0e30*/  FFMA R57, R49.reuse, R19, R57 ;  /* 0x0000001331397223 */ /* 0x040fe20000000039 */
[C---:B------:R-:W-:Y:S01]  /*0e40*/  FFMA R51, R49.reuse, R23, R51 ;  /* 0x0000001731337223 */ /* 0x040fe20000000033 */
[C---:B------:R-:W-:Y:S01]  /*0e50*/  FFMA R11, R34.reuse, R15, R11 ;  /* 0x0000000f220b7223 */ /* 0x040fe2000000000b */
[C---:B------:R-:W-:Y:S01]  /*0e60*/  FFMA R60, R34.reuse, R19, R60 ;  /* 0x00000013223c7223 */ /* 0x040fe2000000003c */
[----:B------:R-:W-:Y:S01]  /*0e70*/  FFMA R55, R34, R23, R55 ;  /* 0x0000001722377223 */ /* 0x000fe20000000037 */
[----:B------:R-:W-:Y:S01]  /*0e80*/  FFMA R49, R49, R27, R53 ;  /* 0x0000001b31317223 */ /* 0x000fe20000000035 */
[C---:B------:R-:W-:Y:S01]  /*0e90*/  FFMA R62, R12.reuse, R15, R17 ;  /* 0x0000000f0c3e7223 */ /* 0x040fe20000000011 */
[C---:B------:R-:W-:Y:S01]  /*0ea0*/  FFMA R38, R12.reuse, R19, R38 ;  /* 0x000000130c267223 */ /* 0x040fe20000000026 */
[----:B------:R-:W-:Y:S01]  /*0eb0*/  FFMA R40, R12, R23, R40 ;  /* 0x000000170c287223 */ /* 0x000fe20000000028 */
[----:B------:R-:W-:Y:S01]  /*0ec0*/  FFMA R34, R34, R27, R25 ;  /* 0x0000001b22227223 */ /* 0x000fe20000000019 */
[C---:B-1----:R-:W-:Y:S01]  /*0ed0*/  FFMA R8, R35.reuse, R15, R8 ;  /* 0x0000000f23087223 */ /* 0x042fe20000000008 */
[----:B------:R-:W-:Y:S01]  /*0ee0*/  LDS R41, [R7.X8+0x390] ;  /* 0x0003900007297984 */ /* 0x000fe20000008800 */
[----:B------:R-:W-:Y:S01]  /*0ef0*/  FFMA R54, R35, R19, R54 ;  /* 0x0000001323367223 */ /* 0x000fe20000000036 */
[----:B--2---:R-:W-:-:S02]  /*0f00*/  FFMA R42, R21, R15, R42 ;  /* 0x0000000f152a7223 */ /* 0x004fc4000000002a */
[----:B------:R-:W-:Y:S01]  /*0f10*/  LDS R43, [R7.X8+0x3b0] ;  /* 0x0003b000072b7984 */ /* 0x000fe20000008800 */
[----:B------:R-:W-:Y:S01]  /*0f20*/  FFMA R46, R21, R19, R46 ;  /* 0x00000013152e7223 */ /* 0x000fe2000000002e */
[C---:B---3--:R-:W-:Y:S02]  /*0f30*/  FFMA R10, R39.reuse, R15, R10 ;  /* 0x0000000f270a7223 */ /* 0x048fe4000000000a */
[----:B------:R-:W-:Y:S01]  /*0f40*/  LDS R45, [R7.X8+0x3d0] ;  /* 0x0003d000072d7984 */ /* 0x000fe20000008800 */
[C---:B------:R-:W-:Y:S01]  /*0f50*/  FFMA R61, R39.reuse, R19, R61 ;  /* 0x00000013273d7223 */ /* 0x040fe2000000003d */
[C---:B----4-:R-:W-:Y:S01]  /*0f60*/  FFMA R20, R56.reuse, R15, R13 ;  /* 0x0000000f38147223 */ /* 0x050fe2000000000d */
[C---:B------:R-:W-:Y:S01]  /*0f70*/  FFMA R36, R56.reuse, R19, R36 ;  /* 0x0000001338247223 */ /* 0x040fe20000000024 */
[----:B------:R-:W0:Y:S01]  /*0f80*/  LDS.128 R12, [R59+0xaf0] ;  /* 0x000af0003b0c7984 */ /* 0x000e220000000c00 */
[CC--:B------:R-:W-:Y:S01]  /*0f90*/  FFMA R53, R56.reuse, R23.reuse, R22 ;  /* 0x0000001738357223 */ /* 0x0c0fe20000000016 */
[C---:B------:R-:W-:Y:S01]  /*0fa0*/  FFMA R32, R39.reuse, R23, R32 ;  /* 0x0000001727207223 */ /* 0x040fe20000000020 */
[-C--:B------:R-:W-:Y:S01]  /*0fb0*/  FFMA R56, R56, R27.reuse, R16 ;  /* 0x0000001b38387223 */ /* 0x080fe20000000010 */
[----:B------:R-:W1:Y:S01]  /*0fc0*/  LDS R37, [R7.X8+0x3f0] ;  /* 0x0003f00007257984 */ /* 0x000e620000008800 */
[----:B------:R-:W-:-:S03]  /*0fd0*/  FFMA R39, R39, R27, R52 ;  /* 0x0000001b27277223 */ /* 0x000fc60000000034 */
[----:B------:R-:W2:Y:S01]  /*0fe0*/  LDS R25, [R7.X8+0x410] ;  /* 0x0004100007197984 */ /* 0x000ea20000008800 */
[C---:B------:R-:W-:Y:S01]  /*0ff0*/  FFMA R52, R28.reuse, R47, R11 ;  /* 0x0000002f1c347223 */ /* 0x040fe2000000000b */
[-C--:B------:R-:W-:Y:S02]  /*1000*/  FFMA R44, R35, R23.reuse, R44 ;  /* 0x00000017232c7223 */ /* 0x080fe4000000002c */
[----:B------:R-:W3:Y:S01]  /*1010*/  LDS.128 R16, [R59+0xef0] ;  /* 0x000ef0003b107984 */ /* 0x000ee20000000c00 */
[C---:B------:R-:W-:Y:S01]  /*1020*/  FFMA R58, R21.reuse, R23, R58 ;  /* 0x00000017153a7223 */ /* 0x040fe2000000003a */
[----:B------:R-:W-:Y:S01]  /*1030*/  FFMA R50, R21, R27, R50 ;  /* 0x0000001b15327223 */ /* 0x000fe20000000032 */
[----:B------:R-:W-:Y:S01]  /*1040*/  FFMA R11, R28, R33, R20 ;  /* 0x000000211c0b7223 */ /* 0x000fe20000000014 */
[----:B------:R-:W-:Y:S04]  /*1050*/  LDS R66, [R7.X8+0x4cc] ;  /* 0x0004cc0007427984 */ /* 0x000fe80000008800 */
[----:B------:R-:W4:Y:S01]  /*1060*/  LDS.128 R20, [R59+0x12f0] ;  /* 0x0012f0003b147984 */ /* 0x000f220000000c00 */
[----:B------:R-:W-:-:S03]  /*1070*/  FFMA R48, R35, R27, R48 ;  /* 0x0000001b23307223 */ /* 0x000fc60000000030 */
[----:B------:R-:W5:Y:S01]  /*1080*/  LDS R27, [R7.X8+0x46c] ;  /* 0x00046c00071b7984 */ /* 0x000f620000008800 */
[----:B0-----:R-:W-:Y:S01]  /*1090*/  FFMA R64, R47, R12, R60 ;  /* 0x0000000c2f407223 */ /* 0x001fe2000000003c */
[C---:B------:R-:W-:Y:S01]  /*10a0*/  FFMA R60, R12.reuse, R41, R57 ;  /* 0x000000290c3c7223 */ /* 0x040fe20000000039 */
[C---:B------:R-:W-:Y:S01]  /*10b0*/  FFMA R54, R12.reuse, R43, R54 ;  /* 0x0000002b0c367223 */ /* 0x040fe20000000036 */
[C---:B------:R-:W-:Y:S01]  /*10c0*/  FFMA R46, R12.reuse, R45, R46 ;  /* 0x0000002d0c2e7223 */ /* 0x040fe2000000002e */
[C---:B-1----:R-:W-:Y:S01]  /*10d0*/  FFMA R61, R12.reuse, R37, R61 ;  /* 0x000000250c3d7223 */ /* 0x042fe2000000003d */
[C---:B------:R-:W-:Y:S01]  /*10e0*/  FFMA R36, R12.reuse, R33, R36 ;  /* 0x000000210c247223 */ /* 0x040fe20000000024 */
[----:B--2---:R-:W-:Y:S01]  /*10f0*/  FFMA R38, R12, R25, R38 ;  /* 0x000000190c267223 */ /* 0x004fe20000000026 */
[C---:B---3--:R-:W-:Y:S01]  /*1100*/  FFMA R12, R16.reuse, R43, R44 ;  /* 0x0000002b100c7223 */ /* 0x048fe2000000002c */
[----:B------:R-:W-:Y:S02]  /*1110*/  FFMA R44, R16, R45, R58 ;  /* 0x0000002d102c7223 */ /* 0x000fe4000000003a */
[----:B------:R-:W0:Y:S01]  /*1120*/  LDS R58, [R7.X8+0x44c] ;  /* 0x00044c00073a7984 */ /* 0x000e220000008800 */
[----:B----4-:R-:W-:-:S03]  /*1130*/  FFMA R63, R20, R41, R49 ;  /* 0x00000029143f7223 */ /* 0x010fc60000000031 */
[----:B------:R-:W1:Y:S01]  /*1140*/  LDS R49, [R7.X8+0x48c] ;  /* 0x00048c0007317984 */ /* 0x000e620000008800 */
[C---:B------:R-:W-:Y:S01]  /*1150*/  FFMA R59, R16.reuse, R37, R32 ;  /* 0x00000025103b7223 */ /* 0x040fe20000000020 */
[----:B------:R-:W-:Y:S01]  /*1160*/  FFMA R32, R16, R33, R53 ;  /* 0x0000002110207223 */ /* 0x000fe20000000035 */
[-C--:B------:R-:W-:Y:S01]  /*1170*/  FFMA R8, R28, R43.reuse, R8 ;  /* 0x0000002b1c087223 */ /* 0x080fe20000000008 */
[C---:B------:R-:W-:Y:S01]  /*1180*/  FFMA R55, R47.reuse, R16, R55 ;  /* 0x000000102f377223 */ /* 0x040fe20000000037 */
[----:B------:R-:W-:Y:S01]  /*1190*/  FFMA R53, R47, R20, R34 ;  /* 0x000000142f357223 */ /* 0x000fe20000000022 */
[----:B------:R-:W-:Y:S01]  /*11a0*/  FFMA R57, R20, R43, R48 ;  /* 0x0000002b14397223 */ /* 0x000fe20000000030 */
[-C--:B------:R-:W-:Y:S01]  /*11b0*/  FFMA R24, R28, R41.reuse, R24 ;  /* 0x000000291c187223 */ /* 0x080fe20000000018 */
[----:B------:R-:W-:Y:S01]  /*11c0*/  FFMA R51, R16, R41, R51 ;  /* 0x0000002910337223 */ /* 0x000fe20000000033 */
[----:B------:R-:W2:Y:S01]  /*11d0*/  LDS R43, [R7.X8+0x4ac] ;  /* 0x0004ac00072b7984 */ /* 0x000ea20000008800 */
[C---:B------:R-:W-:Y:S01]  /*11e0*/  FFMA R42, R28.reuse, R45, R42 ;  /* 0x0000002d1c2a7223 */ /* 0x040fe2000000002a */
[C---:B------:R-:W-:Y:S01]  /*11f0*/  FFMA R10, R28.reuse, R37, R10 ;  /* 0x000000251c0a7223 */ /* 0x040fe2000000000a */
[----:B------:R-:W-:Y:S01]  /*1200*/  FFMA R35, R28, R25, R62 ;  /* 0x000000191c237223 */ /* 0x000fe2000000003e */
[----:B------:R-:W3:Y:S01]  /*1210*/  LDS R48, [R7.X8+0x4ec] ;  /* 0x0004ec0007307984 */ /* 0x000ee20000008800 */
[----:B------:R-:W-:Y:S01]  /*1220*/  FFMA R34, R20, R33, R56 ;  /* 0x0000002114227223 */ /* 0x000fe20000000038 */
[----:B------:R-:W-:Y:S01]  /*1230*/  FFMA R40, R16, R25, R40 ;  /* 0x0000001910287223 */ /* 0x000fe20000000028 */
[C---:B------:R-:W-:Y:S01]  /*1240*/  FFMA R16, R20.reuse, R45, R50 ;  /* 0x0000002d14107223 */ /* 0x040fe20000000032 */
[----:B------:R-:W4:Y:S01]  /*1250*/  LDS R28, [R7.X8+0x50c] ;  /* 0x00050c00071c7984 */ /* 0x000f220000008800 */
[C---:B------:R-:W-:Y:S01]  /*1260*/  FFMA R68, R20.reuse, R37, R39 ;  /* 0x0000002514447223 */ /* 0x040fe20000000027 */
[----:B------:R-:W-:Y:S01]  /*1270*/  FFMA R62, R20, R25, R26 ;  /* 0x00000019143e7223 */ /* 0x000fe2000000001a */
[C---:B-----5:R-:W-:Y:S01]  /*1280*/  FFMA R24, R27.reuse, R29, R24 ;  /* 0x0000001d1b187223 */ /* 0x060fe20000000018 */
[C---:B------:R-:W-:Y:S01]  /*1290*/  FFMA R60, R27.reuse, R13, R60 ;  /* 0x0000000d1b3c7223 */ /* 0x040fe2000000003c */
[C---:B------:R-:W-:Y:S01]  /*12a0*/  FFMA R56, R27.reuse, R21, R63 ;  /* 0x000000151b387223 */ /* 0x040fe2000000003f */
[----:B------:R-:W5:Y:S04]  /*12b0*/  LDS R20, [R7.X8+0x548] ;  /* 0x0005480007147984 */ /* 0x000f680000008800 */
[----:B------:R-:W-:Y:S04]  /*12c0*/  LDS R26, [R7.X8+0x528] ;  /* 0x00052800071a7984 */ /* 0x000fe80000008800 */
[----:B------:R-:W-:Y:S01]  /*12d0*/  LDS R37, [R7.X8+0x5c8] ;  /* 0x0005c80007257984 */ /* 0x000fe20000008800 */
[C---:B0-----:R-:W-:Y:S01]  /*12e0*/  FFMA R47, R58.reuse, R29, R52 ;  /* 0x0000001d3a2f7223 */ /* 0x041fe20000000034 */
[C---:B------:R-:W-:Y:S01]  /*12f0*/  FFMA R33, R58.reuse, R13, R64 ;  /* 0x0000000d3a217223 */ /* 0x040fe20000000040 */
[C---:B------:R-:W-:Y:S01]  /*1300*/  FFMA R41, R58.reuse, R17, R55 ;  /* 0x000000113a297223 */ /* 0x040fe20000000037 */
[----:B------:R-:W-:Y:S01]  /*1310*/  FFMA R53, R58, R21, R53 ;  /* 0x000000153a357223 */ /* 0x000fe20000000035 */
[----:B------:R-:W-:Y:S01]  /*1320*/  FFMA R58, R27, R17, R51 ;  /* 0x000000111b3a7223 */ /* 0x000fe20000000033 */
[----:B-1----:R-:W-:-:S02]  /*1330*/  FFMA R27, R49, R29, R8 ;  /* 0x0000001d311b7223 */ /* 0x002fc40000000008 */
[----:B------:R-:W0:Y:S01]  /*1340*/  LDS R8, [R7.X8+0x568] ;  /* 0x0005680007087984 */ /* 0x000e220000008800 */
[C---:B------:R-:W-:Y:S01]  /*1350*/  FFMA R54, R49.reuse, R13, R54 ;  /* 0x0000000d31367223 */ /* 0x040fe20000000036 */
[C---:B------:R-:W-:Y:S01]  /*1360*/  FFMA R52, R49.reuse, R17, R12 ;  /* 0x0000001131347223 */ /* 0x040fe2000000000c */
[----:B------:R-:W-:Y:S01]  /*1370*/  FFMA R50, R49, R21, R57 ;  /* 0x0000001531327223 */ /* 0x000fe20000000039 */
[-C--:B------:R-:W-:Y:S01]  /*1380*/  FFMA R12, R66, R29.reuse, R10 ;  /* 0x0000001d420c7223 */ /* 0x080fe2000000000a */
[----:B------:R-:W-:Y:S01]  /*1390*/  LDS R57, [R7.X8+0x5a8] ;  /* 0x0005a80007397984 */ /* 0x000fe20000008800 */
[C---:B--2---:R-:W-:Y:S01]  /*13a0*/  FFMA R25, R43.reuse, R29, R42 ;  /* 0x0000001d2b197223 */ /* 0x044fe2000000002a */
[C---:B------:R-:W-:Y:S02]  /*13b0*/  FFMA R42, R43.reuse, R21, R16 ;  /* 0x000000152b2a7223 */ /* 0x040fe40000000010 */
[----:B------:R-:W1:Y:S01]  /*13c0*/  LDS R16, [R7.X8+0x588] ;  /* 0x0005880007107984 */ /* 0x000e620000008800 */
[C---:B---3--:R-:W-:Y:S01]  /*13d0*/  FFMA R49, R48.reuse, R17, R40 ;  /* 0x0000001130317223 */ /* 0x048fe20000000028 */
[C---:B------:R-:W-:Y:S01]  /*13e0*/  FFMA R46, R43.reuse, R13, R46 ;  /* 0x0000000d2b2e7223 */ /* 0x040fe2000000002e */
[----:B------:R-:W-:Y:S01]  /*13f0*/  FFMA R44, R43, R17, R44 ;  /* 0x000000112b2c7223 */ /* 0x000fe2000000002c */
[-C--:B------:R-:W-:Y:S01]  /*1400*/  FFMA R10, R48, R29.reuse, R35 ;  /* 0x0000001d300a7223 */ /* 0x080fe20000000023 */
[----:B----4-:R-:W-:Y:S01]  /*1410*/  FFMA R40, R28, R29, R11 ;  /* 0x0000001d1c287223 */ /* 0x010fe2000000000b */
[-C--:B------:R-:W-:Y:S01]  /*1420*/  FFMA R51, R48, R13.reuse, R38 ;  /* 0x0000000d30337223 */ /* 0x080fe20000000026 */
[----:B------:R-:W2:Y:S01]  /*1430*/  LDS R11, [R7.X8+0x5e8] ;  /* 0x0005e800070b7984 */ /* 0x000ea20000008800 */
[C---:B------:R-:W-:Y:S01]  /*1440*/  FFMA R39, R28.reuse, R13, R36 ;  /* 0x0000000d1c277223 */ /* 0x040fe20000000024 */
[C---:B------:R-:W-:Y:S01]  /*1450*/  FFMA R43, R28.reuse, R17, R32 ;  /* 0x000000111c2b7223 */ /* 0x040fe20000000020 */
[-C--:B------:R-:W-:Y:S01]  /*1460*/  FFMA R45, R28, R21.reuse, R34 ;  /* 0x000000151c2d7223 */ /* 0x080fe20000000022 */
[----:B------:R-:W3:Y:S01]  /*1470*/  LDS R38, [R7.X8+0x604] ;  /* 0x0006040007267984 */ /* 0x000ee20000008800 */
[C---:B-----5:R-:W-:Y:S01]  /*1480*/  FFMA R29, R20.reuse, R30, R24 ;  /* 0x0000001e141d7223 */ /* 0x060fe20000000018 */
[C---:B------:R-:W-:Y:S01]  /*1490*/  FFMA R60, R20.reuse, R14, R60 ;  /* 0x0000000e143c7223 */ /* 0x040fe2000000003c */
[C---:B------:R-:W-:Y:S01]  /*14a0*/  FFMA R58, R20.reuse, R18, R58 ;  /* 0x00000012143a7223 */ /* 0x040fe2000000003a */
[----:B------:R-:W-:Y:S01]  /*14b0*/  FFMA R56, R20, R22, R56 ;  /* 0x0000001614387223 */ /* 0x000fe20000000038 */
[----:B------:R-:W4:Y:S01]  /*14c0*/  LDS R28, [R7.X8+0x624] ;  /* 0x00062400071c7984 */ /* 0x000f220000008800 */
[----:B------:R-:W-:-:S03]  /*14d0*/  FFMA R35, R48, R21, R62 ;  /* 0x0000001530237223 */ /* 0x000fc6000000003e */
[----:B------:R-:W5:Y:S04]  /*14e0*/  LDS R20, [R7.X8+0x684] ;  /* 0x0006840007147984 */ /* 0x000f680000008800 */
[----:B------:R-:W3:Y:S04]  /*14f0*/  LDS R32, [R7.X8+0x664] ;  /* 0x0006640007207984 */ /* 0x000ee80000008800 */
[----:B------:R-:W-:Y:S01]  /*1500*/  LDS R48, [R7.X8+0x644] ;  /* 0x0006440007307984 */ /* 0x000fe20000008800 */
[C---:B0-----:R-:W-:Y:S01]  /*1510*/  FFMA R27, R8.reuse, R30, R27 ;  /* 0x0000001e081b7223 */ /* 0x041fe2000000001b */
[C---:B------:R-:W-:Y:S01]  /*1520*/  FFMA R54, R8.reuse, R14, R54 ;  /* 0x0000000e08367223 */ /* 0x040fe20000000036 */
[C---:B------:R-:W-:Y:S01]  /*1530*/  FFMA R52, R8.reuse, R18, R52 ;  /* 0x0000001208347223 */ /* 0x040fe20000000034 */
[----:B------:R-:W-:Y:S01]  /*1540*/  FFMA R50, R8, R22, R50 ;  /* 0x0000001608327223 */ /* 0x000fe20000000032 */
[----:B------:R-:W-:Y:S04]  /*1550*/  LDS R36, [R7.X8+0x6c4] ;  /* 0x0006c40007247984 */ /* 0x000fe80000008800 */
[----:B------:R-:W0:Y:S01]  /*1560*/  LDS R8, [R7.X8+0x6a4] ;  /* 0x0006a40007087984 */ /* 0x000e220000008800 */
[----:B------:R-:W-:Y:S01]  /*1570*/  IADD3 R0, R0, 0x1, RZ ;  /* 0x0000000100007810 */ /* 0x000fe20007ffe0ff */
[----:B------:R-:W-:-:S03]  /*1580*/  FFMA R61, R66, R13, R61 ;  /* 0x0000000d423d7223 */ /* 0x000fc6000000003d */
[----:B------:R-:W-:Y:S01]  /*1590*/  ISETP.GE.U32.AND P1, PT, R0, 0x20, PT ;  /* 0x000000200000780c */ /* 0x000fe20003f26070 */
[C---:B------:R-:W-:Y:S01]  /*15a0*/  FFMA R59, R66.reuse, R17, R59 ;  /* 0x00000011423b7223 */ /* 0x040fe2000000003b */
[----:B------:R-:W-:Y:S01]  /*15b0*/  FFMA R55, R66, R21, R68 ;  /* 0x0000001542377223 */ /* 0x000fe20000000044 */
[C---:B------:R-:W-:Y:S01]  /*15c0*/  FFMA R47, R26.reuse, R30, R47 ;  /* 0x0000001e1a2f7223 */ /* 0x040fe2000000002f */
[C---:B------:R-:W-:Y:S01]  /*15d0*/  FFMA R33, R26.reuse, R14, R33 ;  /* 0x0000000e1a217223 */ /* 0x040fe20000000021 */
[C---:B------:R-:W-:Y:S01]  /*15e0*/  FFMA R41, R26.reuse, R18, R41 ;  /* 0x000000121a297223 */ /* 0x040fe20000000029 */
[----:B------:R-:W-:Y:S01]  /*15f0*/  FFMA R53, R26, R22, R53 ;  /* 0x000000161a357223 */ /* 0x000fe20000000035 */
[C---:B-1----:R-:W-:Y:S01]  /*1600*/  FFMA R25, R16.reuse, R30, R25 ;  /* 0x0000001e10197223 */ /* 0x042fe20000000019 */
[C---:B------:R-:W-:Y:S01]  /*1610*/  FFMA R46, R16.reuse, R14, R46 ;  /* 0x0000000e102e7223 */ /* 0x040fe2000000002e */
        /* <DEDUP_REMOVED lines=18> */
[----:B----4-:R-:W-:Y:S01]  /*1740*/  FFMA R38, R28, R31, R29 ;  /* 0x0000001f1c267223 */ /* 0x010fe2000000001d */
[-C--:B-----5:R-:W-:Y:S01]  /*1750*/  FFMA R37, R20, R15.reuse, R34 ;  /* 0x0000000f14257223 */ /* 0x0a0fe20000000022 */
[C---:B------:R-:W-:Y:S01]  /*1760*/  FFMA R29, R28.reuse, R15, R60 ;  /* 0x0000000f1c1d7223 */ /* 0x040fe2000000003c */
[C---:B------:R-:W-:Y:S01]  /*1770*/  FFMA R43, R28.reuse, R19, R58 ;  /* 0x000000131c2b7223 */ /* 0x040fe2000000003a */
[----:B------:R-:W-:Y:S01]  /*1780*/  FFMA R55, R28, R23, R56 ;  /* 0x000000171c377223 */ /* 0x000fe20000000038 */
[C---:B------:R-:W-:Y:S01]  /*1790*/  FFMA R30, R32.reuse, R31, R25 ;  /* 0x0000001f201e7223 */ /* 0x040fe20000000019 */
[C---:B------:R-:W-:Y:S01]  /*17a0*/  FFMA R35, R32.reuse, R15, R46 ;  /* 0x0000000f20237223 */ /* 0x040fe2000000002e */
[C---:B------:R-:W-:Y:S01]  /*17b0*/  FFMA R47, R32.reuse, R19, R44 ;  /* 0x00000013202f7223 */ /* 0x040fe2000000002c */
[----:B------:R-:W-:Y:S01]  /*17c0*/  FFMA R59, R32, R23, R42 ;  /* 0x00000017203b7223 */ /* 0x000fe2000000002a */
[C---:B0-----:R-:W-:Y:S01]  /*17d0*/  FFMA R34, R8.reuse, R31, R17 ;  /* 0x0000001f08227223 */ /* 0x041fe20000000011 */
[C---:B------:R-:W-:Y:S01]  /*17e0*/  FFMA R39, R8.reuse, R15, R16 ;  /* 0x0000000f08277223 */ /* 0x040fe20000000010 */
[----:B------:R-:W-:Y:S01]  /*17f0*/  FFMA R51, R8, R19, R12 ;  /* 0x0000001308337223 */ /* 0x000fe2000000000c */
[-C--:B------:R-:W-:Y:S01]  /*1800*/  FFMA R28, R48, R31.reuse, R27 ;  /* 0x0000001f301c7223 */ /* 0x080fe2000000001b */
[----:B------:R-:W-:Y:S01]  /*1810*/  FFMA R32, R20, R31, R21 ;  /* 0x0000001f14207223 */ /* 0x000fe20000000015 */
[----:B------:R-:W-:Y:S01]  /*1820*/  FFMA R8, R8, R23, R10 ;  /* 0x0000001708087223 */ /* 0x000fe2000000000a */
[C---:B------:R-:W-:Y:S01]  /*1830*/  FFMA R42, R36.reuse, R31, R13 ;  /* 0x0000001f242a7223 */ /* 0x040fe2000000000d */
[C---:B------:R-:W-:Y:S01]  /*1840*/  FFMA R31, R36.reuse, R15, R14 ;  /* 0x0000000f241f7223 */ /* 0x040fe2000000000e */
[----:B------:R-:W-:Y:S01]  /*1850*/  FFMA R10, R36, R19, R18 ;  /* 0x00000013240a7223 */ /* 0x000fe20000000012 */
[C---:B------:R-:W-:Y:S01]  /*1860*/  FFMA R33, R48.reuse, R15, R54 ;  /* 0x0000000f30217223 */ /* 0x040fe20000000036 */
[C---:B------:R-:W-:Y:S01]  /*1870*/  FFMA R45, R48.reuse, R19, R52 ;  /* 0x00000013302d7223 */ /* 0x040fe20000000034 */
[----:B------:R-:W-:Y:S01]  /*1880*/  FFMA R57, R48, R23, R50 ;  /* 0x0000001730397223 */ /* 0x000fe20000000032 */
[C---:B------:R-:W-:Y:S01]  /*1890*/  FFMA R49, R20.reuse, R19, R26 ;  /* 0x0000001314317223 */ /* 0x040fe2000000001a */
[-C--:B------:R-:W-:Y:S01]  /*18a0*/  FFMA R61, R20, R23.reuse, R24 ;  /* 0x00000017143d7223 */ /* 0x080fe20000000018 */
[----:B------:R-:W-:Y:S01]  /*18b0*/  FFMA R36, R36, R23, R22 ;  /* 0x0000001724247223 */ /* 0x000fe20000000016 */
[----:B------:R-:W-:Y:S01]  /*18c0*/  @P1 CALL.REL.NOINC `(.L_x_36) ;  /* 0x0000001000001944 */ /* 0x000fe20003c00000 */
[----:B------:R-:W-:Y:S05]  /*18d0*/  BRA `(.L_x_37) ;  /* 0xffffe9e000007947 */ /* 0x000fea000383ffff */
.L_x_36:
[----:B------:R-:W-:Y:S01]  /*18e0*/  LEA R2, R9, R6, 0x7 ;  /* 0x0000000609027211 */ /* 0x000fe200078e38ff */
[----:B------:R-:W-:Y:S01]  /*18f0*/  ULDC.64 UR4, c[0x0][0x118] ;  /* 0x0000460000047ab9 */ /* 0x000fe20000000a00 */
[----:B------:R-:W-:-:S05]  /*1900*/  MOV R15, 0x4 ;  /* 0x00000004000f7802 */ /* 0x000fca0000000f00 */
[----:B------:R-:W-:-:S05]  /*1910*/  IMAD.WIDE R2, R2, R15, c[0x0][0x178] ;  /* 0x00005e0002027625 */ /* 0x000fca00078e020f */
[----:B------:R-:W2:Y:S04]  /*1920*/  LDG.E.CONSTANT R13, [R2.64] ;  /* 0x00000004020d7981 */ /* 0x000ea8000c1e9900 */
[----:B------:R0:W3:Y:S04]  /*1930*/  LDG.E.CONSTANT R14, [R2.64+0x80] ;  /* 0x00008004020e7981 */ /* 0x0000e8000c1e9900 */
[----:B------:R0:W4:Y:S04]  /*1940*/  LDG.E.CONSTANT R12, [R2.64+0x100] ;  /* 0x00010004020c7981 */ /* 0x000128000c1e9900 */
[----:B------:R0:W5:Y:S01]  /*1950*/  LDG.E.CONSTANT R0, [R2.64+0x180] ;  /* 0x0001800402007981 */ /* 0x000162000c1e9900 */
[----:B------:R-:W-:-:S03]  /*1960*/  IMAD R6, R6, 0x310, R7 ;  /* 0x0000031006067824 */ /* 0x000fc600078e0207 */
[----:B------:R-:W1:Y:S01]  /*1970*/  S2R R5, SR_CTAID.Y ;  /* 0x0000000000057919 */ /* 0x000e620000002600 */
[----:B------:R-:W-:-:S04]  /*1980*/  IMAD R6, R9, 0x18800, R6 ;  /* 0x0001880009067824 */ /* 0x000fc800078e0206 */
[----:B-1----:R-:W-:-:S04]  /*1990*/  IMAD R4, R5, 0x1c, R6 ;  /* 0x0000001c05047824 */ /* 0x002fc800078e0206 */
[----:B------:R-:W-:Y:S01]  /*19a0*/  IMAD.WIDE R4, R4, R15, c[0x0][0x160] ;  /* 0x0000580004047625 */ /* 0x000fe200078e020f */
[--C-:B--2---:R-:W-:Y:S01]  /*19b0*/  FADD R7, R40, R13.reuse ;  /* 0x0000000d28077221 */ /* 0x104fe20000000000 */
[--C-:B------:R-:W-:Y:S01]  /*19c0*/  FADD R9, R38, R13.reuse ;  /* 0x0000000d26097221 */ /* 0x100fe20000000000 */
[--C-:B0-----:R-:W-:Y:S01]  /*19d0*/  FADD R3, R34, R13.reuse ;  /* 0x0000000d22037221 */ /* 0x101fe20000000000 */
[--C-:B------:R-:W-:Y:S01]  /*19e0*/  FADD R15, R28, R13.reuse ;  /* 0x0000000d1c0f7221 */ /* 0x100fe20000000000 */
[--C-:B------:R-:W-:Y:S01]  /*19f0*/  FADD R17, R30, R13.reuse ;  /* 0x0000000d1e117221 */ /* 0x100fe20000000000 */
[--C-:B------:R-:W-:Y:S01]  /*1a00*/  FADD R19, R32, R13.reuse ;  /* 0x0000000d20137221 */ /* 0x100fe20000000000 */
[----:B------:R0:W-:Y:S01]  /*1a10*/  STG.E [R4.64], R7 ;  /* 0x0000000704007986 */ /* 0x0001e2000c101904 */
[----:B------:R-:W-:Y:S01]  /*1a20*/  FADD R13, R42, R13 ;  /* 0x0000000d2a0d7221 */ /* 0x000fe20000000000 */
[--C-:B---3--:R-:W-:Y:S01]  /*1a30*/  FADD R11, R11, R14.reuse ;  /* 0x0000000e0b0b7221 */ /* 0x108fe20000000000 */
[--C-:B------:R-:W-:Y:S01]  /*1a40*/  FADD R29, R29, R14.reuse ;  /* 0x0000000e1d1d7221 */ /* 0x100fe20000000000 */
[----:B------:R-:W-:Y:S01]  /*1a50*/  STG.E [R4.64+0x10], R9 ;  /* 0x0000100904007986 */ /* 0x000fe2000c101904 */
[--C-:B------:R-:W-:Y:S01]  /*1a60*/  FADD R33, R33, R14.reuse ;  /* 0x0000000e21217221 */ /* 0x100fe20000000000 */
[--C-:B------:R-:W-:Y:S01]  /*1a70*/  FADD R35, R35, R14.reuse ;  /* 0x0000000e23237221 */ /* 0x100fe20000000000 */
[--C-:B------:R-:W-:Y:S01]  /*1a80*/  FADD R37, R37, R14.reuse ;  /* 0x0000000e25257221 */ /* 0x100fe20000000000 */
[----:B------:R1:W-:Y:S01]  /*1a90*/  STG.E [R4.64+0x50], R3 ;  /* 0x0000500304007986 */ /* 0x0003e2000c101904 */
[--C-:B------:R-:W-:Y:S01]  /*1aa0*/  FADD R39, R39, R14.reuse ;  /* 0x0000000e27277221 */ /* 0x100fe20000000000 */
[----:B------:R-:W-:Y:S01]  /*1ab0*/  FADD R31, R31, R14 ;  /* 0x0000000e1f1f7221 */ /* 0x000fe20000000000 */
[--C-:B----4-:R-:W-:Y:S01]  /*1ac0*/  FADD R41, R41, R12.reuse ;  /* 0x0000000c29297221 */ /* 0x110fe20000000000 */
[--C-:B------:R-:W-:Y:S01]  /*1ad0*/  FADD R43, R43, R12.reuse ;  /* 0x0000000c2b2b7221 */ /* 0x100fe20000000000 */
[--C-:B------:R-:W-:Y:S01]  /*1ae0*/  FADD R45, R45, R12.reuse ;  /* 0x0000000c2d2d7221 */ /* 0x100fe20000000000 */
[--C-:B------:R-:W-:Y:S01]  /*1af0*/  FADD R47, R47, R12.reuse ;  /* 0x0000000c2f2f7221 */ /* 0x100fe20000000000 */
[--C-:B------:R-:W-:Y:S01]  /*1b00*/  FADD R49, R49, R12.reuse ;  /* 0x0000000c31317221 */ /* 0x100fe20000000000 */
[--C-:B------:R-:W-:Y:S01]  /*1b10*/  FADD R51, R51, R12.reuse ;  /* 0x0000000c33337221 */ /* 0x100fe20000000000 */
[----:B0-----:R-:W-:Y:S01]  /*1b20*/  FADD R7, R10, R12 ;  /* 0x0000000c0a077221 */ /* 0x001fe20000000000 */
[--C-:B-----5:R-:W-:Y:S01]  /*1b30*/  FADD R53, R53, R0.reuse ;  /* 0x0000000035357221 */ /* 0x120fe20000000000 */
[--C-:B------:R-:W-:Y:S01]  /*1b40*/  FADD R55, R55, R0.reuse ;  /* 0x0000000037377221 */ /* 0x100fe20000000000 */
[--C-:B------:R-:W-:Y:S01]  /*1b50*/  FADD R57, R57, R0.reuse ;  /* 0x0000000039397221 */ /* 0x100fe20000000000 */
[--C-:B------:R-:W-:Y:S01]  /*1b60*/  FADD R59, R59, R0.reuse ;  /* 0x000000003b3b7221 */ /* 0x100fe20000000000 */
[--C-:B------:R-:W-:Y:S01]  /*1b70*/  FADD R61, R61, R0.reuse ;  /* 0x000000003d3d7221 */ /* 0x100fe20000000000 */
[--C-:B-1----:R-:W-:Y:S01]  /*1b80*/  FADD R3, R8, R0.reuse ;  /* 0x0000000008037221 */ /* 0x102fe20000000000 */
        /* <DEDUP_REMOVED lines=27> */
.L_x_38:
        /* <DEDUP_REMOVED lines=12> */
.L_x_123:


//--------------------- .text.tvmgen_default_fused_nn_conv2d_add_nn_relu_8_kernel --------------------------
	.section	.text.tvmgen_default_fused_nn_conv2d_add_nn_relu_8_kernel,"ax",@progbits
	.sectionflags	@"SHF_BARRIERS=1"
	.sectioninfo	@"SHI_REGISTERS=40"
	.align	128
        .global         tvmgen_default_fused_nn_conv2d_add_nn_relu_8_kernel
        .type           tvmgen_default_fused_nn_conv2d_add_nn_relu_8_kernel,@function
        .size           tvmgen_default_fused_nn_conv2d_add_nn_relu_8_kernel,(.L_x_124 - tvmgen_default_fused_nn_conv2d_add_nn_relu_8_kernel)
        .other          tvmgen_default_fused_nn_conv2d_add_nn_relu_8_kernel,@"STO_CUDA_ENTRY STV_DEFAULT"
tvmgen_default_fused_nn_conv2d_add_nn_relu_8_kernel:
.text.tvmgen_default_fused_nn_conv2d_add_nn_relu_8_kernel:
[----:B------:R-:W-:Y:S02]  /*0000*/  MOV R1, c[0x0][0x28] ;  /* 0x00000a0000017a02 */ /* 0x000fe40000000f00 */
[----:B------:R-:W0:Y:S01]  /*0010*/  S2R R5, SR_TID.Z ;  /* 0x0000000000057919 */ /* 0x000e220000002300 */
[----:B------:R-:W-:Y:S01]  /*0020*/  MOV R11, RZ ;  /* 0x000000ff000b7202 */ /* 0x000fe20000000f00 */
[----:B------:R-:W-:Y:S02]  /*0030*/  ULDC.64 UR4, c[0x0][0x118] ;  /* 0x0000460000047ab9 */ /* 0x000fe40000000a00 */
[----:B------:R-:W1:Y:S04]  /*0040*/  S2R R4, SR_CTAID.Z ;  /* 0x0000000000047919 */ /* 0x000e680000002700 */
[----:B------:R-:W2:Y:S04]  /*0050*/  S2R R0, SR_TID.Y ;  /* 0x0000000000007919 */ /* 0x000ea80000002200 */
[----:B------:R-:W3:Y:S04]  /*0060*/  S2R R9, SR_TID.X ;  /* 0x0000000000097919 */ /* 0x000ee80000002100 */
[----:B------:R-:W4:Y:S01]  /*0070*/  S2R R6, SR_CTAID.Y ;  /* 0x0000000000067919 */ /* 0x000f220000002600 */
[----:B0-----:R-:W-:-:S02]  /*0080*/  LEA R24, R5, 0x700, 0x6 ;  /* 0x0000070005187811 */ /* 0x001fc400078e30ff */
[----:B-1----:R-:W-:-:S04]  /*0090*/  LEA R3, R4, R5, 0x4 ;  /* 0x0000000504037211 */ /* 0x002fc800078e20ff */
[-C--:B--2---:R-:W-:Y:S02]  /*00a0*/  LEA R8, R3, R0.reuse, 0x1 ;  /* 0x0000000003087211 */ /* 0x084fe400078e08ff */
[----:B------:R-:W-:Y:S01]  /*00b0*/  MOV R3, 0x4 ;  /* 0x0000000400037802 */ /* 0x000fe20000000f00 */
[--C-:B---3--:R-:W-:Y:S01]  /*00c0*/  IMAD R27, R5, 0xc4, R9.reuse ;  /* 0x000000c4051b7824 */ /* 0x108fe200078e0209 */
[----:B------:R-:W-:Y:S01]  /*00d0*/  LEA R8, R8, R9, 0x9 ;  /* 0x0000000908087211 */ /* 0x000fe200078e48ff */
[----:B------:R-:W-:Y:S01]  /*00e0*/  IMAD R26, R0, 0xe, R9 ;  /* 0x0000000e001a7824 */ /* 0x000fe200078e0209 */
[----:B------:R-:W-:Y:S01]  /*00f0*/  LEA.HI.SX32 R2, R9, R0, 0x1d ;  /* 0x0000000009027211 */ /* 0x000fe200078feaff */
[----:B----4-:R-:W-:Y:S01]  /*0100*/  IMAD R27, R6, 0x1c, R27 ;  /* 0x0000001c061b7824 */ /* 0x010fe200078e021b */
[----:B------:R-:W-:Y:S01]  /*0110*/  SHF.L.U32 R6, R8, 0x1, RZ ;  /* 0x0000000108067819 */ /* 0x000fe200000006ff */
[----:B------:R-:W-:Y:S01]  /*0120*/  IMAD R25, R5, 0x1c, R26 ;  /* 0x0000001c05197824 */ /* 0x000fe200078e021a */
[----:B------:R-:W-:-:S02]  /*0130*/  ISETP.GE.AND P0, PT, R2, 0x2, PT ;  /* 0x000000020200780c */ /* 0x000fc40003f06270 */
[----:B------:R-:W-:Y:S01]  /*0140*/  LEA.HI.SX32 R8, R2, R5, 0x1f ;  /* 0x0000000502087211 */ /* 0x000fe200078ffaff */
[----:B------:R-:W-:Y:S01]  /*0150*/  IMAD.WIDE R6, R6, R3, c[0x0][0x170] ;  /* 0x00005c0006067625 */ /* 0x000fe200078e0203 */
[----:B------:R-:W-:-:S03]  /*0160*/  ISETP.LT.AND P0, PT, R9, 0x8, !P0 ;  /* 0x000000080900780c */ /* 0x000fc60004701270 */
[----:B------:R-:W-:Y:S01]  /*0170*/  IMAD R2, R0, 0xe, R27 ;  /* 0x0000000e00027824 */ /* 0x000fe200078e021b */
[----:B------:R-:W-:Y:S02]  /*0180*/  IADD3 R34, P1, R6, 0x4, RZ ;  /* 0x0000000406227810 */ /* 0x000fe40007f3e0ff */
[----:B------:R-:W-:Y:S01]  /*0190*/  LEA R6, R5, R0, 0x1 ;  /* 0x0000000005067211 */ /* 0x000fe200078e08ff */
[----:B------:R-:W-:Y:S01]  /*01a0*/  IMAD.WIDE R2, R2, R3, c[0x0][0x168] ;  /* 0x00005a0002027625 */ /* 0x000fe200078e0203 */
[----:B------:R-:W-:Y:S02]  /*01b0*/  IADD3.X R35, RZ, R7, RZ, P1, !PT ;  /* 0x00000007ff237210 */ /* 0x000fe40000ffe4ff */
[----:B------:R-:W-:Y:S02]  /*01c0*/  LEA R7, R6, R9, 0x3 ;  /* 0x0000000906077211 */ /* 0x000fe400078e18ff */
[----:B------:R-:W-:Y:S02]  /*01d0*/  ISETP.LT.AND P0, PT, R8, 0x10, P0 ;  /* 0x000000100800780c */ /* 0x000fe40000701270 */
[----:B------:R-:W-:-:S02]  /*01e0*/  MOV R6, RZ ;  /* 0x000000ff00067202 */ /* 0x000fc40000000f00 */
[----:B------:R-:W-:Y:S02]  /*01f0*/  MOV R9, RZ ;  /* 0x000000ff00097202 */ /* 0x000fe40000000f00 */
[----:B------:R-:W-:-:S03]  /*0200*/  SHF.L.U32 R7, R7, 0x1, RZ ;  /* 0x0000000107077819 */ /* 0x000fc600000006ff */
.L_x_39:
[----:B------:R0:W2:Y:S04]  /*0210*/  LDG.E.CONSTANT R8, [R2.64] ;  /* 0x0000000402087981 */ /* 0x0000a8000c1e9900 */
[----:B------:R1:W3:Y:S04]  /*0220*/  @P0 LDG.E.CONSTANT R36, [R34.64+-0x4] ;  /* 0xfffffc0422240981 */ /* 0x0002e8000c1e9900 */
[----:B------:R1:W3:Y:S01]  /*0230*/  @P0 LDG.E.CONSTANT R37, [R34.64] ;  /* 0x0000000422250981 */ /* 0x0002e2000c1e9900 */
[----:B------:R-:W-:-:S03]  /*0240*/  IADD3 R6, R6, 0x1, RZ ;  /* 0x0000000106067810 */ /* 0x000fc60007ffe0ff */
[----:B------:R-:W-:Y:S01]  /*0250*/  BAR.SYNC.DEFER_BLOCKING 0x0 ;  /* 0x0000000000007b1d */ /* 0x000fe20000010000 */
[----:B------:R-:W-:Y:S02]  /*0260*/  ISETP.NE.AND P1, PT, R6, 0x40, PT ;  /* 0x000000400600780c */ /* 0x000fe40003f25270 */
[----:B0-----:R-:W-:Y:S02]  /*0270*/  IADD3 R2, P3, R2, 0x3100, RZ ;  /* 0x0000310002027810 */ /* 0x001fe40007f7e0ff */
[----:B-1----:R-:W-:Y:S02]  /*0280*/  IADD3 R34, P2, R34, 0x40, RZ ;  /* 0x0000004022227810 */ /* 0x002fe40007f5e0ff */
[----:B------:R-:W-:Y:S02]  /*0290*/  IADD3.X R3, RZ, R3, RZ, P3, !PT ;  /* 0x00000003ff037210 */ /* 0x000fe40001ffe4ff */
[----:B------:R-:W-:Y:S01]  /*02a0*/  IADD3.X R35, RZ, R35, RZ, P2, !PT ;  /* 0x00000023ff237210 */ /* 0x000fe200017fe4ff */
[----:B--2---:R-:W-:Y:S04]  /*02b0*/  STS [R25.X4], R8 ;  /* 0x0000000819007388 */ /* 0x004fe80000004800 */
[----:B---3--:R-:W-:Y:S04]  /*02c0*/  @P0 STS.64 [R7.X4+0x700], R36 ;  /* 0x0007002407000388 */ /* 0x008fe80000004a00 */
[----:B------:R-:W-:Y:S06]  /*02d0*/  BAR.SYNC.DEFER_BLOCKING 0x0 ;  /* 0x0000000000007b1d */ /* 0x000fec0000010000 */
[----:B------:R-:W-:Y:S04]  /*02e0*/  LDS R10, [R26.X4] ;  /* 0x000000001a0a7984 */ /* 0x000fe80000004800 */
[----:B------:R-:W0:Y:S04]  /*02f0*/  LDS.128 R16, [R24] ;  /* 0x0000000018107984 */ /* 0x000e280000000c00 */
[----:B------:R-:W1:Y:S04]  /*0300*/  LDS.128 R20, [R24+0x400] ;  /* 0x0004000018147984 */ /* 0x000e680000000c00 */
[----:B------:R-:W2:Y:S04]  /*0310*/  LDS R28, [R26.X4+0x70] ;  /* 0x000070001a1c7984 */ /* 0x000ea80000004800 */
[----:B------:R-:W3:Y:S04]  /*0320*/  LDS R33, [R26.X4+0xe0] ;  /* 0x0000e0001a217984 */ /* 0x000ee80000004800 */
[----:B------:R-:W4:Y:S04]  /*0330*/  LDS R30, [R26.X4+0x150] ;  /* 0x000150001a1e7984 */ /* 0x000f280000004800 */
[----:B------:R-:W-:Y:S04]  /*0340*/  LDS R29, [R26.X4+0x1c0] ;  /* 0x0001c0001a1d7984 */ /* 0x000fe80000004800 */
[----:B------:R-:W5:Y:S04]  /*0350*/  LDS.128 R12, [R24+0x10] ;  /* 0x00001000180c7984 */ /* 0x000f680000000c00 */
[----:B------:R-:W-:Y:S01]  /*0360*/  LDS R32, [R26.X4+0x310] ;  /* 0x000310001a207984 */ /* 0x000fe20000004800 */
[----:B0-----:R-:W-:Y:S01]  /*0370*/  FFMA R31, R16, R10, R11 ;  /* 0x0000000a101f7223 */ /* 0x001fe2000000000b */
[----:B-1----:R-:W-:-:S02]  /*0380*/  FFMA R20, R10, R20, R9 ;  /* 0x000000140a147223 */ /* 0x002fc40000000009 */
[----:B------:R-:W0:Y:S01]  /*0390*/  LDS.128 R8, [R24+0x410] ;  /* 0x0004100018087984 */ /* 0x000e220000000c00 */
[C---:B--2---:R-:W-:Y:S01]  /*03a0*/  FFMA R16, R28.reuse, R17, R31 ;  /* 0x000000111c107223 */ /* 0x044fe2000000001f */
[----:B------:R-:W-:Y:S02]  /*03b0*/  FFMA R21, R28, R21, R20 ;  /* 0x000000151c157223 */ /* 0x000fe40000000014 */
[----:B------:R-:W-:Y:S01]  /*03c0*/  LDS R31, [R26.X4+0x2a0] ;  /* 0x0002a0001a1f7984 */ /* 0x000fe20000004800 */
[C---:B---3--:R-:W-:Y:S01]  /*03d0*/  FFMA R17, R33.reuse, R18, R16 ;  /* 0x0000001221117223 */ /* 0x048fe20000000010 */
[----:B------:R-:W-:Y:S02]  /*03e0*/  FFMA R22, R33, R22, R21 ;  /* 0x0000001621167223 */ /* 0x000fe40000000015 */
[----:B------:R-:W1:Y:S01]  /*03f0*/  LDS R28, [R26.X4+0x230] ;  /* 0x000230001a1c7984 */ /* 0x000e620000004800 */
[C---:B----4-:R-:W-:Y:S01]  /*0400*/  FFMA R21, R30.reuse, R19, R17 ;  /* 0x000000131e157223 */ /* 0x050fe20000000011 */
[----:B------:R-:W-:-:S02]  /*0410*/  FFMA R22, R30, R23, R22 ;  /* 0x000000171e167223 */ /* 0x000fc40000000016 */
[----:B------:R-:W-:Y:S04]  /*0420*/  LDS R33, [R26.X4+0x380] ;  /* 0x000380001a217984 */ /* 0x000fe80000004800 */
[----:B------:R-:W2:Y:S01]  /*0430*/  LDS.128 R16, [R24+0x20] ;  /* 0x0000200018107984 */ /* 0x000ea20000000c00 */
[----:B-----5:R-:W-:-:S03]  /*0440*/  FFMA R37, R12, R29, R21 ;  /* 0x0000001d0c257223 */ /* 0x020fc60000000015 */
[----:B------:R-:W3:Y:S01]  /*0450*/  LDS R30, [R26.X4+0x3f0] ;  /* 0x0003f0001a1e7984 */ /* 0x000ee20000004800 */
[----:B0-----:R-:W-:-:S03]  /*0460*/  FFMA R8, R29, R8, R22 ;  /* 0x000000081d087223 */ /* 0x001fc60000000016 */
[----:B------:R-:W0:Y:S04]  /*0470*/  LDS.128 R20, [R24+0x420] ;  /* 0x0004200018147984 */ /* 0x000e280000000c00 */
[----:B------:R-:W4:Y:S01]  /*0480*/  LDS R29, [R26.X4+0x460] ;  /* 0x000460001a1d7984 */ /* 0x000f220000004800 */
[C---:B-1----:R-:W-:Y:S01]  /*0490*/  FFMA R12, R28.reuse, R13, R37 ;  /* 0x0000000d1c0c7223 */ /* 0x042fe20000000025 */
[----:B------:R-:W-:-:S03]  /*04a0*/  FFMA R8, R28, R9, R8 ;  /* 0x000000091c087223 */ /* 0x000fc60000000008 */
[C---:B------:R-:W-:Y:S01]  /*04b0*/  FFMA R13, R31.reuse, R14, R12 ;  /* 0x0000000e1f0d7223 */ /* 0x040fe2000000000c */
[----:B------:R-:W-:-:S03]  /*04c0*/  FFMA R31, R31, R10, R8 ;  /* 0x0000000a1f1f7223 */ /* 0x000fc60000000008 */
[C---:B------:R-:W-:Y:S01]  /*04d0*/  FFMA R13, R32.reuse, R15, R13 ;  /* 0x0000000f200d7223 */ /* 0x040fe2000000000d */
[----:B------:R-:W-:Y:S02]  /*04e0*/  FFMA R32, R32, R11, R31 ;  /* 0x0000000b20207223 */ /* 0x000fe4000000001f */
[----:B------:R-:W-:Y:S01]  /*04f0*/  LDS.128 R8, [R24+0x30] ;  /* 0x0000300018087984 */ /* 0x000fe20000000c00 */
[----:B--2---:R-:W-:-:S03]  /*0500*/  FFMA R13, R16, R33, R13 ;  /* 0x00000021100d7223 */ /* 0x004fc6000000000d */
[----:B------:R-:W1:Y:S01]  /*0510*/  LDS R16, [R26.X4+0x4d0] ;  /* 0x0004d0001a107984 */ /* 0x000e620000004800 */
[----:B---3--:R-:W-:-:S03]  /*0520*/  FFMA R28, R30, R17, R13 ;  /* 0x000000111e1c7223 */ /* 0x008fc6000000000d */
[----:B------:R-:W2:Y:S04]  /*0530*/  LDS R17, [R26.X4+0x540] ;  /* 0x000540001a117984 */ /* 0x000ea80000004800 */
[----:B------:R-:W3:Y:S04]  /*0540*/  LDS.128 R12, [R24+0x430] ;  /* 0x00043000180c7984 */ /* 0x000ee80000000c00 */
[----:B------:R-:W-:Y:S01]  /*0550*/  LDS R31, [R26.X4+0x620] ;  /* 0x000620001a1f7984 */ /* 0x000fe20000004800 */
[----:B0-----:R-:W-:-:S03]  /*0560*/  FFMA R33, R33, R20, R32 ;  /* 0x0000001421217223 */ /* 0x001fc60000000020 */
[----:B------:R-:W0:Y:S01]  /*0570*/  LDS R20, [R26.X4+0x5b0] ;  /* 0x0005b0001a147984 */ /* 0x000e220000004800 */
[----:B------:R-:W-:Y:S01]  /*0580*/  FFMA R21, R30, R21, R33 ;  /* 0x000000151e157223 */ /* 0x000fe20000000021 */
[C---:B----4-:R-:W-:Y:S02]  /*0590*/  FFMA R33, R29.reuse, R18, R28 ;  /* 0x000000121d217223 */ /* 0x050fe4000000001c */
[----:B------:R-:W4:Y:S01]  /*05a0*/  LDS R30, [R26.X4+0x690] ;  /* 0x000690001a1e7984 */ /* 0x000f220000004800 */
[----:B------:R-:W-:Y:S01]  /*05b0*/  FFMA R22, R29, R22, R21 ;  /* 0x000000161d167223 */ /* 0x000fe20000000015 */
[----:B-1----:R-:W-:-:S03]  /*05c0*/  FFMA R19, R16, R19, R33 ;  /* 0x0000001310137223 */ /* 0x002fc60000000021 */
[----:B------:R-:W-:Y:S01]  /*05d0*/  FFMA R22, R16, R23, R22 ;  /* 0x0000001710167223 */ /* 0x000fe20000000016 */
[----:B--2---:R-:W-:-:S03]  /*05e0*/  FFMA R19, R8, R17, R19 ;  /* 0x0000001108137223 */ /* 0x004fc60000000013 */
[----:B---3--:R-:W-:Y:S01]  /*05f0*/  FFMA R12, R17, R12, R22 ;  /* 0x0000000c110c7223 */ /* 0x008fe20000000016 */
[----:B0-----:R-:W-:-:S03]  /*0600*/  FFMA R8, R20, R9, R19 ;  /* 0x0000000914087223 */ /* 0x001fc60000000013 */
[----:B------:R-:W-:Y:S01]  /*0610*/  FFMA R12, R20, R13, R12 ;  /* 0x0000000d140c7223 */ /* 0x000fe2000000000c */
[----:B------:R-:W-:-:S03]  /*0620*/  FFMA R9, R31, R10, R8 ;  /* 0x0000000a1f097223 */ /* 0x000fc60000000008 */
[----:B------:R-:W-:Y:S01]  /*0630*/  FFMA R12, R31, R14, R12 ;  /* 0x0000000e1f0c7223 */ /* 0x000fe2000000000c */
[----:B----4-:R-:W-:-:S03]  /*0640*/  FFMA R11, R30, R11, R9 ;  /* 0x0000000b1e0b7223 */ /* 0x010fc60000000009 */
[----:B------:R-:W-:Y:S01]  /*0650*/  FFMA R9, R30, R15, R12 ;  /* 0x0000000f1e097223 */ /* 0x000fe2000000000c */
[----:B------:R-:W-:Y:S05]  /*0660*/  @P1 BRA `(.L_x_39) ;  /* 0xfffffba000001947 */ /* 0x000fea000383ffff */
[----:B------:R-:W-:Y:S02]  /*0670*/  LEA R2, R4, R5, 0x5 ;  /* 0x0000000504027211 */ /* 0x000fe400078e28ff */
[----:B------:R-:W-:-:S05]  /*0680*/  MOV R5, 0x4 ;  /* 0x0000000400057802 */ /* 0x000fca0000000f00 */
[----:B------:R-:W-:-:S05]  /*0690*/  IMAD.WIDE R2, R2, R5, c[0x0][0x178] ;  /* 0x00005e0002027625 */ /* 0x000fca00078e0205 */
[----:B------:R-:W2:Y:S04]  /*06a0*/  LDG.E.CONSTANT R6, [R2.64] ;  /* 0x0000000402067981 */ /* 0x000ea8000c1e9900 */
[----:B------:R-:W3:Y:S01]  /*06b0*/  LDG.E.CONSTANT R8, [R2.64+0x40] ;  /* 0x0000400402087981 */ /* 0x000ee2000c1e9900 */
[----:B------:R-:W-:-:S04]  /*06c0*/  IMAD R27, R0, 0xe, R27 ;  /* 0x0000000e001b7824 */ /* 0x000fc800078e021b */
[----:B------:R-:W-:-:S04]  /*06d0*/  IMAD R4, R4, 0x1880, R27 ;  /* 0x0000188004047824 */ /* 0x000fc800078e021b */
[----:B------:R-:W-:Y:S01]  /*06e0*/  IMAD.WIDE R4, R4, R5, c[0x0][0x160] ;  /* 0x0000580004047625 */ /* 0x000fe200078e0205 */
[----:B--2---:R-:W-:Y:S01]  /*06f0*/  FADD R6, R11, R6 ;  /* 0x000000060b067221 */ /* 0x004fe20000000000 */
[----:B---3--:R-:W-:-:S04]  /*0700*/  FADD R8, R9, R8 ;  /* 0x0000000809087221 */ /* 0x008fc80000000000 */
[----:B------:R-:W-:Y:S02]  /*0710*/  FMNMX R7, RZ, R6, !PT ;  /* 0x00000006ff077209 */ /* 0x000fe40007800000 */
[----:B------:R-:W-:-:S03]  /*0720*/  FMNMX R9, RZ, R8, !PT ;  /* 0x00000008ff097209 */ /* 0x000fc60007800000 */
[----:B------:R-:W-:Y:S04]  /*0730*/  STG.E [R4.64], R7 ;  /* 0x0000000704007986 */ /* 0x000fe8000c101904 */
[----:B------:R-:W-:Y:S01]  /*0740*/  STG.E [R4.64+0x3100], R9 ;  /* 0x0031000904007986 */ /* 0x000fe2000c101904 */
[----:B------:R-:W-:Y:S05]  /*0750*/  EXIT ;  /* 0x000000000000794d */ /* 0x000fea0003800000 */
.L_x_40:
        /* <DEDUP_REMOVED lines=10> */
.L_x_124:


//--------------------- .text.tvmgen_default_fused_nn_global_avg_pool2d_kernel_1 --------------------------
	.section	.text.tvmgen_default_fused_nn_global_avg_pool2d_kernel_1,"ax",@progbits
	.sectioninfo	@"SHI_REGISTERS=10"
	.align	128
        .global         tvmgen_default_fused_nn_global_avg_pool2d_kernel_1
        .type           tvmgen_default_fused_nn_global_avg_pool2d_kernel_1,@function
        .size           tvmgen_default_fused_nn_global_avg_pool2d_kernel_1,(.L_x_125 - tvmgen_default_fused_nn_global_avg_pool2d_kernel_1)
        .other          tvmgen_default_fused_nn_global_avg_pool2d_kernel_1,@"STO_CUDA_ENTRY STV_DEFAULT"
tvmgen_default_fused_nn_global_avg_pool2d_kernel_1:
.text.tvmgen_default_fused_nn_global_avg_pool2d_kernel_1:
[----:B------:R-:W-:Y:S02]  /*0000*/  MOV R1, c[0x0][0x28] ;  /* 0x00000a0000017a02 */ /* 0x000fe40000000f00 */
[----:B------:R-:W0:Y:S01]  /*0010*/  S2R R4, SR_CTAID.X ;  /* 0x0000000000047919 */ /* 0x000e220000002500 */
[----:B------:R-:W-:Y:S01]  /*0020*/  MOV R5, 0x4 ;  /* 0x0000000400057802 */ /* 0x000fe20000000f00 */
[----:B------:R-:W-:Y:S02]  /*0030*/  ULDC.64 UR4, c[0x0][0x118] ;  /* 0x0000460000047ab9 */ /* 0x000fe40000000a00 */
[----:B------:R-:W0:Y:S02]  /*0040*/  S2R R3, SR_TID.X ;  /* 0x0000000000037919 */ /* 0x000e240000002100 */
[----:B0-----:R-:W-:-:S05]  /*0050*/  LEA R4, R4, R3, 0xa ;  /* 0x0000000304047211 */ /* 0x001fca00078e50ff */
[----:B------:R-:W-:-:S06]  /*0060*/  IMAD.WIDE R2, R4, R5, c[0x0][0x168] ;  /* 0x00005a0004027625 */ /* 0x000fcc00078e0205 */
[----:B------:R-:W2:Y:S01]  /*0070*/  LDG.E.CONSTANT R2, [R2.64] ;  /* 0x0000000402027981 */ /* 0x000ea2000c1e9900 */
[----:B------:R-:W-:Y:S01]  /*0080*/  IMAD.WIDE R4, R4, R5, c[0x0][0x160] ;  /* 0x0000580004047625 */ /* 0x000fe200078e0205 */
[----:B--2---:R-:W-:-:S05]  /*0090*/  FMUL R7, R2, 0.020408159121870994568 ;  /* 0x3ca72f0302077820 */ /* 0x004fca0000400000 */
[----:B------:R-:W-:Y:S01]  /*00a0*/  STG.E [R4.64], R7 ;  /* 0x0000000704007986 */ /* 0x000fe2000c101904 */
[----:B------:R-:W-:Y:S05]  /*00b0*/  EXIT ;  /* 0x000000000000794d */ /* 0x000fea0003800000 */
.L_x_41:
        /* <DEDUP_REMOVED lines=12> */
.L_x_125:


//--------------------- .text.tvmgen_default_fused_nn_conv2d_add_nn_relu_2_kernel --------------------------
	.section	.text.tvmgen_default_fused_nn_conv2d_add_nn_relu_2_kernel,"ax",@progbits
	.sectionflags	@"SHF_BARRIERS=1"
	.sectioninfo	@"SHI_REGISTERS=40"
	.align	128
        .global         tvmgen_default_fused_nn_conv2d_add_nn_relu_2_kernel
        .type           tvmgen_default_fused_nn_conv2d_add_nn_relu_2_kernel,@function
        .size           tvmgen_default_fused_nn_conv2d_add_nn_relu_2_kernel,(.L_x_126 - tvmgen_default_fused_nn_conv2d_add_nn_relu_2_kernel)
        .other          tvmgen_default_fused_nn_conv2d_add_nn_relu_2_kernel,@"STO_CUDA_ENTRY STV_DEFAULT"
tvmgen_default_fused_nn_conv2d_add_nn_relu_2_kernel:
.text.tvmgen_default_fused_nn_conv2d_add_nn_relu_2_kernel:
        /* <DEDUP_REMOVED lines=9> */
[----:B------:R-:W2:Y:S01]  /*0090*/  S2R R3, SR_CTAID.Y ;  /* 0x0000000000037919 */ /* 0x000ea20000002600 */
[----:B------:R-:W-:Y:S01]  /*00a0*/  CS2R R34, SRZ ;  /* 0x0000000000227805 */ /* 0x000fe2000001ff00 */
[----:B0-----:R-:W-:-:S02]  /*00b0*/  MOV R5, R29 ;  /* 0x0000001d00057202 */ /* 0x001fc40000000f00 */
[----:B------:R-:W-:-:S03]  /*00c0*/  LEA R7, R29, R29, 0x1 ;  /* 0x0000001d1d077211 */ /* 0x000fc600078e08ff */
[----:B------:R-:W-:Y:S01]  /*00d0*/  IMAD.HI R0, R29, -0x6db6db6d, R4 ;  /* 0x924924931d007827 */ /* 0x000fe200078e0204 */
[C---:B-1----:R-:W-:Y:S02]  /*00e0*/  LEA.HI.SX32 R2, R7.reuse, R28, 0x1a ;  /* 0x0000001c07027211 */ /* 0x042fe400078fd2ff */
[C---:B------:R-:W-:Y:S02]  /*00f0*/  IADD3 R9, R7.reuse, 0x1, RZ ;  /* 0x0000000107097810 */ /* 0x040fe40007ffe0ff */
[----:B------:R-:W-:Y:S02]  /*0100*/  SHF.R.U32.HI R5, RZ, 0x1f, R0 ;  /* 0x0000001fff057819 */ /* 0x000fe40000011600 */
[----:B------:R-:W-:Y:S02]  /*0110*/  ISETP.GT.AND P0, PT, R2, 0x7, PT ;  /* 0x000000070200780c */ /* 0x000fe40003f04270 */
[----:B------:R-:W-:Y:S01]  /*0120*/  LEA.HI.SX32 R2, R0, R5, 0x1d ;  /* 0x0000000500027211 */ /* 0x000fe200078feaff */
[----:B--2---:R-:W-:Y:S01]  /*0130*/  IMAD R5, R28, 0x70, R3 ;  /* 0x000000701c057824 */ /* 0x004fe200078e0203 */
[----:B------:R-:W0:Y:S01]  /*0140*/  S2R R0, SR_CTAID.Z ;  /* 0x0000000000007919 */ /* 0x000e220000002700 */
[----:B------:R-:W-:-:S02]  /*0150*/  IADD3 R11, R7, 0x2, RZ ;  /* 0x00000002070b7810 */ /* 0x000fc40007ffe0ff */
[C---:B------:R-:W-:Y:S01]  /*0160*/  IMAD R5, R2.reuse, 0x38, R5 ;  /* 0x0000003802057824 */ /* 0x040fe200078e0205 */
[-C--:B------:R-:W-:Y:S01]  /*0170*/  LEA.HI.SX32 R9, R9, R28.reuse, 0x1a ;  /* 0x0000001c09097211 */ /* 0x080fe200078fd2ff */
[----:B------:R-:W-:Y:S01]  /*0180*/  IMAD R2, R2, -0xe, R29 ;  /* 0xfffffff202027824 */ /* 0x000fe200078e021d */
[----:B------:R-:W-:Y:S02]  /*0190*/  LEA.HI.SX32 R11, R11, R28, 0x1a ;  /* 0x0000001c0b0b7211 */ /* 0x000fe400078fd2ff */
[----:B------:R-:W-:Y:S01]  /*01a0*/  ISETP.GE.AND P2, PT, R9, 0x8, PT ;  /* 0x000000080900780c */ /* 0x000fe20003f46270 */
[----:B------:R-:W-:Y:S01]  /*01b0*/  IMAD R2, R5, 0xe, R2 ;  /* 0x0000000e05027824 */ /* 0x000fe200078e0202 */
[----:B------:R-:W-:Y:S02]  /*01c0*/  SHF.L.U32 R5, R29, 0x2, RZ ;  /* 0x000000021d057819 */ /* 0x000fe400000006ff */
[----:B------:R-:W-:Y:S02]  /*01d0*/  ISETP.GE.AND P1, PT, R11, 0x8, PT ;  /* 0x000000080b00780c */ /* 0x000fe40003f26270 */
[C---:B------:R-:W-:Y:S01]  /*01e0*/  ISETP.GT.OR P0, PT, R7.reuse, 0x3f, P0 ;  /* 0x0000003f0700780c */ /* 0x040fe20000704670 */
[----:B------:R-:W-:Y:S01]  /*01f0*/  IMAD R30, R28, 0x70, R5 ;  /* 0x000000701c1e7824 */ /* 0x000fe200078e0205 */
[----:B------:R-:W-:-:S02]  /*0200*/  ISETP.LT.AND P2, PT, R7, 0x3f, !P2 ;  /* 0x0000003f0700780c */ /* 0x000fc40005741270 */
[----:B------:R-:W-:-:S08]  /*0210*/  ISETP.LT.AND P1, PT, R7, 0x3e, !P1 ;  /* 0x0000003e0700780c */ /* 0x000fd00004f21270 */
.L_x_42:
[C---:B------:R-:W-:Y:S01]  /*0220*/  LEA R21, R29.reuse, R29, 0x1 ;  /* 0x0000001d1d157211 */ /* 0x040fe200078e08ff */
[----:B------:R-:W-:Y:S01]  /*0230*/  @!P0 IMAD R5, R29, 0x30, RZ ;  /* 0x000000301d058824 */ /* 0x000fe200078e02ff */
[----:B0-----:R-:W-:Y:S01]  /*0240*/  LEA R6, R0, R28, 0x3 ;  /* 0x0000001c00067211 */ /* 0x001fe200078e18ff */
[----:B------:R-:W-:Y:S01]  /*0250*/  IMAD R11, R31, 0x3100, R2 ;  /* 0x000031001f0b7824 */ /* 0x000fe200078e0202 */
[C---:B------:R-:W-:Y:S01]  /*0260*/  IADD3 R9, R21.reuse, 0x1, RZ ;  /* 0x0000000115097810 */ /* 0x040fe20007ffe0ff */
[----:B------:R-:W-:Y:S01]  /*0270*/  ULDC.64 UR4, c[0x0][0x118] ;  /* 0x0000460000047ab9 */ /* 0x000fe20000000a00 */
[----:B------:R-:W-:Y:S01]  /*0280*/  IADD3 R10, R21, 0x2, RZ ;  /* 0x00000002150a7810 */ /* 0x000fe20007ffe0ff */
[----:B------:R-:W-:Y:S01]  /*0290*/  BAR.SYNC.DEFER_BLOCKING 0x0 ;  /* 0x0000000000007b1d */ /* 0x000fe20000010000 */
[----:B------:R-:W-:Y:S02]  /*02a0*/  LEA R7, R6, R31, 0x6 ;  /* 0x0000001f06077211 */ /* 0x000fe400078e30ff */
[----:B------:R-:W-:-:S02]  /*02b0*/  @P2 SHF.L.U32 R8, R9, 0x4, RZ ;  /* 0x0000000409082819 */ /* 0x000fc400000006ff */
[----:B------:R-:W-:Y:S02]  /*02c0*/  @P1 SHF.L.U32 R12, R10, 0x4, RZ ;  /* 0x000000040a0c1819 */ /* 0x000fe400000006ff */
[----:B------:R-:W-:Y:S02]  /*02d0*/  @!P0 LOP3.LUT R6, R5, 0xffffff00, RZ, 0xc0, !PT ;  /* 0xffffff0005068812 */ /* 0x000fe400078ec0ff */
[----:B------:R-:W-:Y:S02]  /*02e0*/  @!P0 LOP3.LUT R5, R21, 0xf, RZ, 0xc0, !PT ;  /* 0x0000000f15058812 */ /* 0x000fe400078ec0ff */
[----:B------:R-:W-:Y:S02]  /*02f0*/  SHF.L.U32 R15, R7, 0x4, RZ ;  /* 0x00000004070f7819 */ /* 0x000fe400000006ff */
[----:B------:R-:W-:Y:S02]  /*0300*/  @P2 LOP3.LUT R7, R9, 0xf, RZ, 0xc0, !PT ;  /* 0x0000000f09072812 */ /* 0x000fe400078ec0ff */
[----:B------:R-:W-:-:S02]  /*0310*/  @P2 LOP3.LUT R8, R8, 0xffffff00, RZ, 0xc0, !PT ;  /* 0xffffff0008082812 */ /* 0x000fc400078ec0ff */
[----:B------:R-:W-:Y:S02]  /*0320*/  @P1 LOP3.LUT R9, R10, 0xf, RZ, 0xc0, !PT ;  /* 0x0000000f0a091812 */ /* 0x000fe400078ec0ff */
[----:B------:R-:W-:Y:S02]  /*0330*/  @P1 LOP3.LUT R12, R12, 0xffffff00, RZ, 0xc0, !PT ;  /* 0xffffff000c0c1812 */ /* 0x000fe400078ec0ff */
[----:B------:R-:W-:Y:S02]  /*0340*/  MOV R4, 0x4 ;  /* 0x0000000400047802 */ /* 0x000fe40000000f00 */
[----:B------:R-:W-:Y:S02]  /*0350*/  SHF.L.U32 R11, R11, 0x2, RZ ;  /* 0x000000020b0b7819 */ /* 0x000fe400000006ff */
[-C--:B------:R-:W-:Y:S02]  /*0360*/  @!P0 IADD3 R5, R6, R15.reuse, R5 ;  /* 0x0000000f06058210 */ /* 0x080fe40007ffe005 */
[-C--:B------:R-:W-:Y:S01]  /*0370*/  @P2 IADD3 R7, R8, R15.reuse, R7 ;  /* 0x0000000f08072210 */ /* 0x080fe20007ffe007 */
[----:B------:R-:W-:Y:S01]  /*0380*/  IMAD.WIDE R10, R11, R4, c[0x0][0x168] ;  /* 0x00005a000b0a7625 */ /* 0x000fe200078e0204 */
[----:B------:R-:W-:-:S03]  /*0390*/  @P1 IADD3 R15, R12, R15, R9 ;  /* 0x0000000f0c0f1210 */ /* 0x000fc60007ffe009 */
[-C--:B------:R-:W-:Y:S01]  /*03a0*/  @!P0 IMAD.WIDE R8, R5, R4.reuse, c[0x0][0x170] ;  /* 0x00005c0005088625 */ /* 0x080fe200078e0204 */
[----:B------:R-:W2:Y:S03]  /*03b0*/  LDG.E.CONSTANT R12, [R10.64] ;  /* 0x000000040a0c7981 */ /* 0x000ea6000c1e9900 */
[-C--:B------:R-:W-:Y:S01]  /*03c0*/  @P2 IMAD.WIDE R6, R7, R4.reuse, c[0x0][0x170] ;  /* 0x00005c0007062625 */ /* 0x080fe200078e0204 */
[----:B------:R-:W2:Y:S03]  /*03d0*/  LDG.E.CONSTANT R13, [R10.64+0x4] ;  /* 0x000004040a0d7981 */ /* 0x000ea6000c1e9900 */
[----:B------:R-:W-:Y:S01]  /*03e0*/  @P1 IMAD.WIDE R4, R15, R4, c[0x0][0x170] ;  /* 0x00005c000f041625 */ /* 0x000fe200078e0204 */
[----:B------:R-:W2:Y:S04]  /*03f0*/  LDG.E.CONSTANT R14, [R10.64+0x8] ;  /* 0x000008040a0e7981 */ /* 0x000ea8000c1e9900 */
[----:B------:R-:W2:Y:S04]  /*0400*/  LDG.E.CONSTANT R15, [R10.64+0xc] ;  /* 0x00000c040a0f7981 */ /* 0x000ea8000c1e9900 */
[----:B------:R-:W3:Y:S04]  /*0410*/  @!P0 LDG.E.CONSTANT R8, [R8.64] ;  /* 0x0000000408088981 */ /* 0x000ee8000c1e9900 */
[----:B------:R-:W4:Y:S04]  /*0420*/  @P2 LDG.E.CONSTANT R6, [R6.64] ;  /* 0x0000000406062981 */ /* 0x000f28000c1e9900 */
[----:B------:R-:W5:Y:S01]  /*0430*/  @P1 LDG.E.CONSTANT R4, [R4.64] ;  /* 0x0000000404041981 */ /* 0x000f62000c1e9900 */
[----:B------:R-:W-:-:S02]  /*0440*/  @!P0 LEA R23, R28, R21, 0x6 ;  /* 0x000000151c178211 */ /* 0x000fc400078e30ff */
[CC--:B------:R-:W-:Y:S02]  /*0450*/  @P2 LEA R25, R28.reuse, R21.reuse, 0x6 ;  /* 0x000000151c192211 */ /* 0x0c0fe400078e30ff */
[C---:B------:R-:W-:Y:S02]  /*0460*/  @P1 LEA R21, R28.reuse, R21, 0x6 ;  /* 0x000000151c151211 */ /* 0x040fe400078e30ff */
[----:B------:R-:W-:Y:S02]  /*0470*/  SHF.L.U32 R32, R28, 0x6, RZ ;  /* 0x000000061c207819 */ /* 0x000fe400000006ff */
[----:B------:R-:W-:-:S04]  /*0480*/  IADD3 R31, R31, 0x1, RZ ;  /* 0x000000011f1f7810 */ /* 0x000fc80007ffe0ff */
[----:B------:R-:W-:Y:S01]  /*0490*/  ISETP.GE.U32.AND P3, PT, R31, 0x10, PT ;  /* 0x000000101f00780c */ /* 0x000fe20003f66070 */
[----:B--2---:R-:W-:Y:S04]  /*04a0*/  STS.128 [R30.X4], R12 ;  /* 0x0000000c1e007388 */ /* 0x004fe80000004c00 */
[----:B---3--:R-:W-:Y:S04]  /*04b0*/  @!P0 STS [R23.X4+0xe00], R8 ;  /* 0x000e000817008388 */ /* 0x008fe80000004800 */
[----:B----4-:R-:W-:Y:S04]  /*04c0*/  @P2 STS [R25.X4+0xe04], R6 ;  /* 0x000e040619002388 */ /* 0x010fe80000004800 */
[----:B-----5:R-:W-:Y:S04]  /*04d0*/  @P1 STS [R21.X4+0xe08], R4 ;  /* 0x000e080415001388 */ /* 0x020fe80000004800 */
[----:B------:R-:W-:Y:S06]  /*04e0*/  BAR.SYNC.DEFER_BLOCKING 0x0 ;  /* 0x0000000000007b1d */ /* 0x000fec0000010000 */
[----:B------:R-:W-:Y:S04]  /*04f0*/  LDS R14, [R29.X4] ;  /* 0x000000001d0e7984 */ /* 0x000fe80000004800 */
[----:B------:R-:W0:Y:S04]  /*0500*/  LDS.128 R4, [R32+0xe00] ;  /* 0x000e000020047984 */ /* 0x000e280000000c00 */
[----:B------:R-:W1:Y:S04]  /*0510*/  LDS.128 R8, [R32+0x1000] ;  /* 0x0010000020087984 */ /* 0x000e680000000c00 */
[----:B------:R-:W2:Y:S04]  /*0520*/  LDS.128 R20, [R32+0x1200] ;  /* 0x0012000020147984 */ /* 0x000ea80000000c00 */
[----:B------:R-:W3:Y:S04]  /*0530*/  LDS.128 R24, [R32+0x1400] ;  /* 0x0014000020187984 */ /* 0x000ee80000000c00 */
[----:B------:R-:W4:Y:S04]  /*0540*/  LDS R36, [R29.X4+0x70] ;  /* 0x000070001d247984 */ /* 0x000f280000004800 */
[----:B------:R-:W5:Y:S04]  /*0550*/  LDS R15, [R29.X4+0xe0] ;  /* 0x0000e0001d0f7984 */ /* 0x000f680000004800 */
[----:B------:R-:W5:Y:S01]  /*0560*/  LDS R13, [R29.X4+0x150] ;  /* 0x000150001d0d7984 */ /* 0x000f620000004800 */
[----:B0-----:R-:W-:-:S03]  /*0570*/  FFMA R12, R4, R14, R19 ;  /* 0x0000000e040c7223 */ /* 0x001fc60000000013 */
[----:B------:R-:W0:Y:S01]  /*0580*/  LDS R19, [R29.X4+0x230] ;  /* 0x000230001d137984 */ /* 0x000e220000004800 */
[C---:B-1----:R-:W-:Y:S01]  /*0590*/  FFMA R17, R14.reuse, R8, R17 ;  /* 0x000000080e117223 */ /* 0x042fe20000000011 */
[C---:B--2---:R-:W-:Y:S01]  /*05a0*/  FFMA R33, R14.reuse, R20, R33 ;  /* 0x000000140e217223 */ /* 0x044fe20000000021 */
[----:B---3--:R-:W-:Y:S02]  /*05b0*/  FFMA R14, R14, R24, R35 ;  /* 0x000000180e0e7223 */ /* 0x008fe40000000023 */
[----:B------:R-:W1:Y:S01]  /*05c0*/  LDS R35, [R29.X4+0x1c0] ;  /* 0x0001c0001d237984 */ /* 0x000e620000004800 */
[-C--:B----4-:R-:W-:Y:S01]  /*05d0*/  FFMA R16, R8, R36.reuse, R16 ;  /* 0x0000002408107223 */ /* 0x090fe20000000010 */
[-C--:B------:R-:W-:Y:S02]  /*05e0*/  FFMA R37, R4, R36.reuse, R37 ;  /* 0x0000002404257223 */ /* 0x080fe40000000025 */
[----:B------:R-:W2:Y:S01]  /*05f0*/  LDS R8, [R29.X4+0x2a0] ;  /* 0x0002a0001d087984 */ /* 0x000ea20000004800 */
[-C--:B------:R-:W-:Y:S01]  /*0600*/  FFMA R18, R20, R36.reuse, R18 ;  /* 0x0000002414127223 */ /* 0x080fe20000000012 */
[C---:B-----5:R-:W-:Y:S01]  /*0610*/  FFMA R17, R15.reuse, R9, R17 ;  /* 0x000000090f117223 */ /* 0x060fe20000000011 */
[----:B------:R-:W-:Y:S01]  /*0620*/  FFMA R24, R24, R36, R34 ;  /* 0x0000002418187223 */ /* 0x000fe20000000022 */
[----:B------:R-:W3:Y:S01]  /*0630*/  LDS R4, [R29.X4+0x310] ;  /* 0x000310001d047984 */ /* 0x000ee20000004800 */
[-C--:B------:R-:W-:Y:S01]  /*0640*/  FFMA R20, R15, R5.reuse, R12 ;  /* 0x000000050f147223 */ /* 0x080fe2000000000c */
[C---:B------:R-:W-:Y:S01]  /*0650*/  FFMA R12, R13.reuse, R5, R37 ;  /* 0x000000050d0c7223 */ /* 0x040fe20000000025 */
[----:B------:R-:W-:Y:S01]  /*0660*/  FFMA R9, R13, R9, R16 ;  /* 0x000000090d097223 */ /* 0x000fe20000000010 */
[-C--:B------:R-:W-:Y:S01]  /*0670*/  FFMA R37, R15, R21.reuse, R33 ;  /* 0x000000150f257223 */ /* 0x080fe20000000021 */
[----:B------:R-:W-:Y:S01]  /*0680*/  FFMA R5, R13, R21, R18 ;  /* 0x000000150d057223 */ /* 0x000fe20000000012 */
[-C--:B------:R-:W-:Y:S01]  /*0690*/  FFMA R15, R15, R25.reuse, R14 ;  /* 0x000000190f0f7223 */ /* 0x080fe2000000000e */
[----:B------:R-:W-:Y:S01]  /*06a0*/  FFMA R13, R13, R25, R24 ;  /* 0x000000190d0d7223 */ /* 0x000fe20000000018 */
[----:B0-----:R-:W-:Y:S01]  /*06b0*/  FFMA R21, R19, R6, R12 ;  /* 0x0000000613157223 */ /* 0x001fe2000000000c */
[C---:B-1----:R-:W-:Y:S01]  /*06c0*/  FFMA R16, R35.reuse, R10, R17 ;  /* 0x0000000a23107223 */ /* 0x042fe20000000011 */
[C---:B------:R-:W-:Y:S01]  /*06d0*/  FFMA R33, R35.reuse, R6, R20 ;  /* 0x0000000623217223 */ /* 0x040fe20000000014 */
[C---:B------:R-:W-:Y:S01]  /*06e0*/  FFMA R24, R35.reuse, R22, R37 ;  /* 0x0000001623187223 */ /* 0x040fe20000000025 */
[----:B------:R-:W-:Y:S01]  /*06f0*/  FFMA R20, R35, R26, R15 ;  /* 0x0000001a23147223 */ /* 0x000fe2000000000f */
[C---:B------:R-:W-:Y:S01]  /*0700*/  FFMA R22, R19.reuse, R22, R5 ;  /* 0x0000001613167223 */ /* 0x040fe20000000005 */
[C---:B------:R-:W-:Y:S01]  /*0710*/  FFMA R10, R19.reuse, R10, R9 ;  /* 0x0000000a130a7223 */ /* 0x040fe20000000009 */
[----:B------:R-:W-:Y:S01]  /*0720*/  FFMA R26, R19, R26, R13 ;  /* 0x0000001a131a7223 */ /* 0x000fe2000000000d */
[C---:B--2---:R-:W-:Y:S01]  /*0730*/  FFMA R5, R8.reuse, R11, R16 ;  /* 0x0000000b08057223 */ /* 0x044fe20000000010 */
[----:B------:R-:W-:Y:S01]  /*0740*/  LDS R6, [R29.X4+0x380] ;  /* 0x000380001d067984 */ /* 0x000fe20000004800 */
[C---:B------:R-:W-:Y:S01]  /*0750*/  FFMA R33, R8.reuse, R7, R33 ;  /* 0x0000000708217223 */ /* 0x040fe20000000021 */
[C---:B------:R-:W-:Y:S01]  /*0760*/  FFMA R35, R8.reuse, R23, R24 ;  /* 0x0000001708237223 */ /* 0x040fe20000000018 */
[----:B------:R-:W-:Y:S01]  /*0770*/  FFMA R37, R8, R27, R20 ;  /* 0x0000001b08257223 */ /* 0x000fe20000000014 */
[----:B------:R-:W-:Y:S01]  /*0780*/  LDS R9, [R29.X4+0x3f0] ;  /* 0x0003f0001d097984 */ /* 0x000fe20000004800 */
[C---:B---3--:R-:W-:Y:S01]  /*0790*/  FFMA R8, R4.reuse, R7, R21 ;  /* 0x0000000704087223 */ /* 0x048fe20000000015 */
[C---:B------:R-:W-:Y:S01]  /*07a0*/  FFMA R7, R4.reuse, R23, R22 ;  /* 0x0000001704077223 */ /* 0x040fe20000000016 */
[C---:B------:R-:W-:Y:S01]  /*07b0*/  FFMA R11, R4.reuse, R11, R10 ;  /* 0x0000000b040b7223 */ /* 0x040fe2000000000a */
[----:B------:R-:W0:Y:S01]  /*07c0*/  LDS.128 R16, [R32+0x1010] ;  /* 0x0010100020107984 */ /* 0x000e220000000c00 */
[----:B------:R-:W-:-:S03]  /*07d0*/  FFMA R10, R4, R27, R26 ;  /* 0x0000001b040a7223 */ /* 0x000fc6000000001a */
[----:B------:R-:W1:Y:S04]  /*07e0*/  LDS.128 R12, [R32+0xe10] ;  /* 0x000e1000200c7984 */ /* 0x000e680000000c00 */
[----:B------:R-:W2:Y:S04]  /*07f0*/  LDS.128 R20, [R32+0x1210] ;  /* 0x0012100020147984 */ /* 0x000ea80000000c00 */
[----:B------:R-:W3:Y:S01]  /*0800*/  LDS.128 R24, [R32+0x1410] ;  /* 0x0014100020187984 */ /* 0x000ee20000000c00 */
[----:B0-----:R-:W-:Y:S01]  /*0810*/  FFMA R34, R6, R16, R5 ;  /* 0x0000001006227223 */ /* 0x001fe20000000005 */
[----:B------:R-:W-:-:S02]  /*0820*/  FFMA R36, R16, R9, R11 ;  /* 0x0000000910247223 */ /* 0x000fc4000000000b */
[----:B------:R-:W0:Y:S01]  /*0830*/  LDS R5, [R29.X4+0x4d0] ;  /* 0x0004d0001d057984 */ /* 0x000e220000004800 */
[C---:B-1----:R-:W-:Y:S01]  /*0840*/  FFMA R4, R12.reuse, R6, R33 ;  /* 0x000000060c047223 */ /* 0x042fe20000000021 */
[-C--:B------:R-:W-:Y:S02]  /*0850*/  FFMA R8, R12, R9.reuse, R8 ;  /* 0x000000090c087223 */ /* 0x080fe40000000008 */
[----:B------:R-:W1:Y:S01]  /*0860*/  LDS R11, [R29.X4+0x460] ;  /* 0x000460001d0b7984 */ /* 0x000e620000004800 */
[----:B--2---:R-:W-:Y:S01]  /*0870*/  FFMA R35, R6, R20, R35 ;  /* 0x0000001406237223 */ /* 0x004fe20000000023 */
[-C--:B------:R-:W-:Y:S02]  /*0880*/  FFMA R20, R20, R9.reuse, R7 ;  /* 0x0000000914147223 */ /* 0x080fe40000000007 */
[----:B------:R-:W2:Y:S01]  /*0890*/  LDS R33, [R29.X4+0x540] ;  /* 0x000540001d217984 */ /* 0x000ea20000004800 */
[----:B---3--:R-:W-:Y:S01]  /*08a0*/  FFMA R6, R6, R24, R37 ;  /* 0x0000001806067223 */ /* 0x008fe20000000025 */
[----:B------:R-:W-:-:S02]  /*08b0*/  FFMA R10, R24, R9, R10 ;  /* 0x00000009180a7223 */ /* 0x000fc4000000000a */
[----:B------:R-:W3:Y:S04]  /*08c0*/  LDS R7, [R29.X4+0x5b0] ;  /* 0x0005b0001d077984 */ /* 0x000ee80000004800 */
[----:B------:R-:W4:Y:S04]  /*08d0*/  LDS R16, [R29.X4+0x620] ;  /* 0x000620001d107984 */ /* 0x000f280000004800 */
[----:B------:R-:W5:Y:S01]  /*08e0*/  LDS R12, [R29.X4+0x690] ;  /* 0x000690001d0c7984 */ /* 0x000f620000004800 */
[-C--:B0-----:R-:W-:Y:S01]  /*08f0*/  FFMA R8, R5, R13.reuse, R8 ;  /* 0x0000000d05087223 */ /* 0x081fe20000000008 */
[C---:B-1----:R-:W-:Y:S01]  /*0900*/  FFMA R4, R11.reuse, R13, R4 ;  /* 0x0000000d0b047223 */ /* 0x042fe20000000004 */
[C---:B------:R-:W-:Y:S01]  /*0910*/  FFMA R13, R11.reuse, R17, R34 ;  /* 0x000000110b0d7223 */ /* 0x040fe20000000022 */
[----:B------:R-:W-:Y:S01]  /*0920*/  FFMA R35, R11, R21, R35 ;  /* 0x000000150b237223 */ /* 0x000fe20000000023 */
[C---:B------:R-:W-:Y:S01]  /*0930*/  FFMA R17, R5.reuse, R17, R36 ;  /* 0x0000001105117223 */ /* 0x040fe20000000024 */
[----:B------:R-:W-:Y:S01]  /*0940*/  FFMA R21, R5, R21, R20 ;  /* 0x0000001505157223 */ /* 0x000fe20000000014 */
[-C--:B------:R-:W-:Y:S01]  /*0950*/  FFMA R11, R11, R25.reuse, R6 ;  /* 0x000000190b0b7223 */ /* 0x080fe20000000006 */
[----:B------:R-:W-:Y:S01]  /*0960*/  FFMA R5, R5, R25, R10 ;  /* 0x0000001905057223 */ /* 0x000fe2000000000a */
[C---:B--2---:R-:W-:Y:S01]  /*0970*/  FFMA R20, R33.reuse, R18, R13 ;  /* 0x0000001221147223 */ /* 0x044fe2000000000d */
[-C--:B------:R-:W-:Y:S01]  /*0980*/  FFMA R9, R33, R14.reuse, R4 ;  /* 0x0000000e21097223 */ /* 0x080fe20000000004 */
[----:B---3--:R-:W-:Y:S01]  /*0990*/  FFMA R13, R7, R14, R8 ;  /* 0x0000000e070d7223 */ /* 0x008fe20000000008 */
[C---:B------:R-:W-:Y:S01]  /*09a0*/  FFMA R24, R33.reuse, R22, R35 ;  /* 0x0000001621187223 */ /* 0x040fe20000000023 */
[----:B------:R-:W-:Y:S01]  /*09b0*/  FFMA R34, R33, R26, R11 ;  /* 0x0000001a21227223 */ /* 0x000fe2000000000b */
[C---:B------:R-:W-:Y:S01]  /*09c0*/  FFMA R14, R7.reuse, R22, R21 ;  /* 0x00000016070e7223 */ /* 0x040fe20000000015 */
[C---:B------:R-:W-:Y:S01]  /*09d0*/  FFMA R18, R7.reuse, R18, R17 ;  /* 0x0000001207127223 */ /* 0x040fe20000000011 */
[----:B------:R-:W-:Y:S01]  /*09e0*/  FFMA R26, R7, R26, R5 ;  /* 0x0000001a071a7223 */ /* 0x000fe20000000005 */
[----:B------:R-:W-:Y:S01]  /*09f0*/  LDS R21, [R29.X4+0x700] ;  /* 0x000700001d157984 */ /* 0x000fe20000004800 */
[C---:B----4-:R-:W-:Y:S01]  /*0a00*/  FFMA R22, R16.reuse, R23, R24 ;  /* 0x0000001710167223 */ /* 0x050fe20000000018 */
[C---:B------:R-:W-:Y:S01]  /*0a10*/  FFMA R25, R16.reuse, R27, R34 ;  /* 0x0000001b10197223 */ /* 0x040fe20000000022 */
[-C--:B------:R-:W-:Y:S01]  /*0a20*/  FFMA R33, R16, R15.reuse, R9 ;  /* 0x0000000f10217223 */ /* 0x080fe20000000009 */
[----:B------:R-:W0:Y:S01]  /*0a30*/  LDS.128 R4, [R32+0xe20] ;  /* 0x000e200020047984 */ /* 0x000e220000000c00 */
[C---:B-----5:R-:W-:Y:S01]  /*0a40*/  FFMA R24, R12.reuse, R15, R13 ;  /* 0x0000000f0c187223 */ /* 0x060fe2000000000d */
[C---:B------:R-:W-:Y:S01]  /*0a50*/  FFMA R37, R12.reuse, R19, R18 ;  /* 0x000000130c257223 */ /* 0x040fe20000000012 */
[C---:B------:R-:W-:Y:S01]  /*0a60*/  FFMA R23, R12.reuse, R23, R14 ;  /* 0x000000170c177223 */ /* 0x040fe2000000000e */
[----:B------:R-:W-:Y:S01]  /*0a70*/  FFMA R27, R12, R27, R26 ;  /* 0x0000001b0c1b7223 */ /* 0x000fe2000000001a */
[----:B------:R-:W1:Y:S01]  /*0a80*/  LDS R35, [R29.X4+0x770] ;  /* 0x000770001d237984 */ /* 0x000e620000004800 */
[----:B------:R-:W-:-:S03]  /*0a90*/  FFMA R20, R16, R19, R20 ;  /* 0x0000001310147223 */ /* 0x000fc60000000014 */
[----:B------:R-:W2:Y:S04]  /*0aa0*/  LDS.128 R12, [R32+0x1220] ;  /* 0x00122000200c7984 */ /* 0x000ea80000000c00 */
[----:B------:R-:W3:Y:S04]  /*0ab0*/  LDS.128 R8, [R32+0x1020] ;  /* 0x0010200020087984 */ /* 0x000ee80000000c00 */
[----:B------:R-:W4:Y:S04]  /*0ac0*/  LDS.128 R16, [R32+0x1420] ;  /* 0x0014200020107984 */ /* 0x000f280000000c00 */
[----:B------:R-:W5:Y:S01]  /*0ad0*/  LDS R36, [R29.X4+0x7e0] ;  /* 0x0007e0001d247984 */ /* 0x000f620000004800 */
[----:B0-----:R-:W-:-:S03]  /*0ae0*/  FFMA R26, R4, R21, R33 ;  /* 0x00000015041a7223 */ /* 0x001fc60000000021 */
[----:B------:R-:W0:Y:S01]  /*0af0*/  LDS R33, [R29.X4+0x850] ;  /* 0x000850001d217984 */ /* 0x000e220000004800 */
[----:B-1----:R-:W-:-:S03]  /*0b00*/  FFMA R24, R4, R35, R24 ;  /* 0x0000002304187223 */ /* 0x002fc60000000018 */
[----:B------:R-:W-:Y:S01]  /*0b10*/  LDS R4, [R29.X4+0x9a0] ;  /* 0x0009a0001d047984 */ /* 0x000fe20000004800 */
[C---:B--2---:R-:W-:Y:S01]  /*0b20*/  FFMA R22, R21.reuse, R12, R22 ;  /* 0x0000000c15167223 */ /* 0x044fe20000000016 */
[-C--:B------:R-:W-:Y:S02]  /*0b30*/  FFMA R12, R12, R35.reuse, R23 ;  /* 0x000000230c0c7223 */ /* 0x080fe40000000017 */
[----:B------:R-:W1:Y:S01]  /*0b40*/  LDS R23, [R29.X4+0x8c0] ;  /* 0x0008c0001d177984 */ /* 0x000e620000004800 */
[C---:B---3--:R-:W-:Y:S01]  /*0b50*/  FFMA R20, R21.reuse, R8, R20 ;  /* 0x0000000815147223 */ /* 0x048fe20000000014 */
[-C--:B------:R-:W-:Y:S02]  /*0b60*/  FFMA R34, R8, R35.reuse, R37 ;  /* 0x0000002308227223 */ /* 0x080fe40000000025 */
[----:B------:R-:W-:Y:S01]  /*0b70*/  LDS R8, [R29.X4+0xa10] ;  /* 0x000a10001d087984 */ /* 0x000fe20000004800 */
[----:B----4-:R-:W-:Y:S01]  /*0b80*/  FFMA R25, R21, R16, R25 ;  /* 0x0000001015197223 */ /* 0x010fe20000000019 */
[----:B------:R-:W-:-:S02]  /*0b90*/  FFMA R16, R16, R35, R27 ;  /* 0x0000002310107223 */ /* 0x000fc4000000001b */
[----:B------:R-:W2:Y:S01]  /*0ba0*/  LDS R21, [R29.X4+0x930] ;  /* 0x000930001d157984 */ /* 0x000ea20000004800 */
[C---:B-----5:R-:W-:Y:S01]  /*0bb0*/  FFMA R26, R36.reuse, R5, R26 ;  /* 0x00000005241a7223 */ /* 0x060fe2000000001a */
[C---:B------:R-:W-:Y:S01]  /*0bc0*/  FFMA R27, R36.reuse, R13, R22 ;  /* 0x0000000d241b7223 */ /* 0x040fe20000000016 */
[C---:B------:R-:W-:Y:S01]  /*0bd0*/  FFMA R25, R36.reuse, R17, R25 ;  /* 0x0000001124197223 */ /* 0x040fe20000000019 */
[C---:B0-----:R-:W-:Y:S01]  /*0be0*/  FFMA R24, R33.reuse, R5, R24 ;  /* 0x0000000521187223 */ /* 0x041fe20000000018 */
[----:B------:R-:W-:Y:S01]  /*0bf0*/  FFMA R5, R36, R9, R20 ;  /* 0x0000000924057223 */ /* 0x000fe20000000014 */
[C---:B------:R-:W-:Y:S01]  /*0c00*/  FFMA R13, R33.reuse, R13, R12 ;  /* 0x0000000d210d7223 */ /* 0x040fe2000000000c */
[C---:B------:R-:W-:Y:S01]  /*0c10*/  FFMA R9, R33.reuse, R9, R34 ;  /* 0x0000000921097223 */ /* 0x040fe20000000022 */
[----:B------:R-:W-:Y:S01]  /*0c20*/  FFMA R35, R33, R17, R16 ;  /* 0x0000001121237223 */ /* 0x000fe20000000010 */
[----:B------:R-:W-:Y:S01]  /*0c30*/  LDS R12, [R29.X4+0xa80] ;  /* 0x000a80001d0c7984 */ /* 0x000fe20000004800 */
[C---:B-1----:R-:W-:Y:S01]  /*0c40*/  FFMA R17, R23.reuse, R10, R5 ;  /* 0x0000000a17117223 */ /* 0x042fe20000000005 */
[C---:B------:R-:W-:Y:S01]  /*0c50*/  FFMA R34, R23.reuse, R18, R25 ;  /* 0x0000001217227223 */ /* 0x040fe20000000019 */
[C---:B------:R-:W-:Y:S01]  /*0c60*/  FFMA R33, R23.reuse, R6, R26 ;  /* 0x0000000617217223 */ /* 0x040fe2000000001a */
[----:B------:R-:W-:Y:S01]  /*0c70*/  FFMA R36, R23, R14, R27 ;  /* 0x0000000e17247223 */ /* 0x000fe2000000001b */
[C---:B------:R-:W-:Y:S01]  /*0c80*/  FFMA R17, R4.reuse, R11, R17 ;  /* 0x0000000b04117223 */ /* 0x040fe20000000011 */
[C---:B------:R-:W-:Y:S01]  /*0c90*/  FFMA R37, R4.reuse, R19, R34 ;  /* 0x0000001304257223 */ /* 0x040fe20000000022 */
[C---:B------:R-:W-:Y:S01]  /*0ca0*/  FFMA R33, R4.reuse, R7, R33 ;  /* 0x0000000704217223 */ /* 0x040fe20000000021 */
[C---:B--2---:R-:W-:Y:S01]  /*0cb0*/  FFMA R5, R21.reuse, R6, R24 ;  /* 0x0000000615057223 */ /* 0x044fe20000000018 */
[C---:B------:R-:W-:Y:S01]  /*0cc0*/  FFMA R10, R21.reuse, R10, R9 ;  /* 0x0000000a150a7223 */ /* 0x040fe20000000009 */
[C---:B------:R-:W-:Y:S01]  /*0cd0*/  FFMA R16, R21.reuse, R14, R13 ;  /* 0x0000000e15107223 */ /* 0x040fe2000000000d */
[----:B------:R-:W-:Y:S01]  /*0ce0*/  FFMA R18, R21, R18, R35 ;  /* 0x0000001215127223 */ /* 0x000fe20000000023 */
[----:B------:R-:W-:Y:S01]  /*0cf0*/  LDS R13, [R29.X4+0xaf0] ;  /* 0x000af0001d0d7984 */ /* 0x000fe20000004800 */
[----:B------:R-:W-:Y:S01]  /*0d00*/  FFMA R35, R4, R15, R36 ;  /* 0x0000000f04237223 */ /* 0x000fe20000000024 */
[C---:B------:R-:W-:Y:S01]  /*0d10*/  FFMA R14, R8.reuse, R7, R5 ;  /* 0x00000007080e7223 */ /* 0x040fe20000000005 */
[C---:B------:R-:W-:Y:S01]  /*0d20*/  FFMA R34, R8.reuse, R11, R10 ;  /* 0x0000000b08227223 */ /* 0x040fe2000000000a */
[----:B------:R-:W0:Y:S01]  /*0d30*/  LDS.128 R20, [R32+0x1030] ;  /* 0x0010300020147984 */ /* 0x000e220000000c00 */
[C---:B------:R-:W-:Y:S01]  /*0d40*/  FFMA R15, R8.reuse, R15, R16 ;  /* 0x0000000f080f7223 */ /* 0x040fe20000000010 */
[----:B------:R-:W-:-:S02]  /*0d50*/  FFMA R19, R8, R19, R18 ;  /* 0x0000001308137223 */ /* 0x000fc40000000012 */
        /* <DEDUP_REMOVED lines=9> */
[-C--:B--2---:R-:W-:Y:S01]  /*0df0*/  FFMA R36, R4, R13.reuse, R15 ;  /* 0x0000000d04247223 */ /* 0x084fe2000000000f */
[C---:B------:R-:W-:Y:S02]  /*0e00*/  FFMA R24, R12.reuse, R4, R35 ;  /* 0x000000040c187223 */ /* 0x040fe40000000023 */
[----:B------:R-:W2:Y:S01]  /*0e10*/  LDS R33, [R29.X4+0xc40] ;  /* 0x000c40001d217984 */ /* 0x000ea20000004800 */
[----:B---3--:R-:W-:Y:S01]  /*0e20*/  FFMA R12, R12, R8, R37 ;  /* 0x000000080c0c7223 */ /* 0x008fe20000000025 */
[----:B------:R-:W-:-:S02]  /*0e30*/  FFMA R32, R8, R13, R19 ;  /* 0x0000000d08207223 */ /* 0x000fc40000000013 */
[----:B------:R-:W3:Y:S04]  /*0e40*/  LDS R15, [R29.X4+0xcb0] ;  /* 0x000cb0001d0f7984 */ /* 0x000ee80000004800 */
[----:B------:R-:W4:Y:S04]  /*0e50*/  LDS R8, [R29.X4+0xd20] ;  /* 0x000d20001d087984 */ /* 0x000f280000004800 */
[----:B------:R-:W5:Y:S01]  /*0e60*/  LDS R4, [R29.X4+0xd90] ;  /* 0x000d90001d047984 */ /* 0x000f620000004800 */
[CC--:B0-----:R-:W-:Y:S01]  /*0e70*/  FFMA R14, R17.reuse, R25.reuse, R14 ;  /* 0x00000019110e7223 */ /* 0x0c1fe2000000000e */
        /* <DEDUP_REMOVED lines=23> */
[----:B------:R-:W-:Y:S05]  /*0ff0*/  @!P3 BRA `(.L_x_42) ;  /* 0xfffff2200000b947 */ /* 0x000fea000383ffff */
[----:B------:R-:W-:Y:S01]  /*1000*/  LEA R4, R0, R28, 0x5 ;  /* 0x0000001c00047211 */ /* 0x000fe200078e28ff */
[----:B------:R-:W-:Y:S01]  /*1010*/  ULDC.64 UR4, c[0x0][0x118] ;  /* 0x0000460000047ab9 */ /* 0x000fe20000000a00 */
[----:B------:R-:W-:-:S05]  /*1020*/  MOV R9, 0x4 ;  /* 0x0000000400097802 */ /* 0x000fca0000000f00 */
[----:B------:R-:W-:-:S05]  /*1030*/  IMAD.WIDE R4, R4, R9, c[0x0][0x178] ;  /* 0x00005e0004047625 */ /* 0x000fca00078e0209 */
[----:B------:R-:W2:Y:S04]  /*1040*/  LDG.E.CONSTANT R6, [R4.64+0x20] ;  /* 0x0000200404067981 */ /* 0x000ea8000c1e9900 */
[----:B------:R-:W3:Y:S04]  /*1050*/  LDG.E.CONSTANT R7, [R4.64+0x40] ;  /* 0x0000400404077981 */ /* 0x000ee8000c1e9900 */
[----:B------:R-:W4:Y:S04]  /*1060*/  LDG.E.CONSTANT R8, [R4.64+0x60] ;  /* 0x0000600404087981 */ /* 0x000f28000c1e9900 */
[----:B------:R-:W5:Y:S01]  /*1070*/  LDG.E.CONSTANT R2, [R4.64] ;  /* 0x0000000404027981 */ /* 0x000f62000c1e9900 */
[----:B------:R-:W-:-:S04]  /*1080*/  IMAD R29, R28, 0xc40, R29 ;  /* 0x00000c401c1d7824 */ /* 0x000fc800078e021d */
[----:B------:R-:W-:-:S04]  /*1090*/  IMAD R0, R0, 0x18800, R29 ;  /* 0x0001880000007824 */ /* 0x000fc800078e021d */
[----:B------:R-:W-:Y:S01]  /*10a0*/  IMAD R3, R3, 0x38, R0 ;  /* 0x0000003803037824 */ /* 0x000fe200078e0200 */
        /* <DEDUP_REMOVED lines=8> */
[----:B------:R-:W-:Y:S01]  /*1130*/  IMAD.WIDE R2, R3, R9, c[0x0][0x160] ;  /* 0x0000580003027625 */ /* 0x000fe200078e0209 */
[----:B------:R-:W-:-:S02]  /*1140*/  FMNMX R17, RZ, R17, !PT ;  /* 0x00000011ff117209 */ /* 0x000fc40007800000 */
[----:B------:R-:W-:Y:S02]  /*1150*/  FMNMX R19, RZ, R19, !PT ;  /* 0x00000013ff137209 */ /* 0x000fe40007800000 */
[----:B------:R-:W-:Y:S02]  /*1160*/  FMNMX R37, RZ, R37, !PT ;  /* 0x00000025ff257209 */ /* 0x000fe40007800000 */
[----:B------:R-:W-:Y:S02]  /*1170*/  FMNMX R5, RZ, R6, !PT ;  /* 0x00000006ff057209 */ /* 0x000fe40007800000 */
[----:B------:R-:W-:Y:S02]  /*1180*/  FMNMX R33, RZ, R33, !PT ;  /* 0x00000021ff217209 */ /* 0x000fe40007800000 */
[----:B------:R-:W-:Y:S02]  /*1190*/  FMNMX R7, RZ, R7, !PT ;  /* 0x00000007ff077209 */ /* 0x000fe40007800000 */
[----:B------:R-:W-:-:S02]  /*11a0*/  FMNMX R35, RZ, R35, !PT ;  /* 0x00000023ff237209 */ /* 0x000fc40007800000 */
[----:B------:R-:W-:Y:S01]  /*11b0*/  FMNMX R9, RZ, R8, !PT ;  /* 0x00000008ff097209 */ /* 0x000fe20007800000 */
        /* <DEDUP_REMOVED lines=9> */
.L_x_43:
        /* <DEDUP_REMOVED lines=11> */
.L_x_126:


//--------------------- .text.tvmgen_default_fused_nn_conv2d_add_nn_relu_11_kernel --------------------------
	.section	.text.tvmgen_default_fused_nn_conv2d_add_nn_relu_11_kernel,"ax",@progbits
	.sectionflags	@"SHF_BARRIERS=1"
	.sectioninfo	@"SHI_REGISTERS=40"
	.align	128
        .global         tvmgen_default_fused_nn_conv2d_add_nn_relu_11_kernel
        .type           tvmgen_default_fused_nn_conv2d_add_nn_relu_11_kernel,@function
        .size           tvmgen_default_fused_nn_conv2d_add_nn_relu_11_kernel,(.L_x_127 - tvmgen_default_fused_nn_conv2d_add_nn_relu_11_kernel)
        .other          tvmgen_default_fused_nn_conv2d_add_nn_relu_11_kernel,@"STO_CUDA_ENTRY STV_DEFAULT"
tvmgen_default_fused_nn_conv2d_add_nn_relu_11_kernel:
.text.tvmgen_default_fused_nn_conv2d_add_nn_relu_11_kernel:
[----:B------:R-:W-:Y:S02]  /*0000*/  MOV R1, c[0x0][0x28] ;  /* 0x00000a0000017a02 */ /* 0x000fe40000000f00 */
[----:B------:R-:W0:Y:S01]  /*0010*/  S2R R4, SR_TID.X ;  /* 0x0000000000047919 */ /* 0x000e220000002100 */
[----:B------:R-:W-:Y:S01]  /*0020*/  MOV R20, RZ ;  /* 0x000000ff00147202 */ /* 0x000fe20000000f00 */
[----:B------:R-:W-:Y:S01]  /*0030*/  ULDC.64 UR4, c[0x0][0x118] ;  /* 0x0000460000047ab9 */ /* 0x000fe20000000a00 */
[----:B------:R-:W-:Y:S01]  /*0040*/  MOV R10, 0x4 ;  /* 0x00000004000a7802 */ /* 0x000fe20000000f00 */
[----:B------:R-:W1:Y:S01]  /*0050*/  S2R R5, SR_TID.Z ;  /* 0x0000000000057919 */ /* 0x000e620000002300 */
[----:B------:R-:W-:Y:S01]  /*0060*/  MOV R17, RZ ;  /* 0x000000ff00117202 */ /* 0x000fe20000000f00 */
[----:B------:R-:W-:Y:S02]  /*0070*/  ULDC.64 UR6, c[0x0][0x170] ;  /* 0x00005c0000067ab9 */ /* 0x000fe40000000a00 */
[----:B------:R-:W2:Y:S04]  /*0080*/  S2R R3, SR_CTAID.Y ;  /* 0x0000000000037919 */ /* 0x000ea80000002600 */
[----:B------:R-:W3:Y:S01]  /*0090*/  S2R R2, SR_CTAID.Z ;  /* 0x0000000000027919 */ /* 0x000ee20000002700 */
[----:B0-----:R-:W-:-:S02]  /*00a0*/  ISETP.GE.AND P0, PT, R4, 0x5, PT ;  /* 0x000000050400780c */ /* 0x001fc40003f06270 */
[----:B-1----:R-:W-:Y:S02]  /*00b0*/  LEA R21, R5, R4, 0x2 ;  /* 0x0000000405157211 */ /* 0x002fe400078e10ff */
[----:B------:R-:W-:-:S03]  /*00c0*/  LEA.HI.SX32 R9, R4, R5, 0x1e ;  /* 0x0000000504097211 */ /* 0x000fc600078ff2ff */
[----:B------:R-:W-:Y:S01]  /*00d0*/  IMAD.HI R0, R21, -0x6db6db6d, R20 ;  /* 0x9249249315007827 */ /* 0x000fe200078e0214 */
[----:B------:R-:W-:Y:S02]  /*00e0*/  LEA R20, R4, R4, 0x1 ;  /* 0x0000000404147211 */ /* 0x000fe400078e08ff */
[----:B------:R-:W-:Y:S02]  /*00f0*/  ISETP.GE.AND P1, PT, R9, 0x1c, PT ;  /* 0x0000001c0900780c */ /* 0x000fe40003f26270 */
[----:B------:R-:W-:Y:S02]  /*0100*/  SHF.R.U32.HI R7, RZ, 0x1f, R0 ;  /* 0x0000001fff077819 */ /* 0x000fe40000011600 */
[----:B------:R-:W-:Y:S02]  /*0110*/  IADD3 R6, R20, 0x2, RZ ;  /* 0x0000000214067810 */ /* 0x000fe40007ffe0ff */
[----:B------:R-:W-:Y:S02]  /*0120*/  LEA.HI.SX32 R0, R0, R7, 0x1e ;  /* 0x0000000700007211 */ /* 0x000fe400078ff2ff */
[----:B------:R-:W-:-:S02]  /*0130*/  LEA.HI.SX32 R11, R20, R5, 0x1c ;  /* 0x00000005140b7211 */ /* 0x000fc400078fe2ff */
[-C--:B---3--:R-:W-:Y:S01]  /*0140*/  LEA R9, R2, R5.reuse, 0x5 ;  /* 0x0000000502097211 */ /* 0x088fe200078e28ff */
[----:B------:R-:W-:Y:S01]  /*0150*/  IMAD R7, R0, -0x7, R21 ;  /* 0xfffffff900077824 */ /* 0x000fe200078e0215 */
[----:B------:R-:W-:Y:S02]  /*0160*/  ISETP.GE.AND P2, PT, R11, 0x20, PT ;  /* 0x000000200b00780c */ /* 0x000fe40003f46270 */
[----:B------:R-:W-:Y:S01]  /*0170*/  ISETP.LT.AND P1, PT, R4, 0x4, !P1 ;  /* 0x000000040400780c */ /* 0x000fe20004f21270 */
[----:B------:R-:W-:Y:S01]  /*0180*/  IMAD R8, R0, 0x31, R7 ;  /* 0x0000003100087824 */ /* 0x000fe200078e0207 */
[----:B------:R-:W-:Y:S02]  /*0190*/  IADD3 R0, R20, 0x1, RZ ;  /* 0x0000000114007810 */ /* 0x000fe40007ffe0ff */
[----:B------:R-:W-:Y:S01]  /*01a0*/  ISETP.LT.AND P2, PT, R4, 0x6, !P2 ;  /* 0x000000060400780c */ /* 0x000fe20005741270 */
[----:B--2---:R-:W-:Y:S01]  /*01b0*/  IMAD R7, R3, 0x7, R8 ;  /* 0x0000000703077824 */ /* 0x004fe200078e0208 */
[----:B------:R-:W-:-:S02]  /*01c0*/  LEA.HI.SX32 R8, R6, R5, 0x1c ;  /* 0x0000000506087211 */ /* 0x000fc400078fe2ff */
[----:B------:R-:W-:Y:S01]  /*01d0*/  LEA.HI.SX32 R0, R0, R5, 0x1c ;  /* 0x0000000500007211 */ /* 0x000fe200078fe2ff */
[----:B------:R-:W-:-:S03]  /*01e0*/  IMAD.WIDE R6, R7, R10, c[0x0][0x168] ;  /* 0x00005a0007067625 */ /* 0x000fc600078e020a */
[----:B------:R-:W-:Y:S02]  /*01f0*/  ISETP.LT.AND P3, PT, R0, 0x20, !P0 ;  /* 0x000000200000780c */ /* 0x000fe40004761270 */
[----:B------:R-:W-:Y:S02]  /*0200*/  MOV R22, R6 ;  /* 0x0000000600167202 */ /* 0x000fe40000000f00 */
[----:B------:R-:W-:Y:S02]  /*0210*/  MOV R23, R7 ;  /* 0x0000000700177202 */ /* 0x000fe40000000f00 */
[----:B------:R-:W-:Y:S02]  /*0220*/  LEA R6, R9, R20, 0xb ;  /* 0x0000001409067211 */ /* 0x000fe400078e58ff */
[----:B------:R-:W-:Y:S02]  /*0230*/  ISETP.LT.AND P0, PT, R8, 0x20, !P0 ;  /* 0x000000200800780c */ /* 0x000fe40004701270 */
[----:B------:R-:W-:-:S02]  /*0240*/  MOV R0, RZ ;  /* 0x000000ff00007202 */ /* 0x000fc40000000f00 */
[C---:B------:R-:W-:Y:S02]  /*0250*/  LEA R7, R5.reuse, 0x1c0, 0x6 ;  /* 0x000001c005077811 */ /* 0x040fe400078e30ff */
[----:B------:R-:W-:Y:S02]  /*0260*/  LEA R20, R5, R20, 0x4 ;  /* 0x0000001405147211 */ /* 0x000fe400078e20ff */
.L_x_44:
[----:B------:R-:W-:Y:S01]  /*0270*/  MOV R12, UR6 ;  /* 0x00000006000c7c02 */ /* 0x000fe20008000f00 */
[----:B------:R0:W2:Y:S01]  /*0280*/  @P1 LDG.E.CONSTANT R14, [R22.64] ;  /* 0x00000004160e1981 */ /* 0x0000a2000c1e9900 */
[----:B------:R-:W-:-:S03]  /*0290*/  MOV R13, UR7 ;  /* 0x00000007000d7c02 */ /* 0x000fc60008000f00 */
[----:B------:R0:W3:Y:S02]  /*02a0*/  @P1 LDG.E.CONSTANT R36, [R22.64+0xc40] ;  /* 0x000c400416241981 */ /* 0x0000e4000c1e9900 */
[----:B------:R-:W-:Y:S02]  /*02b0*/  IMAD.WIDE R12, R6, 0x4, R12 ;  /* 0x00000004060c7825 */ /* 0x000fe400078e020c */
[----:B------:R-:W-:Y:S06]  /*02c0*/  BAR.SYNC.DEFER_BLOCKING 0x0 ;  /* 0x0000000000007b1d */ /* 0x000fec0000010000 */
[----:B------:R-:W4:Y:S04]  /*02d0*/  @P2 LDG.E.CONSTANT R19, [R12.64] ;  /* 0x000000040c132981 */ /* 0x000f28000c1e9900 */
[----:B------:R-:W5:Y:S04]  /*02e0*/  @P3 LDG.E.CONSTANT R27, [R12.64+0x4] ;  /* 0x000004040c1b3981 */ /* 0x000f68000c1e9900 */
[----:B------:R-:W3:Y:S04]  /*02f0*/  @P0 LDG.E.CONSTANT R33, [R12.64+0x8] ;  /* 0x000008040c210981 */ /* 0x000ee8000c1e9900 */
[----:B------:R1:W3:Y:S04]  /*0300*/  @P2 LDG.E.CONSTANT R35, [R12.64+0x40] ;  /* 0x000040040c232981 */ /* 0x0002e8000c1e9900 */
[----:B------:R1:W3:Y:S04]  /*0310*/  @P3 LDG.E.CONSTANT R37, [R12.64+0x44] ;  /* 0x000044040c253981 */ /* 0x0002e8000c1e9900 */
[----:B------:R1:W3:Y:S01]  /*0320*/  @P0 LDG.E.CONSTANT R34, [R12.64+0x48] ;  /* 0x000048040c220981 */ /* 0x0002e2000c1e9900 */
[----:B------:R-:W-:-:S04]  /*0330*/  IADD3 R0, R0, 0x2, RZ ;  /* 0x0000000200007810 */ /* 0x000fc80007ffe0ff */
[----:B------:R-:W-:Y:S01]  /*0340*/  ISETP.NE.AND P4, PT, R0, 0x80, PT ;  /* 0x000000800000780c */ /* 0x000fe20003f85270 */
[----:B------:R-:W-:Y:S01]  /*0350*/  UIADD3 UR6, UP0, UR6, 0x80, URZ ;  /* 0x0000008006067890 */ /* 0x000fe2000ff1e03f */
[----:B0-----:R-:W-:-:S03]  /*0360*/  IADD3 R22, P5, R22, 0x1880, RZ ;  /* 0x0000188016167810 */ /* 0x001fc60007fbe0ff */
[----:B------:R-:W-:Y:S01]  /*0370*/  UIADD3.X UR7, URZ, UR7, URZ, UP0, !UPT ;  /* 0x000000073f077290 */ /* 0x000fe200087fe43f */
[----:B--2---:R-:W-:Y:S04]  /*0380*/  @P1 STS [R21.X4], R14 ;  /* 0x0000000e15001388 */ /* 0x004fe80000004800 */
[----:B----4-:R-:W-:Y:S04]  /*0390*/  @P2 STS [R20.X4+0x1c0], R19 ;  /* 0x0001c01314002388 */ /* 0x010fe80000004800 */
[----:B-----5:R-:W-:Y:S04]  /*03a0*/  @P3 STS [R20.X4+0x1c4], R27 ;  /* 0x0001c41b14003388 */ /* 0x020fe80000004800 */
[----:B---3--:R-:W-:Y:S04]  /*03b0*/  @P0 STS [R20.X4+0x1c8], R33 ;  /* 0x0001c82114000388 */ /* 0x008fe80000004800 */
[----:B------:R-:W-:Y:S06]  /*03c0*/  BAR.SYNC.DEFER_BLOCKING 0x0 ;  /* 0x0000000000007b1d */ /* 0x000fec0000010000 */
[----:B------:R-:W-:Y:S04]  /*03d0*/  LDS R16, [R4.X4] ;  /* 0x0000000004107984 */ /* 0x000fe80000004800 */
[----:B------:R-:W0:Y:S04]  /*03e0*/  LDS.128 R8, [R7] ;  /* 0x0000000007087984 */ /* 0x000e280000000c00 */
[----:B------:R-:W2:Y:S04]  /*03f0*/  LDS R18, [R4.X4+0x1c] ;  /* 0x00001c0004127984 */ /* 0x000ea80000004800 */
[----:B------:R-:W3:Y:S04]  /*0400*/  LDS R25, [R4.X4+0x38] ;  /* 0x0000380004197984 */ /* 0x000ee80000004800 */
[----:B------:R-:W4:Y:S04]  /*0410*/  LDS R30, [R4.X4+0x54] ;  /* 0x00005400041e7984 */ /* 0x000f280000004800 */
[----:B------:R-:W-:Y:S04]  /*0420*/  LDS R31, [R4.X4+0x70] ;  /* 0x00007000041f7984 */ /* 0x000fe80000004800 */
[----:B-1----:R-:W1:Y:S04]  /*0430*/  LDS.128 R12, [R7+0x10] ;  /* 0x00001000070c7984 */ /* 0x002e680000000c00 */
[----:B------:R-:W5:Y:S04]  /*0440*/  LDS R28, [R4.X4+0x8c] ;  /* 0x00008c00041c7984 */ /* 0x000f680000004800 */
[----:B------:R-:W5:Y:S04]  /*0450*/  LDS R29, [R4.X4+0xa8] ;  /* 0x0000a800041d7984 */ /* 0x000f680000004800 */
[----:B------:R-:W5:Y:S04]  /*0460*/  LDS R26, [R4.X4+0xc4] ;  /* 0x0000c400041a7984 */ /* 0x000f680000004800 */
[----:B------:R-:W-:Y:S01]  /*0470*/  LDS R27, [R4.X4+0xe0] ;  /* 0x0000e000041b7984 */ /* 0x000fe20000004800 */
[----:B0-----:R-:W-:-:S03]  /*0480*/  FFMA R8, R8, R16, R17 ;  /* 0x0000001008087223 */ /* 0x001fc60000000011 */
[----:B------:R-:W-:Y:S01]  /*0490*/  LDS R24, [R4.X4+0xfc] ;  /* 0x0000fc0004187984 */ /* 0x000fe20000004800 */
[----:B--2---:R-:W-:-:S03]  /*04a0*/  FFMA R8, R18, R9, R8 ;  /* 0x0000000912087223 */ /* 0x004fc60000000008 */
[----:B------:R-:W-:Y:S01]  /*04b0*/  LDS R32, [R4.X4+0x134] ;  /* 0x0001340004207984 */ /* 0x000fe20000004800 */
[----:B---3--:R-:W-:-:S03]  /*04c0*/  FFMA R25, R25, R10, R8 ;  /* 0x0000000a19197223 */ /* 0x008fc60000000008 */
[----:B------:R-:W0:Y:S01]  /*04d0*/  LDS.128 R16, [R7+0x20] ;  /* 0x0000200007107984 */ /* 0x000e220000000c00 */
[----:B----4-:R-:W-:-:S03]  /*04e0*/  FFMA R11, R30, R11, R25 ;  /* 0x0000000b1e0b7223 */ /* 0x010fc60000000019 */
[----:B------:R-:W-:Y:S04]  /*04f0*/  LDS R33, [R4.X4+0x150] ;  /* 0x0001500004217984 */ /* 0x000fe80000004800 */
[----:B------:R-:W2:Y:S01]  /*0500*/  LDS R25, [R4.X4+0x118] ;  /* 0x0001180004197984 */ /* 0x000ea20000004800 */
[----:B-1----:R-:W-:-:S03]  /*0510*/  FFMA R11, R12, R31, R11 ;  /* 0x0000001f0c0b7223 */ /* 0x002fc6000000000b */
[----:B------:R-:W-:Y:S01]  /*0520*/  LDS R30, [R4.X4+0x1a4] ;  /* 0x0001a400041e7984 */ /* 0x000fe20000004800 */
[----:B-----5:R-:W-:-:S03]  /*0530*/  FFMA R28, R28, R13, R11 ;  /* 0x0000000d1c1c7223 */ /* 0x020fc6000000000b */
[----:B------:R-:W1:Y:S01]  /*0540*/  LDS.128 R8, [R7+0x30] ;  /* 0x0000300007087984 */ /* 0x000e620000000c00 */
[----:B------:R-:W-:-:S03]  /*0550*/  FFMA R29, R29, R14, R28 ;  /* 0x0000000e1d1d7223 */ /* 0x000fc6000000001c */
[----:B------:R-:W3:Y:S01]  /*0560*/  LDS R28, [R4.X4+0x16c] ;  /* 0x00016c00041c7984 */ /* 0x000ee20000004800 */
[----:B------:R-:W-:-:S03]  /*0570*/  FFMA R15, R26, R15, R29 ;  /* 0x0000000f1a0f7223 */ /* 0x000fc6000000001d */
[----:B------:R-:W4:Y:S04]  /*0580*/  LDS R29, [R4.X4+0x188] ;  /* 0x00018800041d7984 */ /* 0x000f280000004800 */
[----:B------:R-:W-:Y:S06]  /*0590*/  BAR.SYNC.DEFER_BLOCKING 0x0 ;  /* 0x0000000000007b1d */ /* 0x000fec0000010000 */
[----:B------:R-:W-:Y:S04]  /*05a0*/  @P1 STS [R21.X4], R36 ;  /* 0x0000002415001388 */ /* 0x000fe80000004800 */
[----:B------:R-:W-:Y:S04]  /*05b0*/  @P2 STS [R20.X4+0x1c0], R35 ;  /* 0x0001c02314002388 */ /* 0x000fe80000004800 */
[----:B------:R-:W-:Y:S04]  /*05c0*/  @P3 STS [R20.X4+0x1c4], R37 ;  /* 0x0001c42514003388 */ /* 0x000fe80000004800 */
[----:B------:R-:W-:Y:S04]  /*05d0*/  @P0 STS [R20.X4+0x1c8], R34 ;  /* 0x0001c82214000388 */ /* 0x000fe80000004800 */
[----:B------:R-:W-:Y:S01]  /*05e0*/  BAR.SYNC.DEFER_BLOCKING 0x0 ;  /* 0x0000000000007b1d */ /* 0x000fe20000010000 */
[----:B0-----:R-:W-:-:S04]  /*05f0*/  FFMA R27, R16, R27, R15 ;  /* 0x0000001b101b7223 */ /* 0x001fc8000000000f */
[----:B------:R-:W-:-:S04]  /*0600*/  FFMA R24, R24, R17, R27 ;  /* 0x0000001118187223 */ /* 0x000fc8000000001b */
[----:B--2---:R-:W-:Y:S01]  /*0610*/  FFMA R25, R25, R18, R24 ;  /* 0x0000001219197223 */ /* 0x004fe20000000018 */
[----:B------:R-:W-:Y:S04]  /*0620*/  LDS R31, [R4.X4] ;  /* 0x00000000041f7984 */ /* 0x000fe80000004800 */
[----:B------:R-:W0:Y:S04]  /*0630*/  LDS.128 R12, [R7] ;  /* 0x00000000070c7984 */ /* 0x000e280000000c00 */
[----:B------:R-:W2:Y:S01]  /*0640*/  LDS R26, [R4.X4+0x1c] ;  /* 0x00001c00041a7984 */ /* 0x000ea20000004800 */
[----:B------:R-:W-:-:S03]  /*0650*/  FFMA R19, R32, R19, R25 ;  /* 0x0000001320137223 */ /* 0x000fc60000000019 */
[----:B------:R-:W5:Y:S01]  /*0660*/  LDS R27, [R4.X4+0x38] ;  /* 0x00003800041b7984 */ /* 0x000f620000004800 */
[----:B-1----:R-:W-:-:S03]  /*0670*/  FFMA R33, R8, R33, R19 ;  /* 0x0000002108217223 */ /* 0x002fc60000000013 */
[----:B------:R-:W1:Y:S04]  /*0680*/  LDS R32, [R4.X4+0x54] ;  /* 0x0000540004207984 */ /* 0x000e680000004800 */
[----:B------:R-:W-:Y:S04]  /*0690*/  LDS R25, [R4.X4+0x70] ;  /* 0x0000700004197984 */ /* 0x000fe80000004800 */
[----:B------:R-:W1:Y:S01]  /*06a0*/  LDS.128 R16, [R7+0x10] ;  /* 0x0000100007107984 */ /* 0x000e620000000c00 */
[----:B---3--:R-:W-:-:S03]  /*06b0*/  FFMA R28, R28, R9, R33 ;  /* 0x000000091c1c7223 */ /* 0x008fc60000000021 */
[----:B------:R-:W3:Y:S01]  /*06c0*/  LDS R24, [R4.X4+0x8c] ;  /* 0x00008c0004187984 */ /* 0x000ee20000004800 */
[----:B----4-:R-:W-:-:S03]  /*06d0*/  FFMA R9, R29, R10, R28 ;  /* 0x0000000a1d097223 */ /* 0x010fc6000000001c */
[----:B------:R-:W4:Y:S01]  /*06e0*/  LDS R29, [R4.X4+0xa8] ;  /* 0x0000a800041d7984 */ /* 0x000f220000004800 */
[----:B------:R-:W-:-:S03]  /*06f0*/  FFMA R9, R30, R11, R9 ;  /* 0x0000000b1e097223 */ /* 0x000fc60000000009 */
[----:B------:R-:W4:Y:S04]  /*0700*/  LDS R28, [R4.X4+0xc4] ;  /* 0x0000c400041c7984 */ /* 0x000f280000004800 */
[----:B------:R-:W-:Y:S01]  /*0710*/  LDS R30, [R4.X4+0xfc] ;  /* 0x0000fc00041e7984 */ /* 0x000fe20000004800 */
[----:B0-----:R-:W-:-:S03]  /*0720*/  FFMA R33, R12, R31, R9 ;  /* 0x0000001f0c217223 */ /* 0x001fc60000000009 */
[----:B------:R-:W-:Y:S04]  /*0730*/  LDS R31, [R4.X4+0xe0] ;  /* 0x0000e000041f7984 */ /* 0x000fe80000004800 */
[----:B------:R-:W0:Y:S01]  /*0740*/  LDS.128 R8, [R7+0x20] ;  /* 0x0000200007087984 */ /* 0x000e220000000c00 */
[----:B--2---:R-:W-:-:S03]  /*0750*/  FFMA R26, R26, R13, R33 ;  /* 0x0000000d1a1a7223 */ /* 0x004fc60000000021 */
[----:B------:R-:W2:Y:S01]  /*0760*/  LDS R33, [R4.X4+0x118] ;  /* 0x0001180004217984 */ /* 0x000ea20000004800 */
[----:B-----5:R-:W-:-:S03]  /*0770*/  FFMA R27, R27, R14, R26 ;  /* 0x0000000e1b1b7223 */ /* 0x020fc6000000001a */
[----:B------:R-:W5:Y:S01]  /*0780*/  LDS R26, [R4.X4+0x134] ;  /* 0x00013400041a7984 */ /* 0x000f620000004800 */
[----:B-1----:R-:W-:-:S03]  /*0790*/  FFMA R35, R32, R15, R27 ;  /* 0x0000000f20237223 */ /* 0x002fc6000000001b */
[----:B------:R-:W-:Y:S04]  /*07a0*/  LDS R27, [R4.X4+0x150] ;  /* 0x00015000041b7984 */ /* 0x000fe80000004800 */
[----:B------:R-:W1:Y:S01]  /*07b0*/  LDS.128 R12, [R7+0x30] ;  /* 0x00003000070c7984 */ /* 0x000e620000000c00 */
[----:B------:R-:W-:-:S03]  /*07c0*/  FFMA R25, R16, R25, R35 ;  /* 0x0000001910197223 */ /* 0x000fc60000000023 */
[----:B------:R-:W1:Y:S01]  /*07d0*/  LDS R16, [R4.X4+0x16c] ;  /* 0x00016c0004107984 */ /* 0x000e620000004800 */
[----:B---3--:R-:W-:-:S03]  /*07e0*/  FFMA R32, R24, R17, R25 ;  /* 0x0000001118207223 */ /* 0x008fc60000000019 */
[----:B------:R-:W3:Y:S04]  /*07f0*/  LDS R17, [R4.X4+0x188] ;  /* 0x0001880004117984 */ /* 0x000ee80000004800 */
[----:B------:R-:W3:Y:S01]  /*0800*/  LDS R24, [R4.X4+0x1a4] ;  /* 0x0001a40004187984 */ /* 0x000ee20000004800 */
[----:B----4-:R-:W-:-:S04]  /*0810*/  FFMA R29, R29, R18, R32 ;  /* 0x000000121d1d7223 */ /* 0x010fc80000000020 */
[----:B------:R-:W-:-:S04]  /*0820*/  FFMA R19, R28, R19, R29 ;  /* 0x000000131c137223 */ /* 0x000fc8000000001d */
[----:B0-----:R-:W-:-:S04]  /*0830*/  FFMA R19, R8, R31, R19 ;  /* 0x0000001f08137223 */ /* 0x001fc80000000013 */
[----:B------:R-:W-:-:S04]  /*0840*/  FFMA R30, R30, R9, R19 ;  /* 0x000000091e1e7223 */ /* 0x000fc80000000013 */
[----:B--2---:R-:W-:-:S04]  /*0850*/  FFMA R33, R33, R10, R30 ;  /* 0x0000000a21217223 */ /* 0x004fc8000000001e */
[----:B-----5:R-:W-:-:S04]  /*0860*/  FFMA R11, R26, R11, R33 ;  /* 0x0000000b1a0b7223 */ /* 0x020fc80000000021 */
[----:B-1----:R-:W-:-:S04]  /*0870*/  FFMA R11, R12, R27, R11 ;  /* 0x0000001b0c0b7223 */ /* 0x002fc8000000000b */
[----:B------:R-:W-:-:S04]  /*0880*/  FFMA R16, R16, R13, R11 ;  /* 0x0000000d10107223 */ /* 0x000fc8000000000b */
[----:B---3--:R-:W-:Y:S01]  /*0890*/  FFMA R17, R17, R14, R16 ;  /* 0x0000000e11117223 */ /* 0x008fe20000000010 */
[----:B------:R-:W-:-:S03]  /*08a0*/  IADD3.X R23, RZ, R23, RZ, P5, !PT ;  /* 0x00000017ff177210 */ /* 0x000fc60002ffe4ff */
[----:B------:R-:W-:Y:S01]  /*08b0*/  FFMA R17, R24, R15, R17 ;  /* 0x0000000f18117223 */ /* 0x000fe20000000011 */
[----:B------:R-:W-:Y:S05]  /*08c0*/  @P4 BRA `(.L_x_44) ;  /* 0xfffff9a000004947 */ /* 0x000fea000383ffff */
[----:B------:R-:W-:Y:S02]  /*08d0*/  LEA R6, R2, R5, 0x5 ;  /* 0x0000000502067211 */ /* 0x000fe400078e28ff */
[----:B------:R-:W-:-:S05]  /*08e0*/  MOV R9, 0x4 ;  /* 0x0000000400097802 */ /* 0x000fca0000000f00 */
[----:B------:R-:W-:-:S06]  /*08f0*/  IMAD.WIDE R6, R6, R9, c[0x0][0x178] ;  /* 0x00005e0006067625 */ /* 0x000fcc00078e0209 */
[----:B------:R-:W2:Y:S01]  /*0900*/  LDG.E.CONSTANT R6, [R6.64] ;  /* 0x0000000406067981 */ /* 0x000ea2000c1e9900 */
[----:B------:R-:W-:-:S04]  /*0910*/  IMAD R5, R5, 0x31, R4 ;  /* 0x0000003105057824 */ /* 0x000fc800078e0204 */
[----:B------:R-:W-:-:S04]  /*0920*/  IMAD R2, R2, 0x620, R5 ;  /* 0x0000062002027824 */ /* 0x000fc800078e0205 */
[----:B------:R-:W-:-:S04]  /*0930*/  IMAD R2, R3, 0x7, R2 ;  /* 0x0000000703027824 */ /* 0x000fc800078e0202 */
[----:B------:R-:W-:Y:S01]  /*0940*/  IMAD.WIDE R2, R2, R9, c[0x0][0x160] ;  /* 0x0000580002027625 */ /* 0x000fe200078e0209 */
[----:B--2---:R-:W-:-:S05]  /*0950*/  FADD R17, R17, R6 ;  /* 0x0000000611117221 */ /* 0x004fca0000000000 */
[----:B------:R-:W-:-:S05]  /*0960*/  FMNMX R17, RZ, R17, !PT ;  /* 0x00000011ff117209 */ /* 0x000fca0007800000 */
[----:B------:R-:W-:Y:S01]  /*0970*/  STG.E [R2.64], R17 ;  /* 0x0000001102007986 */ /* 0x000fe2000c101904 */
[----:B------:R-:W-:Y:S05]  /*0980*/  EXIT ;  /* 0x000000000000794d */ /* 0x000fea0003800000 */
.L_x_45:
        /* <DEDUP_REMOVED lines=15> */
.L_x_127:


//--------------------- .text.tvmgen_default_fused_nn_conv2d_add_add_nn_relu_1_kernel --------------------------
	.section	.text.tvmgen_default_fused_nn_conv2d_add_add_nn_relu_1_kernel,"ax",@progbits
	.sectionflags	@"SHF_BARRIERS=1"
	.sectioninfo	@"SHI_REGISTERS=65"
	.align	128
        .global         tvmgen_default_fused_nn_conv2d_add_add_nn_relu_1_kernel
        .type           tvmgen_default_fused_nn_conv2d_add_add_nn_relu_1_kernel,@function
        .size           tvmgen_default_fused_nn_conv2d_add_add_nn_relu_1_kernel,(.L_x_128 - tvmgen_default_fused_nn_conv2d_add_add_nn_relu_1_kernel)
        .other          tvmgen_default_fused_nn_conv2d_add_add_nn_relu_1_kernel,@"STO_CUDA_ENTRY STV_DEFAULT"
tvmgen_default_fused_nn_conv2d_add_add_nn_relu_1_kernel:
.text.tvmgen_default_fused_nn_conv2d_add_add_nn_relu_1_kernel:
[----:B------:R-:W-:Y:S02]  /*0000*/  MOV R1, c[0x0][0x28] ;  /* 0x00000a0000017a02 */ /* 0x000fe40000000f00 */
[----:B------:R-:W0:Y:S01]  /*0010*/  S2R R37, SR_TID.Z ;  /* 0x0000000000257919 */ /* 0x000e220000002300 */
[----:B------:R-:W-:Y:S01]  /*0020*/  MOV R35, RZ ;  /* 0x000000ff00237202 */ /* 0x000fe20000000f00 */
[----:B------:R-:W-:Y:S01]  /*0030*/  ULDC.64 UR4, c[0x0][0x118] ;  /* 0x0000460000047ab9 */ /* 0x000fe20000000a00 */
[----:B------:R-:W-:Y:S01]  /*0040*/  MOV R25, RZ ;  /* 0x000000ff00197202 */ /* 0x000fe20000000f00 */
[----:B------:R-:W1:Y:S01]  /*0050*/  S2R R39, SR_CTAID.Y ;  /* 0x0000000000277919 */ /* 0x000e620000002600 */
[----:B------:R-:W-:Y:S02]  /*0060*/  MOV R21, RZ ;  /* 0x000000ff00157202 */ /* 0x000fe40000000f00 */
[----:B------:R-:W-:Y:S01]  /*0070*/  MOV R33, RZ ;  /* 0x000000ff00217202 */ /* 0x000fe20000000f00 */
[----:B------:R-:W1:Y:S01]  /*0080*/  S2R R2, SR_TID.X ;  /* 0x0000000000027919 */ /* 0x000e620000002100 */
[----:B------:R-:W-:Y:S02]  /*0090*/  MOV R31, RZ ;  /* 0x000000ff001f7202 */ /* 0x000fe40000000f00 */
[----:B------:R-:W-:-:S02]  /*00a0*/  MOV R47, RZ ;  /* 0x000000ff002f7202 */ /* 0x000fc40000000f00 */
[----:B------:R-:W-:Y:S02]  /*00b0*/  MOV R45, RZ ;  /* 0x000000ff002d7202 */ /* 0x000fe40000000f00 */
[----:B------:R-:W-:Y:S02]  /*00c0*/  MOV R43, RZ ;  /* 0x000000ff002b7202 */ /* 0x000fe40000000f00 */
[----:B------:R-:W-:Y:S02]  /*00d0*/  MOV R27, RZ ;  /* 0x000000ff001b7202 */ /* 0x000fe40000000f00 */
[----:B------:R-:W-:Y:S02]  /*00e0*/  MOV R57, RZ ;  /* 0x000000ff00397202 */ /* 0x000fe40000000f00 */
[----:B------:R-:W-:Y:S02]  /*00f0*/  MOV R53, RZ ;  /* 0x000000ff00357202 */ /* 0x000fe40000000f00 */
[----:B------:R-:W-:-:S02]  /*0100*/  MOV R51, RZ ;  /* 0x000000ff00337202 */ /* 0x000fc40000000f00 */
[----:B0-----:R-:W-:Y:S02]  /*0110*/  SHF.R.S32.HI R3, RZ, 0x2, R37 ;  /* 0x00000002ff037819 */ /* 0x001fe40000011425 */
[C---:B------:R-:W-:Y:S02]  /*0120*/  LOP3.LUT R5, R37.reuse, 0x3, RZ, 0xc0, !PT ;  /* 0x0000000325057812 */ /* 0x040fe400078ec0ff */
[----:B------:R-:W-:Y:S02]  /*0130*/  SHF.L.U32 R41, R37, 0x5, RZ ;  /* 0x0000000525297819 */ /* 0x000fe400000006ff */
[----:B------:R-:W-:Y:S01]  /*0140*/  MOV R59, RZ ;  /* 0x000000ff003b7202 */ /* 0x000fe20000000f00 */
[--C-:B-1----:R-:W-:Y:S01]  /*0150*/  IMAD R0, R39, 0x70, R2.reuse ;  /* 0x0000007027007824 */ /* 0x102fe200078e0202 */
[C---:B------:R-:W-:Y:S01]  /*0160*/  LEA.HI.SX32 R4, R2.reuse, R37, 0x1c ;  /* 0x0000002502047211 */ /* 0x040fe200078fe2ff */
[----:B------:R-:W-:Y:S01]  /*0170*/  IMAD R38, R37, 0x1c, R2 ;  /* 0x0000001c25267824 */ /* 0x000fe200078e0202 */
[----:B------:R-:W-:Y:S01]  /*0180*/  SHF.L.U32 R36, R2, 0x1, RZ ;  /* 0x0000000102247819 */ /* 0x000fe200000006ff */
[----:B------:R-:W-:Y:S01]  /*0190*/  IMAD R0, R3, 0x310, R0 ;  /* 0x0000031003007824 */ /* 0x000fe200078e0200 */
[----:B------:R-:W-:-:S02]  /*01a0*/  ISETP.GT.AND P0, PT, R4, 0x1f, PT ;  /* 0x0000001f0400780c */ /* 0x000fc40003f04270 */
[----:B------:R-:W-:Y:S01]  /*01b0*/  MOV R3, RZ ;  /* 0x000000ff00037202 */ /* 0x000fe20000000f00 */
[----:B------:R-:W-:Y:S01]  /*01c0*/  IMAD R0, R5, 0x1c, R0 ;  /* 0x0000001c05007824 */ /* 0x000fe200078e0200 */
[----:B------:R-:W-:Y:S02]  /*01d0*/  MOV R29, RZ ;  /* 0x000000ff001d7202 */ /* 0x000fe40000000f00 */
[----:B------:R-:W-:Y:S02]  /*01e0*/  ISETP.GT.OR P0, PT, R2, 0xf, P0 ;  /* 0x0000000f0200780c */ /* 0x000fe40000704670 */
[----:B------:R-:W-:Y:S02]  /*01f0*/  MOV R49, RZ ;  /* 0x000000ff00317202 */ /* 0x000fe40000000f00 */
[----:B------:R-:W-:Y:S02]  /*0200*/  MOV R55, RZ ;  /* 0x000000ff00377202 */ /* 0x000fe40000000f00 */
[----:B------:R-:W-:-:S07]  /*0210*/  IADD3 R40, R36, R41, RZ ;  /* 0x0000002924287210 */ /* 0x000fce0007ffe0ff */
.L_x_46:
[----:B------:R-:W0:Y:S01]  /*0220*/  @!P0 S2R R6, SR_CTAID.Z ;  /* 0x0000000000068919 */ /* 0x000e220000002700 */
[----:B------:R-:W-:Y:S01]  /*0230*/  @!P0 SHF.L.U32 R4, R2, 0x5, RZ ;  /* 0x0000000502048819 */ /* 0x000fe200000006ff */
[----:B------:R-:W-:Y:S01]  /*0240*/  IMAD R9, R3, 0x1880, R0 ;  /* 0x0000188003097824 */ /* 0x000fe200078e0200 */
[----:B------:R-:W-:Y:S01]  /*0250*/  @!P0 LOP3.LUT R5, R36, 0x6, RZ, 0xc0, !PT ;  /* 0x0000000624058812 */ /* 0x000fe200078ec0ff */
[----:B------:R-:W-:Y:S01]  /*0260*/  BAR.SYNC.DEFER_BLOCKING 0x0 ;  /* 0x0000000000007b1d */ /* 0x000fe20000010000 */
[----:B------:R-:W-:-:S02]  /*0270*/  @!P0 LOP3.LUT R4, R4, 0xffffff80, RZ, 0xc0, !PT ;  /* 0xffffff8004048812 */ /* 0x000fc400078ec0ff */
[----:B------:R-:W-:-:S05]  /*0280*/  MOV R42, 0x4 ;  /* 0x00000004002a7802 */ /* 0x000fca0000000f00 */
[----:B------:R-:W-:-:S05]  /*0290*/  IMAD.WIDE R8, R9, R42, c[0x0][0x168] ;  /* 0x00005a0009087625 */ /* 0x000fca00078e022a */
[----:B------:R-:W2:Y:S01]  /*02a0*/  LDG.E.CONSTANT R23, [R8.64] ;  /* 0x0000000408177981 */ /* 0x000ea2000c1e9900 */
[----:B0-----:R-:W-:-:S04]  /*02b0*/  @!P0 LEA R7, R6, R37, 0x5 ;  /* 0x0000002506078211 */ /* 0x001fc800078e28ff */
[----:B------:R-:W-:-:S04]  /*02c0*/  @!P0 LEA R4, R7, R4, 0x9 ;  /* 0x0000000407048211 */ /* 0x000fc800078e48ff */
[----:B------:R-:W-:-:S04]  /*02d0*/  @!P0 IADD3 R4, R4, R5, RZ ;  /* 0x0000000504048210 */ /* 0x000fc80007ffe0ff */
[----:B------:R-:W-:-:S05]  /*02e0*/  @!P0 LEA R13, R3, R4, 0x3 ;  /* 0x00000004030d8211 */ /* 0x000fca00078e18ff */
[----:B------:R-:W-:-:S05]  /*02f0*/  @!P0 IMAD.WIDE R12, R13, R42, c[0x0][0x170] ;  /* 0x00005c000d0c8625 */ /* 0x000fca00078e022a */
[----:B------:R-:W3:Y:S04]  /*0300*/  @!P0 LDG.E.CONSTANT R60, [R12.64] ;  /* 0x000000040c3c8981 */ /* 0x000ee8000c1e9900 */
[----:B------:R-:W3:Y:S01]  /*0310*/  @!P0 LDG.E.CONSTANT R61, [R12.64+0x4] ;  /* 0x000004040c3d8981 */ /* 0x000ee2000c1e9900 */
[----:B------:R-:W-:-:S04]  /*0320*/  IADD3 R3, R3, 0x1, RZ ;  /* 0x0000000103037810 */ /* 0x000fc80007ffe0ff */
[----:B------:R-:W-:Y:S01]  /*0330*/  ISETP.GE.U32.AND P1, PT, R3, 0x10, PT ;  /* 0x000000100300780c */ /* 0x000fe20003f26070 */
[----:B--2---:R-:W-:Y:S04]  /*0340*/  STS [R38.X4], R23 ;  /* 0x0000001726007388 */ /* 0x004fe80000004800 */
[----:B---3--:R-:W-:Y:S04]  /*0350*/  @!P0 STS.64 [R40.X4+0xe00], R60 ;  /* 0x000e003c28008388 */ /* 0x008fe80000004a00 */
[----:B------:R-:W-:Y:S06]  /*0360*/  BAR.SYNC.DEFER_BLOCKING 0x0 ;  /* 0x0000000000007b1d */ /* 0x000fec0000010000 */
[----:B------:R-:W-:Y:S04]  /*0370*/  LDS R32, [R2.X4] ;  /* 0x0000000002207984 */ /* 0x000fe80000004800 */
[----:B------:R-:W0:Y:S04]  /*0380*/  LDS.128 R4, [R41+0xe00] ;  /* 0x000e000029047984 */ /* 0x000e280000000c00 */
[----:B------:R-:W1:Y:S04]  /*0390*/  LDS R34, [R2.X4+0x70] ;  /* 0x0000700002227984 */ /* 0x000e680000004800 */
[----:B------:R-:W2:Y:S04]  /*03a0*/  LDS R50, [R2.X4+0xe0] ;  /* 0x0000e00002327984 */ /* 0x000ea80000004800 */
[----:B------:R-:W3:Y:S04]  /*03b0*/  LDS R54, [R2.X4+0x150] ;  /* 0x0001500002367984 */ /* 0x000ee80000004800 */
[----:B------:R-:W4:Y:S04]  /*03c0*/  LDS.128 R8, [R41+0x1200] ;  /* 0x0012000029087984 */ /* 0x000f280000000c00 */
[----:B------:R-:W5:Y:S04]  /*03d0*/  LDS.128 R12, [R41+0x1600] ;  /* 0x00160000290c7984 */ /* 0x000f680000000c00 */
[----:B------:R-:W5:Y:S04]  /*03e0*/  LDS.128 R16, [R41+0x1a00] ;  /* 0x001a000029107984 */ /* 0x000f680000000c00 */
[----:B------:R-:W5:Y:S04]  /*03f0*/  LDS R28, [R2.X4+0x1c0] ;  /* 0x0001c000021c7984 */ /* 0x000f680000004800 */
[----:B------:R-:W5:Y:S04]  /*0400*/  LDS R24, [R2.X4+0x230] ;  /* 0x0002300002187984 */ /* 0x000f680000004800 */
[----:B------:R-:W5:Y:S01]  /*0410*/  LDS R22, [R2.X4+0x2a0] ;  /* 0x0002a00002167984 */ /* 0x000f620000004800 */
[----:B0-----:R-:W-:-:S03]  /*0420*/  FFMA R61, R32, R4, R55 ;  /* 0x00000004203d7223 */ /* 0x001fc60000000037 */
[----:B------:R-:W0:Y:S01]  /*0430*/  LDS R20, [R2.X4+0x310] ;  /* 0x0003100002147984 */ /* 0x000e220000004800 */
[----:B-1----:R-:W-:-:S03]  /*0440*/  FFMA R55, R4, R34, R49 ;  /* 0x0000002204377223 */ /* 0x002fc60000000031 */
[----:B------:R-:W1:Y:S01]  /*0450*/  LDS R23, [R2.X4+0x380] ;  /* 0x0003800002177984 */ /* 0x000e620000004800 */
[----:B--2---:R-:W-:-:S03]  /*0460*/  FFMA R49, R4, R50, R29 ;  /* 0x0000003204317223 */ /* 0x004fc6000000001d */
[----:B------:R-:W2:Y:S01]  /*0470*/  LDS R29, [R2.X4+0x3f0] ;  /* 0x0003f000021d7984 */ /* 0x000ea20000004800 */
[----:B---3--:R-:W-:Y:S01]  /*0480*/  FFMA R59, R4, R54, R59 ;  /* 0x00000036043b7223 */ /* 0x008fe2000000003b */
[----:B----4-:R-:W-:Y:S01]  /*0490*/  FFMA R4, R32, R8, R51 ;  /* 0x0000000820047223 */ /* 0x010fe20000000033 */
[C---:B------:R-:W-:Y:S01]  /*04a0*/  FFMA R46, R8.reuse, R34, R53 ;  /* 0x00000022082e7223 */ /* 0x040fe20000000035 */
[C---:B------:R-:W-:Y:S01]  /*04b0*/  FFMA R30, R8.reuse, R50, R57 ;  /* 0x00000032081e7223 */ /* 0x040fe20000000039 */
[----:B------:R-:W-:Y:S01]  /*04c0*/  FFMA R26, R8, R54, R27 ;  /* 0x00000036081a7223 */ /* 0x000fe2000000001b */
[C---:B-----5:R-:W-:Y:S02]  /*04d0*/  FFMA R8, R32.reuse, R12, R43 ;  /* 0x0000000c20087223 */ /* 0x060fe4000000002b */
[----:B------:R-:W-:Y:S01]  /*04e0*/  LDS R43, [R2.X4+0x4d0] ;  /* 0x0004d000022b7984 */ /* 0x000fe20000004800 */
[----:B------:R-:W-:-:S03]  /*04f0*/  FFMA R32, R32, R16, R33 ;  /* 0x0000001020207223 */ /* 0x000fc60000000021 */
[----:B------:R-:W3:Y:S01]  /*0500*/  LDS R33, [R2.X4+0x460] ;  /* 0x0004600002217984 */ /* 0x000ee20000004800 */
[C---:B------:R-:W-:Y:S01]  /*0510*/  FFMA R48, R12.reuse, R34, R45 ;  /* 0x000000220c307223 */ /* 0x040fe2000000002d */
[----:B------:R-:W-:Y:S01]  /*0520*/  FFMA R52, R12, R50, R47 ;  /* 0x000000320c347223 */ /* 0x000fe2000000002f */
[C---:B------:R-:W-:Y:S01]  /*0530*/  FFMA R34, R16.reuse, R34, R21 ;  /* 0x0000002210227223 */ /* 0x040fe20000000015 */
[----:B------:R-:W-:Y:S01]  /*0540*/  FFMA R50, R16, R50, R25 ;  /* 0x0000003210327223 */ /* 0x000fe20000000019 */
[-C--:B------:R-:W-:Y:S01]  /*0550*/  FFMA R44, R12, R54.reuse, R31 ;  /* 0x000000360c2c7223 */ /* 0x080fe2000000001f */
[----:B------:R-:W-:Y:S01]  /*0560*/  FFMA R16, R16, R54, R35 ;  /* 0x0000003610107223 */ /* 0x000fe20000000023 */
[C---:B------:R-:W-:Y:S01]  /*0570*/  FFMA R54, R28.reuse, R5, R61 ;  /* 0x000000051c367223 */ /* 0x040fe2000000003d */
[C---:B------:R-:W-:Y:S01]  /*0580*/  FFMA R21, R28.reuse, R9, R4 ;  /* 0x000000091c157223 */ /* 0x040fe20000000004 */
[C---:B------:R-:W-:Y:S01]  /*0590*/  FFMA R25, R28.reuse, R13, R8 ;  /* 0x0000000d1c197223 */ /* 0x040fe20000000008 */
[----:B------:R-:W-:Y:S01]  /*05a0*/  FFMA R27, R28, R17, R32 ;  /* 0x000000111c1b7223 */ /* 0x000fe20000000020 */
[C---:B------:R-:W-:Y:S01]  /*05b0*/  FFMA R28, R24.reuse, R5, R55 ;  /* 0x00000005181c7223 */ /* 0x040fe20000000037 */
[C---:B------:R-:W-:Y:S01]  /*05c0*/  FFMA R31, R24.reuse, R9, R46 ;  /* 0x00000009181f7223 */ /* 0x040fe2000000002e */
[----:B------:R-:W4:Y:S01]  /*05d0*/  LDS R4, [R2.X4+0x540] ;  /* 0x0005400002047984 */ /* 0x000f220000004800 */
[C---:B------:R-:W-:Y:S01]  /*05e0*/  FFMA R51, R24.reuse, R13, R48 ;  /* 0x0000000d18337223 */ /* 0x040fe20000000030 */
[----:B------:R-:W-:Y:S01]  /*05f0*/  FFMA R61, R24, R17, R34 ;  /* 0x00000011183d7223 */ /* 0x000fe20000000022 */
[C---:B------:R-:W-:Y:S01]  /*0600*/  FFMA R34, R22.reuse, R5, R49 ;  /* 0x0000000516227223 */ /* 0x040fe20000000031 */
[----:B------:R-:W5:Y:S01]  /*0610*/  LDS R8, [R2.X4+0x5b0] ;  /* 0x0005b00002087984 */ /* 0x000f620000004800 */
[C---:B------:R-:W-:Y:S01]  /*0620*/  FFMA R35, R22.reuse, R13, R52 ;  /* 0x0000000d16237223 */ /* 0x040fe20000000034 */
[----:B------:R-:W-:Y:S01]  /*0630*/  FFMA R53, R22, R17, R50 ;  /* 0x0000001116357223 */ /* 0x000fe20000000032 */
[----:B0-----:R-:W-:Y:S01]  /*0640*/  FFMA R32, R20, R5, R59 ;  /* 0x0000000514207223 */ /* 0x001fe2000000003b */
[-C--:B------:R-:W-:Y:S01]  /*0650*/  FFMA R57, R22, R9.reuse, R30 ;  /* 0x0000000916397223 */ /* 0x080fe2000000001e */
[----:B------:R-:W0:Y:S01]  /*0660*/  LDS R12, [R2.X4+0x620] ;  /* 0x00062000020c7984 */ /* 0x000e220000004800 */
[C---:B------:R-:W-:Y:S01]  /*0670*/  FFMA R59, R20.reuse, R9, R26 ;  /* 0x00000009143b7223 */ /* 0x040fe2000000001a */
[C---:B------:R-:W-:Y:S01]  /*0680*/  FFMA R13, R20.reuse, R13, R44 ;  /* 0x0000000d140d7223 */ /* 0x040fe2000000002c */
[----:B------:R-:W-:Y:S01]  /*0690*/  FFMA R55, R20, R17, R16 ;  /* 0x0000001114377223 */ /* 0x000fe20000000010 */
[----:B------:R-:W0:Y:S01]  /*06a0*/  LDS R46, [R2.X4+0x690] ;  /* 0x00069000022e7984 */ /* 0x000e220000004800 */
[-C--:B-1----:R-:W-:Y:S01]  /*06b0*/  FFMA R5, R23, R6.reuse, R54 ;  /* 0x0000000617057223 */ /* 0x082fe20000000036 */
[C---:B--2---:R-:W-:Y:S01]  /*06c0*/  FFMA R49, R29.reuse, R6, R28 ;  /* 0x000000061d317223 */ /* 0x044fe2000000001c */
[C---:B------:R-:W-:Y:S01]  /*06d0*/  FFMA R50, R29.reuse, R10, R31 ;  /* 0x0000000a1d327223 */ /* 0x040fe2000000001f */
[C---:B------:R-:W-:Y:S01]  /*06e0*/  FFMA R48, R29.reuse, R14, R51 ;  /* 0x0000000e1d307223 */ /* 0x040fe20000000033 */
[----:B------:R-:W-:Y:S01]  /*06f0*/  FFMA R52, R29, R18, R61 ;  /* 0x000000121d347223 */ /* 0x000fe2000000003d */
[C---:B------:R-:W-:Y:S01]  /*0700*/  FFMA R44, R23.reuse, R10, R21 ;  /* 0x0000000a172c7223 */ /* 0x040fe20000000015 */
[C---:B------:R-:W-:Y:S01]  /*0710*/  FFMA R16, R23.reuse, R14, R25 ;  /* 0x0000000e17107223 */ /* 0x040fe20000000019 */
[-C--:B------:R-:W-:Y:S01]  /*0720*/  FFMA R54, R23, R18.reuse, R27 ;  /* 0x0000001217367223 */ /* 0x080fe2000000001b */
[----:B------:R-:W-:Y:S04]  /*0730*/  LDS R9, [R2.X4+0x700] ;  /* 0x0007000002097984 */ /* 0x000fe80000004800 */
[----:B------:R-:W1:Y:S01]  /*0740*/  LDS.128 R28, [R41+0x1610] ;  /* 0x00161000291c7984 */ /* 0x000e620000000c00 */
[C---:B---3--:R-:W-:Y:S01]  /*0750*/  FFMA R60, R33.reuse, R18, R53 ;  /* 0x00000012213c7223 */ /* 0x048fe20000000035 */
[C---:B------:R-:W-:Y:S01]  /*0760*/  FFMA R51, R33.reuse, R6, R34 ;  /* 0x0000000621337223 */ /* 0x040fe20000000022 */
[C---:B------:R-:W-:Y:S01]  /*0770*/  FFMA R56, R33.reuse, R10, R57 ;  /* 0x0000000a21387223 */ /* 0x040fe20000000039 */
[----:B------:R-:W2:Y:S01]  /*0780*/  LDS.128 R20, [R41+0xe10] ;  /* 0x000e100029147984 */ /* 0x000ea20000000c00 */
[----:B------:R-:W-:Y:S01]  /*0790*/  FFMA R58, R33, R14, R35 ;  /* 0x0000000e213a7223 */ /* 0x000fe20000000023 */
[----:B------:R-:W-:-:S02]  /*07a0*/  FFMA R53, R43, R6, R32 ;  /* 0x000000062b357223 */ /* 0x000fc40000000020 */
[----:B------:R-:W-:Y:S04]  /*07b0*/  LDS R17, [R2.X4+0x770] ;  /* 0x0007700002117984 */ /* 0x000fe80000004800 */
[----:B------:R-:W3:Y:S04]  /*07c0*/  LDS.128 R24, [R41+0x1210] ;  /* 0x0012100029187984 */ /* 0x000ee80000000c00 */
[----:B------:R-:W3:Y:S04]  /*07d0*/  LDS.128 R32, [R41+0x1a10] ;  /* 0x001a100029207984 */ /* 0x000ee80000000c00 */
[----:B------:R-:W3:Y:S04]  /*07e0*/  LDS R47, [R2.X4+0x7e0] ;  /* 0x0007e000022f7984 */ /* 0x000ee80000004800 */
[----:B------:R-:W3:Y:S04]  /*07f0*/  LDS R45, [R2.X4+0x850] ;  /* 0x00085000022d7984 */ /* 0x000ee80000004800 */
[----:B------:R-:W3:Y:S01]  /*0800*/  LDS R6, [R2.X4+0x8c0] ;  /* 0x0008c00002067984 */ /* 0x000ee20000004800 */
        /* <DEDUP_REMOVED lines=8> */
[----:B------:R-:W4:Y:S01]  /*0890*/  LDS R4, [R2.X4+0x930] ;  /* 0x0009300002047984 */ /* 0x000f220000004800 */
[C---:B------:R-:W-:Y:S01]  /*08a0*/  FFMA R13, R8.reuse, R11, R50 ;  /* 0x0000000b080d7223 */ /* 0x040fe20000000032 */
[C---:B------:R-:W-:Y:S01]  /*08b0*/  FFMA R5, R8.reuse, R15, R48 ;  /* 0x0000000f08057223 */ /* 0x040fe20000000030 */
[----:B------:R-:W-:Y:S01]  /*08c0*/  FFMA R43, R8, R19, R52 ;  /* 0x00000013082b7223 */ /* 0x000fe20000000034 */
[C---:B0-----:R-:W-:Y:S01]  /*08d0*/  FFMA R48, R12.reuse, R7, R51 ;  /* 0x000000070c307223 */ /* 0x041fe20000000033 */
[----:B------:R-:W0:Y:S01]  /*08e0*/  LDS R8, [R2.X4+0x9a0] ;  /* 0x0009a00002087984 */ /* 0x000e220000004800 */
[C---:B------:R-:W-:Y:S01]  /*08f0*/  FFMA R56, R12.reuse, R11, R56 ;  /* 0x0000000b0c387223 */ /* 0x040fe20000000038 */
[C---:B------:R-:W-:Y:S01]  /*0900*/  FFMA R58, R12.reuse, R15, R58 ;  /* 0x0000000f0c3a7223 */ /* 0x040fe2000000003a */
[----:B------:R-:W-:Y:S01]  /*0910*/  FFMA R60, R12, R19, R60 ;  /* 0x000000130c3c7223 */ /* 0x000fe2000000003c */
[C---:B------:R-:W-:Y:S01]  /*0920*/  FFMA R50, R46.reuse, R7, R53 ;  /* 0x000000072e327223 */ /* 0x040fe20000000035 */
[----:B------:R-:W5:Y:S01]  /*0930*/  LDS R12, [R2.X4+0xa10] ;  /* 0x000a1000020c7984 */ /* 0x000f620000004800 */
[C---:B------:R-:W-:Y:S01]  /*0940*/  FFMA R10, R46.reuse, R11, R10 ;  /* 0x0000000b2e0a7223 */ /* 0x040fe2000000000a */
[C---:B------:R-:W-:Y:S01]  /*0950*/  FFMA R14, R46.reuse, R15, R14 ;  /* 0x0000000f2e0e7223 */ /* 0x040fe2000000000e */
[C---:B-1----:R-:W-:Y:S01]  /*0960*/  FFMA R16, R9.reuse, R28, R16 ;  /* 0x0000001c09107223 */ /* 0x042fe20000000010 */
[----:B------:R-:W-:Y:S01]  /*0970*/  FFMA R62, R46, R19, R62 ;  /* 0x000000132e3e7223 */ /* 0x000fe2000000003e */
[----:B------:R-:W1:Y:S01]  /*0980*/  LDS R15, [R2.X4+0xa80] ;  /* 0x000a8000020f7984 */ /* 0x000e620000004800 */
[C---:B--2---:R-:W-:Y:S01]  /*0990*/  FFMA R51, R9.reuse, R20, R18 ;  /* 0x0000001409337223 */ /* 0x044fe20000000012 */
[C---:B---3--:R-:W-:Y:S01]  /*09a0*/  FFMA R44, R9.reuse, R24, R44 ;  /* 0x00000018092c7223 */ /* 0x048fe2000000002c */
[-C--:B------:R-:W-:Y:S01]  /*09b0*/  FFMA R18, R24, R17.reuse, R13 ;  /* 0x0000001118127223 */ /* 0x080fe2000000000d */
[----:B------:R-:W2:Y:S01]  /*09c0*/  LDS R7, [R2.X4+0xaf0] ;  /* 0x000af00002077984 */ /* 0x000ea20000004800 */
[----:B------:R-:W-:Y:S01]  /*09d0*/  FFMA R54, R9, R32, R54 ;  /* 0x0000002009367223 */ /* 0x000fe20000000036 */
[----:B------:R-:W-:-:S02]  /*09e0*/  FFMA R49, R20, R17, R49 ;  /* 0x0000001114317223 */ /* 0x000fc40000000031 */
[----:B------:R-:W3:Y:S01]  /*09f0*/  LDS R11, [R2.X4+0xb60] ;  /* 0x000b6000020b7984 */ /* 0x000ee20000004800 */
[-C--:B------:R-:W-:Y:S01]  /*0a00*/  FFMA R19, R20, R47.reuse, R48 ;  /* 0x0000002f14137223 */ /* 0x080fe20000000030 */
[-C--:B------:R-:W-:Y:S01]  /*0a10*/  FFMA R56, R24, R47.reuse, R56 ;  /* 0x0000002f18387223 */ /* 0x080fe20000000038 */
[----:B------:R-:W-:Y:S01]  /*0a20*/  FFMA R58, R28, R47, R58 ;  /* 0x0000002f1c3a7223 */ /* 0x000fe2000000003a */
[----:B------:R-:W-:Y:S01]  /*0a30*/  FFMA R53, R20, R45, R50 ;  /* 0x0000002d14357223 */ /* 0x000fe20000000032 */
[----:B------:R-:W3:Y:S01]  /*0a40*/  LDS R13, [R2.X4+0xbd0] ;  /* 0x000bd000020d7984 */ /* 0x000ee20000004800 */
[----:B------:R-:W-:Y:S01]  /*0a50*/  FFMA R20, R28, R17, R5 ;  /* 0x000000111c147223 */ /* 0x000fe20000000005 */
[-C--:B------:R-:W-:Y:S01]  /*0a60*/  FFMA R24, R24, R45.reuse, R10 ;  /* 0x0000002d18187223 */ /* 0x080fe2000000000a */
[----:B------:R-:W-:Y:S01]  /*0a70*/  FFMA R28, R28, R45, R14 ;  /* 0x0000002d1c1c7223 */ /* 0x000fe2000000000e */
[C---:B------:R-:W-:Y:S01]  /*0a80*/  FFMA R46, R32.reuse, R17, R43 ;  /* 0x00000011202e7223 */ /* 0x040fe2000000002b */
[C---:B------:R-:W-:Y:S01]  /*0a90*/  FFMA R60, R32.reuse, R47, R60 ;  /* 0x0000002f203c7223 */ /* 0x040fe2000000003c */
[----:B------:R-:W-:Y:S01]  /*0aa0*/  FFMA R62, R32, R45, R62 ;  /* 0x0000002d203e7223 */ /* 0x000fe2000000003e */
[C---:B------:R-:W-:Y:S01]  /*0ab0*/  FFMA R9, R6.reuse, R29, R16 ;  /* 0x0000001d06097223 */ /* 0x040fe20000000010 */
[----:B------:R-:W3:Y:S01]  /*0ac0*/  LDS R10, [R2.X4+0xc40] ;  /* 0x000c4000020a7984 */ /* 0x000ee20000004800 */
[C---:B------:R-:W-:Y:S01]  /*0ad0*/  FFMA R32, R6.reuse, R21, R51 ;  /* 0x0000001506207223 */ /* 0x040fe20000000033 */
[C---:B------:R-:W-:Y:S01]  /*0ae0*/  FFMA R5, R6.reuse, R25, R44 ;  /* 0x0000001906057223 */ /* 0x040fe2000000002c */
[-C--:B------:R-:W-:Y:S01]  /*0af0*/  FFMA R17, R6, R33.reuse, R54 ;  /* 0x0000002106117223 */ /* 0x080fe20000000036 */
[----:B------:R-:W3:Y:S04]  /*0b00*/  LDS R14, [R2.X4+0xcb0] ;  /* 0x000cb000020e7984 */ /* 0x000ee80000004800 */
[----:B------:R-:W3:Y:S04]  /*0b10*/  LDS R16, [R2.X4+0xd20] ;  /* 0x000d200002107984 */ /* 0x000ee80000004800 */
[----:B------:R-:W3:Y:S01]  /*0b20*/  LDS R6, [R2.X4+0xd90] ;  /* 0x000d900002067984 */ /* 0x000ee20000004800 */
[C---:B----4-:R-:W-:Y:S01]  /*0b30*/  FFMA R47, R4.reuse, R33, R46 ;  /* 0x00000021042f7223 */ /* 0x050fe2000000002e */
[-C--:B------:R-:W-:Y:S01]  /*0b40*/  FFMA R44, R4, R21.reuse, R49 ;  /* 0x00000015042c7223 */ /* 0x080fe20000000031 */
[----:B0-----:R-:W-:Y:S01]  /*0b50*/  FFMA R46, R8, R21, R19 ;  /* 0x00000015082e7223 */ /* 0x001fe20000000013 */
[C---:B------:R-:W-:Y:S01]  /*0b60*/  FFMA R43, R4.reuse, R25, R18 ;  /* 0x00000019042b7223 */ /* 0x040fe20000000012 */
[----:B------:R-:W-:Y:S01]  /*0b70*/  FFMA R45, R4, R29, R20 ;  /* 0x0000001d042d7223 */ /* 0x000fe20000000014 */
[C---:B------:R-:W-:Y:S01]  /*0b80*/  FFMA R19, R8.reuse, R25, R56 ;  /* 0x0000001908137223 */ /* 0x040fe20000000038 */
[C---:B------:R-:W-:Y:S01]  /*0b90*/  FFMA R51, R8.reuse, R29, R58 ;  /* 0x0000001d08337223 */ /* 0x040fe2000000003a */
[----:B------:R-:W-:Y:S01]  /*0ba0*/  FFMA R57, R8, R33, R60 ;  /* 0x0000002108397223 */ /* 0x000fe2000000003c */
[C---:B-----5:R-:W-:Y:S01]  /*0bb0*/  FFMA R48, R12.reuse, R21, R53 ;  /* 0x000000150c307223 */ /* 0x060fe20000000035 */
[C---:B------:R-:W-:Y:S01]  /*0bc0*/  FFMA R25, R12.reuse, R25, R24 ;  /* 0x000000190c197223 */ /* 0x040fe20000000018 */
[C---:B------:R-:W-:Y:S01]  /*0bd0*/  FFMA R21, R12.reuse, R29, R28 ;  /* 0x0000001d0c157223 */ /* 0x040fe2000000001c */
[----:B------:R-:W-:Y:S01]  /*0be0*/  FFMA R33, R12, R33, R62 ;  /* 0x000000210c217223 */ /* 0x000fe2000000003e */
[-C--:B-1----:R-:W-:Y:S01]  /*0bf0*/  FFMA R55, R15, R22.reuse, R32 ;  /* 0x000000160f377223 */ /* 0x082fe20000000020 */
[----:B--2---:R-:W-:Y:S01]  /*0c00*/  FFMA R49, R7, R22, R44 ;  /* 0x0000001607317223 */ /* 0x004fe2000000002c */
[C---:B------:R-:W-:Y:S01]  /*0c10*/  FFMA R4, R15.reuse, R26, R5 ;  /* 0x0000001a0f047223 */ /* 0x040fe20000000005 */
[C---:B------:R-:W-:Y:S01]  /*0c20*/  FFMA R8, R15.reuse, R30, R9 ;  /* 0x0000001e0f087223 */ /* 0x040fe20000000009 */
[----:B------:R-:W-:Y:S01]  /*0c30*/  FFMA R12, R15, R34, R17 ;  /* 0x000000220f0c7223 */ /* 0x000fe20000000011 */
[C---:B------:R-:W-:Y:S01]  /*0c40*/  FFMA R18, R7.reuse, R26, R43 ;  /* 0x0000001a07127223 */ /* 0x040fe2000000002b */
[C---:B------:R-:W-:Y:S01]  /*0c50*/  FFMA R20, R7.reuse, R30, R45 ;  /* 0x0000001e07147223 */ /* 0x040fe2000000002d */
[----:B------:R-:W-:Y:S01]  /*0c60*/  FFMA R24, R7, R34, R47 ;  /* 0x0000002207187223 */ /* 0x000fe2000000002f */
[C---:B---3--:R-:W-:Y:S01]  /*0c70*/  FFMA R28, R11.reuse, R26, R19 ;  /* 0x0000001a0b1c7223 */ /* 0x048fe20000000013 */
[C---:B------:R-:W-:Y:S01]  /*0c80*/  FFMA R32, R11.reuse, R30, R51 ;  /* 0x0000001e0b207223 */ /* 0x040fe20000000033 */
[C---:B------:R-:W-:Y:S01]  /*0c90*/  FFMA R44, R11.reuse, R34, R57 ;  /* 0x000000220b2c7223 */ /* 0x040fe20000000039 */
[-C--:B------:R-:W-:Y:S01]  /*0ca0*/  FFMA R29, R11, R22.reuse, R46 ;  /* 0x000000160b1d7223 */ /* 0x080fe2000000002e */
[C---:B------:R-:W-:Y:S01]  /*0cb0*/  FFMA R59, R13.reuse, R22, R48 ;  /* 0x000000160d3b7223 */ /* 0x040fe20000000030 */
[C---:B------:R-:W-:Y:S01]  /*0cc0*/  FFMA R26, R13.reuse, R26, R25 ;  /* 0x0000001a0d1a7223 */ /* 0x040fe20000000019 */
[C---:B------:R-:W-:Y:S01]  /*0cd0*/  FFMA R30, R13.reuse, R30, R21 ;  /* 0x0000001e0d1e7223 */ /* 0x040fe20000000015 */
[----:B------:R-:W-:Y:S01]  /*0ce0*/  FFMA R34, R13, R34, R33 ;  /* 0x000000220d227223 */ /* 0x000fe20000000021 */
[C---:B------:R-:W-:Y:S01]  /*0cf0*/  FFMA R51, R10.reuse, R27, R4 ;  /* 0x0000001b0a337223 */ /* 0x040fe20000000004 */
[C---:B------:R-:W-:Y:S01]  /*0d00*/  FFMA R43, R10.reuse, R31, R8 ;  /* 0x0000001f0a2b7223 */ /* 0x040fe20000000008 */
[----:B------:R-:W-:Y:S01]  /*0d10*/  FFMA R33, R10, R35, R12 ;  /* 0x000000230a217223 */ /* 0x000fe2000000000c */
[C---:B------:R-:W-:Y:S01]  /*0d20*/  FFMA R53, R14.reuse, R27, R18 ;  /* 0x0000001b0e357223 */ /* 0x040fe20000000012 */
[C---:B------:R-:W-:Y:S01]  /*0d30*/  FFMA R45, R14.reuse, R31, R20 ;  /* 0x0000001f0e2d7223 */ /* 0x040fe20000000014 */
[----:B------:R-:W-:Y:S01]  /*0d40*/  FFMA R21, R14, R35, R24 ;  /* 0x000000230e157223 */ /* 0x000fe20000000018 */
[----:B------:R-:W-:Y:S01]  /*0d50*/  FFMA R55, R10, R23, R55 ;  /* 0x000000170a377223 */ /* 0x000fe20000000037 */
[C---:B------:R-:W-:Y:S01]  /*0d60*/  FFMA R57, R16.reuse, R27, R28 ;  /* 0x0000001b10397223 */ /* 0x040fe2000000001c */
[C---:B------:R-:W-:Y:S01]  /*0d70*/  FFMA R47, R16.reuse, R31, R32 ;  /* 0x0000001f102f7223 */ /* 0x040fe20000000020 */
[----:B------:R-:W-:Y:S01]  /*0d80*/  FFMA R25, R16, R35, R44 ;  /* 0x0000002310197223 */ /* 0x000fe2000000002c */
[-C--:B------:R-:W-:Y:S01]  /*0d90*/  FFMA R49, R14, R23.reuse, R49 ;  /* 0x000000170e317223 */ /* 0x080fe20000000031 */
[-C--:B------:R-:W-:Y:S01]  /*0da0*/  FFMA R29, R16, R23.reuse, R29 ;  /* 0x00000017101d7223 */ /* 0x080fe2000000001d */
[C---:B------:R-:W-:Y:S01]  /*0db0*/  FFMA R59, R6.reuse, R23, R59 ;  /* 0x00000017063b7223 */ /* 0x040fe2000000003b */
[C---:B------:R-:W-:Y:S01]  /*0dc0*/  FFMA R27, R6.reuse, R27, R26 ;  /* 0x0000001b061b7223 */ /* 0x040fe2000000001a */
[C---:B------:R-:W-:Y:S01]  /*0dd0*/  FFMA R31, R6.reuse, R31, R30 ;  /* 0x0000001f061f7223 */ /* 0x040fe2000000001e */
[----:B------:R-:W-:Y:S01]  /*0de0*/  FFMA R35, R6, R35, R34 ;  /* 0x0000002306237223 */ /* 0x000fe20000000022 */
[----:B------:R-:W-:Y:S05]  /*0df0*/  @!P1 BRA `(.L_x_46) ;  /* 0xfffff42000009947 */ /* 0x000fea000383ffff */
[----:B------:R-:W0:Y:S01]  /*0e00*/  S2R R0, SR_CTAID.Z ;  /* 0x0000000000007919 */ /* 0x000e220000002700 */
[----:B------:R-:W-:Y:S01]  /*0e10*/  IMAD R2, R37, 0x310, R2 ;  /* 0x0000031025027824 */ /* 0x000fe200078e0202 */
[----:B0-----:R-:W-:-:S03]  /*0e20*/  LEA R5, R0, R37, 0x7 ;  /* 0x0000002500057211 */ /* 0x001fc600078e38ff */
[----:B------:R-:W-:Y:S02]  /*0e30*/  IMAD R2, R0, 0x18800, R2 ;  /* 0x0001880000027824 */ /* 0x000fe400078e0202 */
[----:B------:R-:W-:-:S04]  /*0e40*/  IMAD.WIDE R4, R5, R42, c[0x0][0x178] ;  /* 0x00005e0005047625 */ /* 0x000fc800078e022a */
[----:B------:R-:W-:Y:S01]  /*0e50*/  IMAD R39, R39, 0x70, R2 ;  /* 0x0000007027277824 */ /* 0x000fe200078e0202 */
[----:B------:R0:W2:Y:S03]  /*0e60*/  LDG.E.CONSTANT R18, [R4.64] ;  /* 0x0000000404127981 */ /* 0x0000a6000c1e9900 */
[----:B------:R-:W-:Y:S01]  /*0e70*/  IMAD.WIDE R2, R39, R42, c[0x0][0x180] ;  /* 0x0000600027027625 */ /* 0x000fe200078e022a */
[----:B------:R0:W3:Y:S04]  /*0e80*/  LDG.E.CONSTANT R12, [R4.64+0x80] ;  /* 0x00008004040c7981 */ /* 0x0000e8000c1e9900 */
[----:B------:R-:W4:Y:S04]  /*0e90*/  LDG.E.CONSTANT R20, [R2.64] ;  /* 0x0000000402147981 */ /* 0x000f28000c1e9900 */
[----:B------:R0:W5:Y:S04]  /*0ea0*/  LDG.E.CONSTANT R16, [R4.64+0x180] ;  /* 0x0001800404107981 */ /* 0x000168000c1e9900 */
        /* <DEDUP_REMOVED lines=12> */
[----:B0-----:R5:W5:Y:S04]  /*0f70*/  LDG.E.CONSTANT R4, [R2.64+0x150] ;  /* 0x0001500402047981 */ /* 0x001b68000c1e9900 */
[----:B------:R5:W5:Y:S04]  /*0f80*/  LDG.E.CONSTANT R0, [R2.64+0x18950] ;  /* 0x0189500402007981 */ /* 0x000b68000c1e9900 */
[----:B------:R5:W5:Y:S04]  /*0f90*/  LDG.E.CONSTANT R5, [R2.64+0x31150] ;  /* 0x0311500402057981 */ /* 0x000b68000c1e9900 */
[----:B------:R5:W5:Y:S01]  /*0fa0*/  LDG.E.CONSTANT R7, [R2.64+0x49950] ;  /* 0x0499500402077981 */ /* 0x000b62000c1e9900 */
[--C-:B--2---:R-:W-:Y:S01]  /*0fb0*/  FADD R55, R55, R18.reuse ;  /* 0x0000001237377221 */ /* 0x104fe20000000000 */
[----:B------:R-:W-:Y:S01]  /*0fc0*/  FADD R29, R29, R18 ;  /* 0x000000121d1d7221 */ /* 0x000fe20000000000 */
[--C-:B---3--:R-:W-:Y:S01]  /*0fd0*/  FADD R51, R51, R12.reuse ;  /* 0x0000000c33337221 */ /* 0x108fe20000000000 */
[----:B------:R-:W-:Y:S01]  /*0fe0*/  FADD R34, R57, R12 ;  /* 0x0000000c39227221 */ /* 0x000fe20000000000 */
[----:B----4-:R-:W-:Y:S01]  /*0ff0*/  FADD R20, R55, R20 ;  /* 0x0000001437147221 */ /* 0x010fe20000000000 */
[----:B-----5:R-:W-:-:S04]  /*1000*/  FADD R2, R21, R16 ;  /* 0x0000001015027221 */ /* 0x020fc80000000000 */
[----:B------:R-:W-:Y:S01]  /*1010*/  FMNMX R3, RZ, R20, !PT ;  /* 0x00000014ff037209 */ /* 0x000fe20007800000 */
[----:B------:R-:W-:Y:S01]  /*1020*/  FADD R15, R43, R14 ;  /* 0x0000000e2b0f7221 */ /* 0x000fe20000000000 */
[----:B------:R-:W-:Y:S01]  /*1030*/  IMAD.WIDE R42, R39, R42, c[0x0][0x160] ;  /* 0x00005800272a7625 */ /* 0x000fe200078e022a */
[--C-:B------:R-:W-:Y:S01]  /*1040*/  FADD R53, R53, R12.reuse ;  /* 0x0000000c35357221 */ /* 0x100fe20000000000 */
[----:B------:R-:W-:Y:S01]  /*1050*/  FADD R27, R27, R12 ;  /* 0x0000000c1b1b7221 */ /* 0x000fe20000000000 */
[----:B------:R-:W-:Y:S01]  /*1060*/  FADD R22, R51, R22 ;  /* 0x0000001633167221 */ /* 0x000fe20000000000 */
[--C-:B------:R-:W-:Y:S01]  /*1070*/  FADD R33, R33, R16.reuse ;  /* 0x0000001021217221 */ /* 0x100fe20000000000 */
[----:B------:R-:W-:Y:S01]  /*1080*/  FADD R25, R25, R16 ;  /* 0x0000001019197221 */ /* 0x000fe20000000000 */
[----:B------:R-:W-:Y:S01]  /*1090*/  FADD R2, R2, R11 ;  /* 0x0000000b02027221 */ /* 0x000fe20000000000 */
[--C-:B------:R-:W-:Y:S01]  /*10a0*/  FADD R32, R45, R14.reuse ;  /* 0x0000000e2d207221 */ /* 0x100fe20000000000 */
[----:B------:R-:W-:Y:S01]  /*10b0*/  FADD R47, R47, R14 ;  /* 0x0000000e2f2f7221 */ /* 0x000fe20000000000 */
[----:B------:R-:W-:Y:S01]  /*10c0*/  FADD R10, R29, R10 ;  /* 0x0000000a1d0a7221 */ /* 0x000fe20000000000 */
[----:B------:R-:W-:Y:S01]  /*10d0*/  FADD R12, R31, R14 ;  /* 0x0000000e1f0c7221 */ /* 0x000fe20000000000 */
[----:B------:R-:W-:Y:S01]  /*10e0*/  FADD R16, R35, R16 ;  /* 0x0000001023107221 */ /* 0x000fe20000000000 */
[----:B------:R-:W-:Y:S01]  /*10f0*/  FADD R34, R34, R9 ;  /* 0x0000000922227221 */ /* 0x000fe20000000000 */
[--C-:B------:R-:W-:Y:S01]  /*1100*/  FADD R49, R49, R18.reuse ;  /* 0x0000001231317221 */ /* 0x100fe20000000000 */
[----:B------:R-:W-:Y:S01]  /*1110*/  FADD R59, R59, R18 ;  /* 0x000000123b3b7221 */ /* 0x000fe20000000000 */
[----:B------:R0:W-:Y:S01]  /*1120*/  STG.E [R42.64], R3 ;  /* 0x000000032a007986 */ /* 0x0001e2000c101904 */
[----:B------:R-:W-:Y:S01]  /*1130*/  FADD R24, R15, R24 ;  /* 0x000000180f187221 */ /* 0x000fe20000000000 */
[----:B------:R-:W-:-:S02]  /*1140*/  FMNMX R15, RZ, R22, !PT ;  /* 0x00000016ff0f7209 */ /* 0x000fc40007800000 */
[----:B------:R-:W-:Y:S01]  /*1150*/  FMNMX R9, RZ, R10, !PT ;  /* 0x0000000aff097209 */ /* 0x000fe20007800000 */
[----:B------:R-:W-:Y:S01]  /*1160*/  FADD R26, R33, R26 ;  /* 0x0000001a211a7221 */ /* 0x000fe20000000000 */
[----:B------:R-:W-:Y:S01]  /*1170*/  FMNMX R11, RZ, R34, !PT ;  /* 0x00000022ff0b7209 */ /* 0x000fe20007800000 */
[----:B------:R-:W-:Y:S01]  /*1180*/  FADD R28, R49, R28 ;  /* 0x0000001c311c7221 */ /* 0x000fe20000000000 */
[----:B0-----:R-:W-:Y:S01]  /*1190*/  FMNMX R3, RZ, R2, !PT ;  /* 0x00000002ff037209 */ /* 0x001fe20007800000 */
        /* <DEDUP_REMOVED lines=14> */
[----:B------:R2:W-:Y:S01]  /*1280*/  STG.E [R42.64+0xe0], R9 ;  /* 0x0000e0092a007986 */ /* 0x0005e2000c101904 */
[----:B------:R-:W-:Y:S02]  /*1290*/  FMNMX R13, RZ, R13, !PT ;  /* 0x0000000dff0d7209 */ /* 0x000fe40007800000 */
[----:B------:R-:W-:Y:S01]  /*12a0*/  FMNMX R5, RZ, R6, !PT ;  /* 0x00000006ff057209 */ /* 0x000fe20007800000 */
[----:B------:R3:W-:Y:S01]  /*12b0*/  STG.E [R42.64+0x188e0], R11 ;  /* 0x0188e00b2a007986 */ /* 0x0007e2000c101904 */
[----:B0-----:R-:W-:-:S02]  /*12c0*/  FMNMX R15, RZ, R8, !PT ;  /* 0x00000008ff0f7209 */ /* 0x001fc40007800000 */
[----:B------:R-:W-:Y:S02]  /*12d0*/  FMNMX R7, RZ, R4, !PT ;  /* 0x00000004ff077209 */ /* 0x000fe40007800000 */
[----:B-1----:R-:W-:Y:S02]  /*12e0*/  FMNMX R3, RZ, R0, !PT ;  /* 0x00000000ff037209 */ /* 0x002fe40007800000 */
[----:B--2---:R-:W-:Y:S02]  /*12f0*/  FMNMX R9, RZ, R12, !PT ;  /* 0x0000000cff097209 */ /* 0x004fe40007800000 */
[----:B---3--:R-:W-:Y:S01]  /*1300*/  FMNMX R11, RZ, R16, !PT ;  /* 0x00000010ff0b7209 */ /* 0x008fe20007800000 */
        /* <DEDUP_REMOVED lines=12> */
.L_x_47:
        /* <DEDUP_REMOVED lines=11> */
.L_x_128:


//--------------------- .text.tvmgen_default_fused_nn_contrib_conv2d_winograd_without_weight_transform_add_nn_relu_kernel_2 --------------------------
	.section	.text.tvmgen_default_fused_nn_contrib_conv2d_winograd_without_weight_transform_add_nn_relu_kernel_2,"ax",@progbits
	.sectioninfo	@"SHI_REGISTERS=40"
	.align	128
        .global         tvmgen_default_fused_nn_contrib_conv2d_winograd_without_weight_transform_add_nn_relu_kernel_2
        .type           tvmgen_default_fused_nn_contrib_conv2d_winograd_without_weight_transform_add_nn_relu_kernel_2,@function
        .size           tvmgen_default_fused_nn_contrib_conv2d_winograd_without_weight_transform_add_nn_relu_kernel_2,(.L_x_129 - tvmgen_default_fused_nn_contrib_conv2d_winograd_without_weight_transform_add_nn_relu_kernel_2)
        .other          tvmgen_default_fused_nn_contrib_conv2d_winograd_without_weight_transform_add_nn_relu_kernel_2,@"STO_CUDA_ENTRY STV_DEFAULT"
tvmgen_default_fused_nn_contrib_conv2d_winograd_without_weight_transform_add_nn_relu_kernel_2:
.text.tvmgen_default_fused_nn_contrib_conv2d_winograd_without_weight_transform_add_nn_relu_kernel_2:
[----:B------:R-:W-:Y:S02]  /*0000*/  MOV R1, c[0x0][0x28] ;  /* 0x00000a0000017a02 */ /* 0x000fe40000000f00 */
[----:B------:R-:W0:Y:S01]  /*0010*/  S2R R33, SR_CTAID.X ;  /* 0x0000000000217919 */ /* 0x000e220000002500 */
[----:B------:R-:W-:Y:S01]  /*0020*/  MOV R12, 0x4 ;  /* 0x00000004000c7802 */ /* 0x000fe20000000f00 */
[----:B------:R-:W-:Y:S02]  /*0030*/  ULDC.64 UR4, c[0x0][0x118] ;  /* 0x0000460000047ab9 */ /* 0x000fe40000000a00 */
[----:B------:R-:W0:Y:S02]  /*0040*/  S2R R30, SR_TID.X ;  /* 0x00000000001e7919 */ /* 0x000e240000002100 */
[----:B0-----:R-:W-:-:S05]  /*0050*/  LEA R3, R33, R30, 0x7 ;  /* 0x0000001e21037211 */ /* 0x001fca00078e38ff */
[----:B------:R-:W-:-:S05]  /*0060*/  IMAD.WIDE R2, R3, R12, c[0x0][0x168] ;  /* 0x00005a0003027625 */ /* 0x000fca00078e020c */
[----:B------:R-:W2:Y:S04]  /*0070*/  LDG.E.CONSTANT R28, [R2.64] ;  /* 0x00000004021c7981 */ /* 0x000ea8000c1e9900 */
[----:B------:R-:W3:Y:S04]  /*0080*/  LDG.E.CONSTANT R10, [R2.64+0xc400] ;  /* 0x00c40004020a7981 */ /* 0x000ee8000c1e9900 */
[----:B------:R-:W4:Y:S04]  /*0090*/  LDG.E.CONSTANT R26, [R2.64+0x18800] ;  /* 0x01880004021a7981 */ /* 0x000f28000c1e9900 */
[----:B------:R-:W5:Y:S04]  /*00a0*/  LDG.E.CONSTANT R25, [R2.64+0x24c00] ;  /* 0x024c000402197981 */ /* 0x000f68000c1e9900 */
        /* <DEDUP_REMOVED lines=18> */
[----:B------:R-:W5:Y:S01]  /*01d0*/  LDG.E.CONSTANT R4, [R2.64+0x10d800] ;  /* 0x10d8000402047981 */ /* 0x000f62000c1e9900 */
[----:B------:R-:W-:-:S02]  /*01e0*/  SHF.R.S32.HI R18, RZ, 0x1, R30 ;  /* 0x00000001ff127819 */ /* 0x000fc4000001141e */
[C---:B------:R-:W-:Y:S02]  /*01f0*/  LEA R7, R33.reuse, R30, 0x1 ;  /* 0x0000001e21077211 */ /* 0x040fe400078e08ff */
[----:B------:R-:W-:Y:S02]  /*0200*/  MOV R6, RZ ;  /* 0x000000ff00067202 */ /* 0x000fe40000000f00 */
[----:B------:R-:W-:Y:S02]  /*0210*/  LEA R19, R33, R18, 0x6 ;  /* 0x0000001221137211 */ /* 0x000fe400078e30ff */
[----:B------:R-:W-:Y:S01]  /*0220*/  MOV R18, RZ ;  /* 0x000000ff00127202 */ /* 0x000fe20000000f00 */
[----:B------:R-:W-:Y:S01]  /*0230*/  IMAD.HI R29, R7, -0x6db6db6d, R6 ;  /* 0x92492493071d7827 */ /* 0x000fe200078e0206 */
[----:B------:R-:W-:-:S03]  /*0240*/  SHF.R.S32.HI R6, RZ, 0x2, R30 ;  /* 0x00000002ff067819 */ /* 0x000fc6000001141e */
[----:B------:R-:W-:Y:S01]  /*0250*/  IMAD.HI R19, R19, -0x6db6db6d, R18 ;  /* 0x9249249313137827 */ /* 0x000fe200078e0212 */
[----:B------:R-:W-:Y:S02]  /*0260*/  LEA R6, R33, R6, 0x5 ;  /* 0x0000000621067211 */ /* 0x000fe400078e28ff */
[----:B------:R-:W-:Y:S02]  /*0270*/  SHF.R.U32.HI R18, RZ, 0x1f, R29 ;  /* 0x0000001fff127819 */ /* 0x000fe4000001161d */
[----:B------:R-:W-:Y:S02]  /*0280*/  SHF.R.U32.HI R30, RZ, 0x1f, R19 ;  /* 0x0000001fff1e7819 */ /* 0x000fe40000011613 */
[----:B------:R-:W-:Y:S01]  /*0290*/  LEA.HI.SX32 R29, R29, R18, 0x1d ;  /* 0x000000121d1d7211 */ /* 0x000fe200078feaff */
[----:B------:R-:W-:Y:S01]  /*02a0*/  IMAD.HI R18, R6, 0x5397829d, RZ ;  /* 0x5397829d06127827 */ /* 0x000fe200078e02ff */
[----:B------:R-:W-:-:S03]  /*02b0*/  LEA.HI.SX32 R35, R19, R30, 0x1e ;  /* 0x0000001e13237211 */ /* 0x000fc600078ff2ff */
[----:B------:R-:W-:Y:S01]  /*02c0*/  IMAD R6, R29, -0xe, R7 ;  /* 0xfffffff21d067824 */ /* 0x000fe200078e0207 */
[----:B------:R-:W-:-:S04]  /*02d0*/  SHF.R.U32.HI R7, RZ, 0x1f, R18 ;  /* 0x0000001fff077819 */ /* 0x000fc80000011612 */
[----:B------:R-:W-:Y:S01]  /*02e0*/  LEA.HI.SX32 R7, R18, R7, 0x1c ;  /* 0x0000000712077211 */ /* 0x000fe200078fe2ff */
[----:B--2---:R-:W-:Y:S01]  /*02f0*/  FADD R19, RZ, R28 ;  /* 0x0000001cff137221 */ /* 0x004fe20000000000 */
[--C-:B---3--:R-:W-:Y:S01]  /*0300*/  FADD R33, RZ, R10.reuse ;  /* 0x0000000aff217221 */ /* 0x108fe20000000000 */
[--C-:B------:R-:W-:Y:S02]  /*0310*/  FADD R29, RZ, -R10.reuse ;  /* 0x8000000aff1d7221 */ /* 0x100fe40000000000 */
[----:B------:R-:W-:Y:S01]  /*0320*/  FADD R19, R19, R10 ;  /* 0x0000000a13137221 */ /* 0x000fe20000000000 */
[C---:B----4-:R-:W-:Y:S01]  /*0330*/  FADD R28, R26.reuse, R33 ;  /* 0x000000211a1c7221 */ /* 0x050fe20000000000 */
[----:B------:R-:W-:Y:S02]  /*0340*/  FADD R18, R26, R29 ;  /* 0x0000001d1a127221 */ /* 0x000fe40000000000 */
[----:B------:R-:W-:Y:S01]  /*0350*/  FADD R26, R19, R26 ;  /* 0x0000001a131a7221 */ /* 0x000fe20000000000 */
[----:B------:R-:W-:Y:S01]  /*0360*/  IMAD R10, R35, 0x38, R6 ;  /* 0x00000038230a7824 */ /* 0x000fe200078e0206 */
[C---:B-----5:R-:W-:Y:S01]  /*0370*/  FFMA R28, R25.reuse, 0.25, R28 ;  /* 0x3e800000191c7823 */ /* 0x060fe2000000001c */
[C-C-:B------:R-:W-:Y:S01]  /*0380*/  FFMA R6, R25.reuse, 0.125, R18.reuse ;  /* 0x3e00000019067823 */ /* 0x140fe20000000012 */
[----:B------:R-:W-:Y:S01]  /*0390*/  FADD R26, R26, R25 ;  /* 0x000000191a1a7221 */ /* 0x000fe20000000000 */
[----:B------:R-:W-:Y:S01]  /*03a0*/  FFMA R18, R25, 0.5, R18 ;  /* 0x3f00000019127823 */ /* 0x000fe20000000012 */
[C-C-:B------:R-:W-:Y:S01]  /*03b0*/  FADD R25, R21.reuse, R21.reuse ;  /* 0x0000001515197221 */ /* 0x140fe20000000000 */
[C---:B------:R-:W-:Y:S01]  /*03c0*/  FFMA R29, R21.reuse, -8, R6 ;  /* 0xc1000000151d7823 */ /* 0x040fe20000000006 */
[----:B------:R-:W-:Y:S01]  /*03d0*/  FFMA R19, R21, 4, R28 ;  /* 0x4080000015137823 */ /* 0x000fe2000000001c */
[----:B------:R-:W-:Y:S01]  /*03e0*/  FADD R21, R26, R21 ;  /* 0x000000151a157221 */ /* 0x000fe20000000000 */
[----:B------:R-:W-:Y:S01]  /*03f0*/  FADD R25, R18, -R25 ;  /* 0x8000001912197221 */ /* 0x000fe20000000000 */
[----:B------:R-:W-:Y:S01]  /*0400*/  FADD R29, R29, R24 ;  /* 0x000000181d1d7221 */ /* 0x000fe20000000000 */
[--C-:B------:R-:W-:Y:S01]  /*0410*/  FADD R33, RZ, -R20.reuse ;  /* 0x80000014ff217221 */ /* 0x100fe20000000000 */
[--C-:B------:R-:W-:Y:S01]  /*0420*/  FADD R35, RZ, R20.reuse ;  /* 0x00000014ff237221 */ /* 0x100fe20000000000 */
[----:B------:R-:W-:Y:S01]  /*0430*/  FADD R21, R21, R20 ;  /* 0x0000001415157221 */ /* 0x000fe20000000000 */
[--C-:B------:R-:W-:Y:S01]  /*0440*/  FADD R28, RZ, -R0.reuse ;  /* 0x80000000ff1c7221 */ /* 0x100fe20000000000 */
[--C-:B------:R-:W-:Y:S01]  /*0450*/  FADD R18, RZ, R0.reuse ;  /* 0x00000000ff127221 */ /* 0x100fe20000000000 */
[C---:B------:R-:W-:Y:S01]  /*0460*/  FADD R24, -R0.reuse, R33 ;  /* 0x0000002100187221 */ /* 0x040fe20000000100 */
[C---:B------:R-:W-:Y:S01]  /*0470*/  FADD R30, R0.reuse, R35 ;  /* 0x00000023001e7221 */ /* 0x040fe20000000000 */
[C---:B------:R-:W-:Y:S01]  /*0480*/  FADD R6, R0.reuse, R19 ;  /* 0x0000001300067221 */ /* 0x040fe20000000000 */
[C---:B------:R-:W-:Y:S01]  /*0490*/  FADD R26, -R0.reuse, R25 ;  /* 0x00000019001a7221 */ /* 0x040fe20000000100 */
[----:B------:R-:W-:Y:S01]  /*04a0*/  FADD R20, -R0, R29 ;  /* 0x0000001d00147221 */ /* 0x000fe20000000100 */
[----:B------:R-:W-:Y:S01]  /*04b0*/  FADD R0, R21, R0 ;  /* 0x0000000015007221 */ /* 0x000fe20000000000 */
[C-C-:B------:R-:W-:Y:S01]  /*04c0*/  FADD R25, -R31.reuse, R28.reuse ;  /* 0x0000001c1f197221 */ /* 0x140fe20000000100 */
[C---:B------:R-:W-:Y:S01]  /*04d0*/  FADD R35, R31.reuse, R28 ;  /* 0x0000001c1f237221 */ /* 0x040fe20000000000 */
[C-C-:B------:R-:W-:Y:S01]  /*04e0*/  FADD R21, -R31.reuse, R18.reuse ;  /* 0x000000121f157221 */ /* 0x140fe20000000100 */
[C---:B------:R-:W-:Y:S01]  /*04f0*/  FADD R28, R31.reuse, R18 ;  /* 0x000000121f1c7221 */ /* 0x040fe20000000000 */
[C---:B------:R-:W-:Y:S01]  /*0500*/  FADD R37, -R31.reuse, R24 ;  /* 0x000000181f257221 */ /* 0x040fe20000000100 */
[C---:B------:R-:W-:Y:S01]  /*0510*/  FADD R30, R31.reuse, R30 ;  /* 0x0000001e1f1e7221 */ /* 0x040fe20000000000 */
[C---:B------:R-:W-:Y:S01]  /*0520*/  FADD R19, R31.reuse, R26 ;  /* 0x0000001a1f137221 */ /* 0x040fe20000000000 */
[C---:B------:R-:W-:Y:S01]  /*0530*/  FADD R33, R31.reuse, R6 ;  /* 0x000000061f217221 */ /* 0x040fe20000000000 */
[----:B------:R-:W-:Y:S01]  /*0540*/  FADD R29, R31, R20 ;  /* 0x000000141f1d7221 */ /* 0x000fe20000000000 */
[----:B------:R-:W-:Y:S01]  /*0550*/  FADD R31, R0, R31 ;  /* 0x0000001f001f7221 */ /* 0x000fe20000000000 */
[C---:B------:R-:W-:Y:S01]  /*0560*/  FFMA R18, R36.reuse, -0.25, R25 ;  /* 0xbe80000024127823 */ /* 0x040fe20000000019 */
[C---:B------:R-:W-:Y:S01]  /*0570*/  FFMA R20, R36.reuse, 0.25, R28 ;  /* 0x3e80000024147823 */ /* 0x040fe2000000001c */
[C-C-:B------:R-:W-:Y:S01]  /*0580*/  FFMA R25, R36.reuse, -0.5, R21.reuse ;  /* 0xbf00000024197823 */ /* 0x140fe20000000015 */
[C---:B------:R-:W-:Y:S01]  /*0590*/  FFMA R24, R36.reuse, -0.125, R21 ;  /* 0xbe00000024187823 */ /* 0x040fe20000000015 */
[----:B------:R-:W-:Y:S01]  /*05a0*/  IMAD.WIDE R6, R7, R12, c[0x0][0x170] ;  /* 0x00005c0007067625 */ /* 0x000fe200078e020c */
[C-C-:B------:R-:W-:Y:S01]  /*05b0*/  FFMA R21, R36.reuse, 0.5, R35.reuse ;  /* 0x3f00000024157823 */ /* 0x140fe20000000023 */
[C---:B------:R-:W-:Y:S01]  /*05c0*/  FFMA R26, R36.reuse, 0.125, R35 ;  /* 0x3e000000241a7823 */ /* 0x040fe20000000023 */
[C---:B------:R-:W-:Y:S01]  /*05d0*/  FADD R28, -R36.reuse, R37 ;  /* 0x00000025241c7221 */ /* 0x040fe20000000100 */
[C---:B------:R-:W-:Y:S01]  /*05e0*/  FADD R30, R36.reuse, R30 ;  /* 0x0000001e241e7221 */ /* 0x040fe20000000000 */
[C---:B------:R-:W-:Y:S01]  /*05f0*/  FFMA R19, R36.reuse, 0.5, R19 ;  /* 0x3f00000024137823 */ /* 0x040fe20000000013 */
[C---:B------:R-:W-:Y:S01]  /*0600*/  FFMA R32, R36.reuse, 0.25, R33 ;  /* 0x3e80000024207823 */ /* 0x040fe20000000021 */
[----:B------:R-:W-:Y:S01]  /*0610*/  FFMA R34, R36, 0.125, R29 ;  /* 0x3e00000024227823 */ /* 0x000fe2000000001d */
[----:B------:R-:W-:Y:S01]  /*0620*/  FADD R36, R31, R36 ;  /* 0x000000241f247221 */ /* 0x000fe20000000000 */
[C---:B------:R-:W-:Y:S01]  /*0630*/  FADD R31, R17.reuse, R17 ;  /* 0x00000011111f7221 */ /* 0x040fe20000000000 */
[----:B------:R0:W2:Y:S01]  /*0640*/  LDG.E.CONSTANT R0, [R6.64] ;  /* 0x0000000406007981 */ /* 0x0000a2000c1e9900 */
[C---:B------:R-:W-:Y:S01]  /*0650*/  FADD R35, -R17.reuse, R28 ;  /* 0x0000001c11237221 */ /* 0x040fe20000000100 */
[C---:B------:R-:W-:Y:S01]  /*0660*/  FADD R37, R17.reuse, R30 ;  /* 0x0000001e11257221 */ /* 0x040fe20000000000 */
[----:B------:R-:W-:Y:S01]  /*0670*/  FFMA R26, R17, -8, R26 ;  /* 0xc1000000111a7823 */ /* 0x000fe2000000001a */
[C---:B------:R-:W-:Y:S01]  /*0680*/  FADD R29, R31.reuse, R25 ;  /* 0x000000191f1d7221 */ /* 0x040fe20000000000 */
[----:B------:R-:W-:Y:S01]  /*0690*/  FADD R21, -R31, R21 ;  /* 0x000000151f157221 */ /* 0x000fe20000000100 */
[----:B------:R-:W-:Y:S01]  /*06a0*/  FADD R19, R19, -R31 ;  /* 0x8000001f13137221 */ /* 0x000fe20000000000 */
[C---:B------:R-:W-:Y:S01]  /*06b0*/  FFMA R33, R17.reuse, -4, R18 ;  /* 0xc080000011217823 */ /* 0x040fe20000000012 */
[----:B0-----:R-:W-:Y:S01]  /*06c0*/  FADD R7, R36, R17 ;  /* 0x0000001124077221 */ /* 0x001fe20000000000 */
[C---:B------:R-:W-:Y:S01]  /*06d0*/  FFMA R31, R17.reuse, 4, R20 ;  /* 0x40800000111f7823 */ /* 0x040fe20000000014 */
[C---:B------:R-:W-:Y:S01]  /*06e0*/  FFMA R24, R17.reuse, 8, R24 ;  /* 0x4100000011187823 */ /* 0x040fe20000000018 */
[C---:B------:R-:W-:Y:S01]  /*06f0*/  FFMA R25, R17.reuse, 4, R32 ;  /* 0x4080000011197823 */ /* 0x040fe20000000020 */
[----:B------:R-:W-:Y:S01]  /*0700*/  FFMA R34, R17, -8, R34 ;  /* 0xc100000011227823 */ /* 0x000fe20000000022 */
[C---:B------:R-:W-:Y:S01]  /*0710*/  FADD R35, R16.reuse, R35 ;  /* 0x0000002310237221 */ /* 0x040fe20000000000 */
[----:B------:R-:W-:Y:S01]  /*0720*/  FADD R17, R16, R37 ;  /* 0x0000002510117221 */ /* 0x000fe20000000000 */
[----:B------:R-:W-:Y:S01]  /*0730*/  FADD R7, R7, R16 ;  /* 0x0000001007077221 */ /* 0x000fe20000000000 */
[C---:B------:R-:W-:Y:S01]  /*0740*/  FADD R16, R11.reuse, R26 ;  /* 0x0000001a0b107221 */ /* 0x040fe20000000000 */
[----:B------:R-:W-:Y:S01]  /*0750*/  FADD R37, -R11, R24 ;  /* 0x000000180b257221 */ /* 0x000fe20000000100 */
[----:B------:R-:W-:Y:S01]  /*0760*/  FADD R11, R34, R11 ;  /* 0x0000000b220b7221 */ /* 0x000fe20000000000 */
[C---:B------:R-:W-:Y:S01]  /*0770*/  FADD R30, -R8.reuse, R21 ;  /* 0x00000015081e7221 */ /* 0x040fe20000000100 */
[----:B------:R-:W3:Y:S01]  /*0780*/  LDG.E.CONSTANT R6, [R2.64+0x126000] ;  /* 0x1260000402067981 */ /* 0x000ee2000c1e9900 */
[C---:B------:R-:W-:Y:S01]  /*0790*/  FADD R32, R8.reuse, R31 ;  /* 0x0000001f08207221 */ /* 0x040fe20000000000 */
[C---:B------:R-:W-:Y:S01]  /*07a0*/  FADD R16, -R8.reuse, R16 ;  /* 0x0000001008107221 */ /* 0x040fe20000000100 */
[C---:B------:R-:W-:Y:S01]  /*07b0*/  FADD R18, R8.reuse, R35 ;  /* 0x0000002308127221 */ /* 0x040fe20000000000 */
[C---:B------:R-:W-:Y:S01]  /*07c0*/  FADD R20, R8.reuse, R17 ;  /* 0x0000001108147221 */ /* 0x040fe20000000000 */
[----:B------:R-:W-:Y:S01]  /*07d0*/  FADD R21, R7, R8 ;  /* 0x0000000807157221 */ /* 0x000fe20000000000 */
[C---:B------:R-:W-:Y:S01]  /*07e0*/  FADD R26, R8.reuse, R25 ;  /* 0x00000019081a7221 */ /* 0x040fe20000000000 */
[C---:B------:R-:W-:Y:S01]  /*07f0*/  FADD R24, -R8.reuse, R19 ;  /* 0x0000001308187221 */ /* 0x040fe20000000100 */
[C---:B------:R-:W-:Y:S01]  /*0800*/  FADD R17, -R8.reuse, R11 ;  /* 0x0000000b08117221 */ /* 0x040fe20000000100 */
[C---:B------:R-:W-:Y:S01]  /*0810*/  FADD R30, R5.reuse, R30 ;  /* 0x0000001e051e7221 */ /* 0x040fe20000000000 */
[C---:B------:R-:W-:Y:S01]  /*0820*/  FADD R36, -R8.reuse, R29 ;  /* 0x0000001d08247221 */ /* 0x040fe20000000100 */
[C---:B------:R-:W-:Y:S01]  /*0830*/  FADD R34, R8.reuse, R33 ;  /* 0x0000002108227221 */ /* 0x040fe20000000000 */
[----:B------:R-:W-:Y:S01]  /*0840*/  FADD R28, -R8, R37 ;  /* 0x00000025081c7221 */ /* 0x000fe20000000100 */
[C---:B------:R-:W-:Y:S01]  /*0850*/  FADD R32, R5.reuse, R32 ;  /* 0x0000002005207221 */ /* 0x040fe20000000000 */
[C---:B------:R-:W-:Y:S01]  /*0860*/  FADD R16, R5.reuse, R16 ;  /* 0x0000001005107221 */ /* 0x040fe20000000000 */
[----:B------:R-:W4:Y:S01]  /*0870*/  LDG.E.CONSTANT R11, [R2.64+0x119c00] ;  /* 0x119c0004020b7981 */ /* 0x000f22000c1e9900 */
[C---:B------:R-:W-:Y:S01]  /*0880*/  FADD R18, R5.reuse, R18 ;  /* 0x0000001205127221 */ /* 0x040fe20000000000 */
[----:B------:R-:W-:Y:S01]  /*0890*/  FADD R20, R5, R20 ;  /* 0x0000001405147221 */ /* 0x000fe20000000000 */
[----:B------:R-:W-:Y:S01]  /*08a0*/  FADD R21, R21, R5 ;  /* 0x0000000515157221 */ /* 0x000fe20000000000 */
[----:B------:R0:W5:Y:S01]  /*08b0*/  LDG.E.CONSTANT R8, [R2.64+0x132400] ;  /* 0x1324000402087981 */ /* 0x000162000c1e9900 */
[C---:B------:R-:W-:Y:S01]  /*08c0*/  FADD R26, R5.reuse, R26 ;  /* 0x0000001a051a7221 */ /* 0x040fe20000000000 */
[C---:B------:R-:W-:Y:S01]  /*08d0*/  FADD R24, R5.reuse, R24 ;  /* 0x0000001805187221 */ /* 0x040fe20000000000 */
[----:B------:R-:W-:Y:S01]  /*08e0*/  FADD R17, R5, R17 ;  /* 0x0000001105117221 */ /* 0x000fe20000000000 */
[----:B------:R-:W-:Y:S01]  /*08f0*/  FFMA R25, R15, 0.5, R30 ;  /* 0x3f0000000f197823 */ /* 0x000fe2000000001e */
[----:B------:R-:W-:Y:S01]  /*0900*/  FADD R36, R5, R36 ;  /* 0x0000002405247221 */ /* 0x000fe20000000000 */
[C---:B------:R-:W-:Y:S01]  /*0910*/  FFMA R32, R15.reuse, 0.25, R32 ;  /* 0x3e8000000f207823 */ /* 0x040fe20000000020 */
[----:B------:R-:W-:Y:S01]  /*0920*/  FFMA R30, R15, 0.125, R16 ;  /* 0x3e0000000f1e7823 */ /* 0x000fe20000000010 */
[----:B------:R-:W-:Y:S01]  /*0930*/  FADD R28, R5, R28 ;  /* 0x0000001c051c7221 */ /* 0x000fe20000000000 */
[C---:B------:R-:W-:Y:S01]  /*0940*/  FADD R18, R15.reuse, R18 ;  /* 0x000000120f127221 */ /* 0x040fe20000000000 */
[----:B------:R-:W-:Y:S01]  /*0950*/  FADD R29, R15, R20 ;  /* 0x000000140f1d7221 */ /* 0x000fe20000000000 */
[----:B------:R-:W-:Y:S01]  /*0960*/  FADD R21, R21, R15 ;  /* 0x0000000f15157221 */ /* 0x000fe20000000000 */
[C---:B------:R-:W-:Y:S01]  /*0970*/  FFMA R31, R15.reuse, 0.25, R26 ;  /* 0x3e8000000f1f7823 */ /* 0x040fe2000000001a */
[C---:B------:R-:W-:Y:S01]  /*0980*/  FFMA R16, R15.reuse, 0.5, R24 ;  /* 0x3f0000000f107823 */ /* 0x040fe20000000018 */
[----:B------:R-:W-:Y:S01]  /*0990*/  FFMA R26, R15, 0.125, R17 ;  /* 0x3e0000000f1a7823 */ /* 0x000fe20000000011 */
[----:B------:R-:W-:Y:S01]  /*09a0*/  FADD R34, R5, R34 ;  /* 0x0000002205227221 */ /* 0x000fe20000000000 */
[----:B------:R-:W-:Y:S01]  /*09b0*/  FADD R19, R13, R13 ;  /* 0x0000000d0d137221 */ /* 0x000fe20000000000 */
[----:B------:R-:W-:Y:S01]  /*09c0*/  FFMA R36, R15, 0.5, R36 ;  /* 0x3f0000000f247823 */ /* 0x000fe20000000024 */
[C---:B------:R-:W-:Y:S01]  /*09d0*/  FFMA R24, R13.reuse, 4, R32 ;  /* 0x408000000d187823 */ /* 0x040fe20000000020 */
[----:B------:R-:W-:Y:S01]  /*09e0*/  FFMA R17, R13, -8, R30 ;  /* 0xc10000000d117823 */ /* 0x000fe2000000001e */
[----:B------:R0:W2:Y:S01]  /*09f0*/  LDG.E.CONSTANT R7, [R2.64+0x13e800] ;  /* 0x13e8000402077981 */ /* 0x0000a2000c1e9900 */
[----:B------:R-:W-:Y:S01]  /*0a00*/  FFMA R28, R15, 0.125, R28 ;  /* 0x3e0000000f1c7823 */ /* 0x000fe2000000001c */
[C---:B------:R-:W-:Y:S01]  /*0a10*/  FADD R30, R13.reuse, R18 ;  /* 0x000000120d1e7221 */ /* 0x040fe20000000000 */
[----:B------:R-:W-:Y:S01]  /*0a20*/  FADD R29, R13, R29 ;  /* 0x0000001d0d1d7221 */ /* 0x000fe20000000000 */
[----:B------:R0:W2:Y:S01]  /*0a30*/  LDG.E.CONSTANT R5, [R2.64+0x14ac00] ;  /* 0x14ac000402057981 */ /* 0x0000a2000c1e9900 */
[----:B------:R-:W-:Y:S01]  /*0a40*/  FADD R32, R21, R13 ;  /* 0x0000000d15207221 */ /* 0x000fe20000000000 */
[C---:B------:R-:W-:Y:S01]  /*0a50*/  FADD R36, -R19.reuse, R36 ;  /* 0x0000002413247221 */ /* 0x040fe20000000100 */
[----:B------:R-:W-:Y:S01]  /*0a60*/  FADD R20, -R19, R25 ;  /* 0x0000001913147221 */ /* 0x000fe20000000100 */
[----:B------:R-:W-:Y:S01]  /*0a70*/  FADD R16, R16, -R19 ;  /* 0x8000001310107221 */ /* 0x000fe20000000000 */
[----:B------:R-:W-:Y:S01]  /*0a80*/  FFMA R25, R13, -8, R28 ;  /* 0xc10000000d197823 */ /* 0x000fe2000000001c */
[C---:B------:R-:W-:Y:S01]  /*0a90*/  FFMA R37, R9.reuse, 0.25, R29 ;  /* 0x3e80000009257823 */ /* 0x040fe2000000001d */
[C-C-:B------:R-:W-:Y:S01]  /*0aa0*/  FFMA R35, R9.reuse, 0.5, R30.reuse ;  /* 0x3f00000009237823 */ /* 0x140fe2000000001e */
[----:B------:R-:W-:Y:S01]  /*0ab0*/  FFMA R19, R9, 0.125, R30 ;  /* 0x3e00000009137823 */ /* 0x000fe2000000001e */
[----:B------:R-:W-:-:S02]  /*0ac0*/  FADD R32, R32, R9 ;  /* 0x0000000920207221 */ /* 0x000fc40000000000 */
[----:B------:R0:W2:Y:S01]  /*0ad0*/  LDG.E.CONSTANT R9, [R2.64+0x157000] ;  /* 0x1570000402097981 */ /* 0x0000a2000c1e9900 */
[C---:B------:R-:W-:Y:S01]  /*0ae0*/  FADD R25, R14.reuse, R25 ;  /* 0x000000190e197221 */ /* 0x040fe20000000000 */
[----:B------:R-:W-:Y:S01]  /*0af0*/  FFMA R34, R15, 0.25, R34 ;  /* 0x3e8000000f227823 */ /* 0x000fe20000000022 */
[----:B------:R-:W-:Y:S01]  /*0b00*/  FFMA R15, R13, -8, R26 ;  /* 0xc10000000d0f7823 */ /* 0x000fe2000000001a */
[C---:B------:R-:W-:Y:S01]  /*0b10*/  FFMA R30, R27.reuse, 0.25, R24 ;  /* 0x3e8000001b1e7823 */ /* 0x040fe20000000018 */
[----:B------:R-:W-:Y:S01]  /*0b20*/  FFMA R24, R27, -0.5, R25 ;  /* 0xbf0000001b187823 */ /* 0x000fe20000000019 */
[C---:B------:R-:W-:Y:S01]  /*0b30*/  FFMA R34, R13.reuse, 4, R34 ;  /* 0x408000000d227823 */ /* 0x040fe20000000022 */
[----:B------:R-:W-:Y:S01]  /*0b40*/  FADD R28, R14, R17 ;  /* 0x000000110e1c7221 */ /* 0x000fe20000000000 */
[----:B------:R-:W-:Y:S01]  /*0b50*/  FFMA R18, R13, 4, R31 ;  /* 0x408000000d127823 */ /* 0x000fe2000000001f */
[----:B------:R-:W-:Y:S01]  /*0b60*/  FADD R14, R15, R14 ;  /* 0x0000000e0f0e7221 */ /* 0x000fe20000000000 */
[C---:B------:R-:W-:Y:S01]  /*0b70*/  FADD R33, -R27.reuse, R16 ;  /* 0x000000101b217221 */ /* 0x040fe20000000100 */
[C---:B------:R-:W-:Y:S01]  /*0b80*/  FFMA R29, R27.reuse, -0.25, R20 ;  /* 0xbe8000001b1d7823 */ /* 0x040fe20000000014 */
[----:B------:R-:W-:Y:S01]  /*0b90*/  FFMA R35, R27, 0.5, R35 ;  /* 0x3f0000001b237823 */ /* 0x000fe20000000023 */
[----:B------:R-:W-:Y:S01]  /*0ba0*/  FMUL R13, R23, 0.5 ;  /* 0x3f000000170d7820 */ /* 0x000fe20000400000 */
[----:B------:R-:W-:Y:S01]  /*0bb0*/  FFMA R24, R22, 0.5, R24 ;  /* 0x3f00000016187823 */ /* 0x000fe20000000018 */
[C---:B------:R-:W-:Y:S01]  /*0bc0*/  FFMA R20, R27.reuse, -0.5, R36 ;  /* 0xbf0000001b147823 */ /* 0x040fe20000000024 */
[C---:B------:R-:W-:Y:S01]  /*0bd0*/  FFMA R26, R27.reuse, 0.5, R34 ;  /* 0x3f0000001b1a7823 */ /* 0x040fe20000000022 */
[C---:B------:R-:W-:Y:S01]  /*0be0*/  FFMA R25, R27.reuse, -0.125, R25 ;  /* 0xbe0000001b197823 */ /* 0x040fe20000000019 */
[C---:B------:R-:W-:Y:S01]  /*0bf0*/  FFMA R31, R27.reuse, -0.125, R36 ;  /* 0xbe0000001b1f7823 */ /* 0x040fe20000000024 */
[C---:B------:R-:W-:Y:S01]  /*0c00*/  FFMA R17, R27.reuse, 0.125, R34 ;  /* 0x3e0000001b117823 */ /* 0x040fe20000000022 */
[C---:B------:R-:W-:Y:S01]  /*0c10*/  FFMA R28, R27.reuse, -0.25, R28 ;  /* 0xbe8000001b1c7823 */ /* 0x040fe2000000001c */
[C---:B------:R-:W-:Y:S01]  /*0c20*/  FFMA R37, R27.reuse, 0.25, R37 ;  /* 0x3e8000001b257823 */ /* 0x040fe20000000025 */
[C---:B------:R-:W-:Y:S01]  /*0c30*/  FFMA R19, R27.reuse, 0.125, R19 ;  /* 0x3e0000001b137823 */ /* 0x040fe20000000013 */
[C---:B------:R-:W-:Y:S01]  /*0c40*/  FADD R15, R27.reuse, R18 ;  /* 0x000000121b0f7221 */ /* 0x040fe20000000000 */
[----:B------:R-:W-:Y:S01]  /*0c50*/  FADD R21, -R27, R14 ;  /* 0x0000000e1b157221 */ /* 0x000fe20000000100 */
[----:B------:R-:W-:Y:S01]  /*0c60*/  FADD R27, R32, R27 ;  /* 0x0000001b201b7221 */ /* 0x000fe20000000000 */
[C---:B------:R-:W-:Y:S01]  /*0c70*/  FADD R14, R22.reuse, R33 ;  /* 0x00000021160e7221 */ /* 0x040fe20000000000 */
[C---:B------:R-:W-:Y:S01]  /*0c80*/  FFMA R18, R22.reuse, 0.5, R35 ;  /* 0x3f00000016127823 */ /* 0x040fe20000000023 */
[----:B------:R-:W-:Y:S01]  /*0c90*/  FFMA R33, R13, 0.125, R24 ;  /* 0x3e0000000d217823 */ /* 0x000fe20000000018 */
[C---:B------:R-:W-:Y:S01]  /*0ca0*/  FFMA R20, R22.reuse, 0.5, R20 ;  /* 0x3f00000016147823 */ /* 0x040fe20000000014 */
[C---:B------:R-:W-:Y:S01]  /*0cb0*/  FFMA R26, R22.reuse, 0.5, R26 ;  /* 0x3f000000161a7823 */ /* 0x040fe2000000001a */
[C---:B------:R-:W-:Y:S01]  /*0cc0*/  FFMA R25, R22.reuse, 0.125, R25 ;  /* 0x3e00000016197823 */ /* 0x040fe20000000019 */
[C---:B------:R-:W-:Y:S01]  /*0cd0*/  FMUL R24, R23.reuse, 0.125 ;  /* 0x3e00000017187820 */ /* 0x040fe20000400000 */
[C---:B------:R-:W-:Y:S01]  /*0ce0*/  FFMA R29, R22.reuse, 0.25, R29 ;  /* 0x3e800000161d7823 */ /* 0x040fe2000000001d */
[C---:B------:R-:W-:Y:S01]  /*0cf0*/  FFMA R30, R22.reuse, 0.25, R30 ;  /* 0x3e800000161e7823 */ /* 0x040fe2000000001e */
[C---:B------:R-:W-:Y:S01]  /*0d00*/  FFMA R31, R22.reuse, 0.125, R31 ;  /* 0x3e000000161f7823 */ /* 0x040fe2000000001f */
[C---:B------:R-:W-:Y:S01]  /*0d10*/  FFMA R17, R22.reuse, 0.125, R17 ;  /* 0x3e00000016117823 */ /* 0x040fe20000000011 */
[C---:B------:R-:W-:Y:S01]  /*0d20*/  FFMA R28, R22.reuse, 0.25, R28 ;  /* 0x3e800000161c7823 */ /* 0x040fe2000000001c */
[C---:B------:R-:W-:Y:S01]  /*0d30*/  FFMA R37, R22.reuse, 0.25, R37 ;  /* 0x3e80000016257823 */ /* 0x040fe20000000025 */
[C---:B------:R-:W-:Y:S01]  /*0d40*/  FFMA R19, R22.reuse, 0.125, R19 ;  /* 0x3e00000016137823 */ /* 0x040fe20000000013 */
[C---:B------:R-:W-:Y:S01]  /*0d50*/  FADD R15, R22.reuse, R15 ;  /* 0x0000000f160f7221 */ /* 0x040fe20000000000 */
[----:B------:R-:W-:Y:S01]  /*0d60*/  FADD R21, R22, R21 ;  /* 0x0000001516157221 */ /* 0x000fe20000000000 */
[----:B------:R-:W-:Y:S01]  /*0d70*/  FMUL R16, R23, 0.25 ;  /* 0x3e80000017107820 */ /* 0x000fe20000400000 */
[----:B------:R-:W-:Y:S01]  /*0d80*/  FMUL R32, R4, 0.5 ;  /* 0x3f00000004207820 */ /* 0x000fe20000400000 */
[----:B------:R-:W-:Y:S01]  /*0d90*/  FADD R22, R27, R22 ;  /* 0x000000161b167221 */ /* 0x000fe20000000000 */
[C---:B------:R-:W-:Y:S01]  /*0da0*/  FADD R27, R13.reuse, R18 ;  /* 0x000000120d1b7221 */ /* 0x040fe20000000000 */
[C---:B------:R-:W-:Y:S01]  /*0db0*/  FFMA R20, R13.reuse, 0.5, R20 ;  /* 0x3f0000000d147823 */ /* 0x040fe20000000014 */
[----:B------:R-:W-:Y:S01]  /*0dc0*/  FFMA R35, R13, 0.25, R26 ;  /* 0x3e8000000d237823 */ /* 0x000fe2000000001a */
[----:B------:R-:W-:Y:S01]  /*0dd0*/  FFMA R18, R24, 0.125, R25 ;  /* 0x3e00000018127823 */ /* 0x000fe20000000019 */
[----:B------:R-:W-:Y:S01]  /*0de0*/  FADD R13, R14, R13 ;  /* 0x0000000d0e0d7221 */ /* 0x000fe20000000000 */
[----:B------:R-:W-:Y:S01]  /*0df0*/  FADD R25, R32, R32 ;  /* 0x0000002020197221 */ /* 0x000fe20000000000 */
[C---:B------:R-:W-:Y:S01]  /*0e00*/  FFMA R29, R16.reuse, 0.5, R29 ;  /* 0x3f000000101d7823 */ /* 0x040fe2000000001d */
[C---:B------:R-:W-:Y:S01]  /*0e10*/  FFMA R30, R16.reuse, 0.25, R30 ;  /* 0x3e800000101e7823 */ /* 0x040fe2000000001e */
[C---:B------:R-:W-:Y:S01]  /*0e20*/  FFMA R28, R16.reuse, 0.125, R28 ;  /* 0x3e000000101c7823 */ /* 0x040fe2000000001c */
[----:B------:R-:W-:Y:S01]  /*0e30*/  FADD R14, R16, R37 ;  /* 0x00000025100e7221 */ /* 0x000fe20000000000 */
[----:B------:R-:W-:-:S02]  /*0e40*/  FADD R15, R15, R16 ;  /* 0x000000100f0f7221 */ /* 0x000fc40000000000 */
[----:B------:R0:W2:Y:S01]  /*0e50*/  LDG.E.CONSTANT R16, [R2.64+0x163400] ;  /* 0x1634000402107981 */ /* 0x0000a2000c1e9900 */
[----:B------:R-:W-:Y:S01]  /*0e60*/  FADD R20, R20, -R25 ;  /* 0x8000001914147221 */ /* 0x000fe20000000000 */
[C---:B------:R-:W-:Y:S01]  /*0e70*/  FFMA R31, R24.reuse, 0.5, R31 ;  /* 0x3f000000181f7823 */ /* 0x040fe2000000001f */
[C---:B------:R-:W-:Y:S01]  /*0e80*/  FFMA R17, R24.reuse, 0.25, R17 ;  /* 0x3e80000018117823 */ /* 0x040fe20000000011 */
[----:B------:R-:W-:Y:S01]  /*0e90*/  FADD R19, R24, R19 ;  /* 0x0000001318137221 */ /* 0x000fe20000000000 */
[----:B------:R-:W-:Y:S01]  /*0ea0*/  FADD R21, R21, R24 ;  /* 0x0000001815157221 */ /* 0x000fe20000000000 */
[C---:B------:R-:W-:Y:S01]  /*0eb0*/  FMUL R25, R4.reuse, 0.25 ;  /* 0x3e80000004197820 */ /* 0x040fe20000400000 */
[----:B------:R-:W-:Y:S01]  /*0ec0*/  FMUL R24, R4, 0.125 ;  /* 0x3e00000004187820 */ /* 0x000fe20000400000 */
[----:B------:R-:W-:Y:S01]  /*0ed0*/  FADD R23, R22, R23 ;  /* 0x0000001716177221 */ /* 0x000fe20000000000 */
[C---:B------:R-:W-:Y:S01]  /*0ee0*/  FFMA R22, R32.reuse, 4, R35 ;  /* 0x4080000020167823 */ /* 0x040fe20000000023 */
[----:B------:R-:W-:Y:S01]  /*0ef0*/  FFMA R26, R32, -8, R33 ;  /* 0xc1000000201a7823 */ /* 0x000fe20000000021 */
[----:B------:R-:W-:Y:S01]  /*0f00*/  FADD R27, R27, R32 ;  /* 0x000000201b1b7221 */ /* 0x000fe20000000000 */
[C-C-:B------:R-:W-:Y:S01]  /*0f10*/  FADD R32, R25.reuse, R25.reuse ;  /* 0x0000001919207221 */ /* 0x140fe20000000000 */
[C---:B------:R-:W-:Y:S01]  /*0f20*/  FFMA R33, R25.reuse, 4, R30 ;  /* 0x4080000019217823 */ /* 0x040fe2000000001e */
[----:B------:R-:W-:Y:S01]  /*0f30*/  FFMA R28, R25, -8, R28 ;  /* 0xc1000000191c7823 */ /* 0x000fe2000000001c */
[----:B------:R-:W-:Y:S01]  /*0f40*/  FADD R25, R14, R25 ;  /* 0x000000190e197221 */ /* 0x000fe20000000000 */
[----:B------:R-:W-:Y:S01]  /*0f50*/  FFMA R35, R24, 4, R17 ;  /* 0x4080000018237823 */ /* 0x000fe20000000011 */
[----:B------:R0:W2:Y:S01]  /*0f60*/  LDG.E.CONSTANT R14, [R2.64+0x16f800] ;  /* 0x16f80004020e7981 */ /* 0x0000a2000c1e9900 */
[----:B------:R-:W-:-:S03]  /*0f70*/  FADD R37, R19, R24 ;  /* 0x0000001813257221 */ /* 0x000fc60000000000 */
[----:B------:R0:W2:Y:S01]  /*0f80*/  LDG.E.CONSTANT R17, [R2.64+0x17bc00] ;  /* 0x17bc000402117981 */ /* 0x0000a2000c1e9900 */
[----:B------:R-:W-:-:S03]  /*0f90*/  FADD R30, R4, R4 ;  /* 0x00000004041e7221 */ /* 0x000fc60000000000 */
[----:B------:R0:W2:Y:S01]  /*0fa0*/  LDG.E.CONSTANT R19, [R2.64+0x188000] ;  /* 0x1880000402137981 */ /* 0x0000a2000c1e9900 */
[----:B------:R-:W-:-:S03]  /*0fb0*/  FADD R30, R13, -R30 ;  /* 0x8000001e0d1e7221 */ /* 0x000fc60000000000 */
[----:B------:R0:W2:Y:S01]  /*0fc0*/  LDG.E.CONSTANT R13, [R2.64+0x194400] ;  /* 0x19440004020d7981 */ /* 0x0000a2000c1e9900 */
[C---:B------:R-:W-:Y:S01]  /*0fd0*/  FADD R34, R24.reuse, R24 ;  /* 0x0000001818227221 */ /* 0x040fe20000000000 */
[----:B------:R-:W-:Y:S02]  /*0fe0*/  FFMA R18, R24, -8, R18 ;  /* 0xc100000018127823 */ /* 0x000fe40000000012 */
[----:B------:R0:W2:Y:S01]  /*0ff0*/  LDG.E.CONSTANT R24, [R2.64+0x1a0800] ;  /* 0x1a08000402187981 */ /* 0x0000a2000c1e9900 */
[----:B------:R-:W-:-:S03]  /*1000*/  FADD R29, R29, -R32 ;  /* 0x800000201d1d7221 */ /* 0x000fc60000000000 */
[----:B------:R0:W2:Y:S01]  /*1010*/  LDG.E.CONSTANT R32, [R2.64+0x1acc00] ;  /* 0x1acc000402207981 */ /* 0x0000a2000c1e9900 */
[----:B------:R-:W-:Y:S01]  /*1020*/  FADD R31, R31, -R34 ;  /* 0x800000221f1f7221 */ /* 0x000fe20000000000 */
[C---:B------:R-:W-:Y:S01]  /*1030*/  FFMA R34, R4.reuse, -8, R21 ;  /* 0xc100000004227823 */ /* 0x040fe20000000015 */
[----:B------:R-:W-:Y:S01]  /*1040*/  FFMA R15, R4, 4, R15 ;  /* 0x40800000040f7823 */ /* 0x000fe2000000000f */
[----:B------:R-:W-:Y:S01]  /*1050*/  FADD R21, R23, R4 ;  /* 0x0000000417157221 */ /* 0x000fe20000000000 */
[C---:B---3--:R-:W-:Y:S01]  /*1060*/  FADD R4, R6.reuse, R6 ;  /* 0x0000000606047221 */ /* 0x048fe20000000000 */
[C---:B------:R-:W-:Y:S01]  /*1070*/  FFMA R25, R6.reuse, 4, R25 ;  /* 0x4080000006197823 */ /* 0x040fe20000000019 */
[----:B------:R-:W-:Y:S02]  /*1080*/  FFMA R37, R6, -8, R37 ;  /* 0xc100000006257823 */ /* 0x000fe40000000025 */
[----:B------:R-:W-:Y:S01]  /*1090*/  FADD R27, R27, -R4 ;  /* 0x800000041b1b7221 */ /* 0x000fe20000000000 */
[----:B------:R-:W-:Y:S01]  /*10a0*/  FADD R21, R21, R6 ;  /* 0x0000000615157221 */ /* 0x000fe20000000000 */
[C---:B----4-:R-:W-:Y:S01]  /*10b0*/  FFMA R26, R11.reuse, 0.5, R26 ;  /* 0x3f0000000b1a7823 */ /* 0x050fe2000000001a */
[C---:B0-----:R-:W-:Y:S01]  /*10c0*/  FFMA R3, R11.reuse, 0.25, R28 ;  /* 0x3e8000000b037823 */ /* 0x041fe2000000001c */
[----:B------:R-:W-:Y:S01]  /*10d0*/  FFMA R23, R11, 0.125, R18 ;  /* 0x3e0000000b177823 */ /* 0x000fe20000000012 */
[----:B------:R-:W-:Y:S01]  /*10e0*/  FADD R11, R34, R11 ;  /* 0x0000000b220b7221 */ /* 0x000fe20000000000 */
[C---:B-----5:R-:W-:Y:S01]  /*10f0*/  FADD R4, R8.reuse, R8 ;  /* 0x0000000808047221 */ /* 0x060fe20000000000 */
[C---:B------:R-:W-:Y:S01]  /*1100*/  FFMA R6, R8.reuse, -4, R29 ;  /* 0xc080000008067823 */ /* 0x040fe2000000001d */
[C---:B------:R-:W-:Y:S01]  /*1110*/  FFMA R18, R8.reuse, 4, R33 ;  /* 0x4080000008127823 */ /* 0x040fe20000000021 */
[----:B------:R-:W-:Y:S01]  /*1120*/  FFMA R34, R8, -4, R3 ;  /* 0xc080000008227823 */ /* 0x000fe20000000003 */
[----:B------:R-:W-:Y:S01]  /*1130*/  FADD R2, R4, R26 ;  /* 0x0000001a04027221 */ /* 0x000fe20000000000 */
[C---:B------:R-:W-:Y:S01]  /*1140*/  FFMA R25, R8.reuse, 4, R25 ;  /* 0x4080000008197823 */ /* 0x040fe20000000019 */
[C---:B------:R-:W-:Y:S01]  /*1150*/  FFMA R26, R8.reuse, 8, R31 ;  /* 0x41000000081a7823 */ /* 0x040fe2000000001f */
[C---:B------:R-:W-:Y:S01]  /*1160*/  FFMA R28, R8.reuse, -8, R35 ;  /* 0xc1000000081c7823 */ /* 0x040fe20000000023 */
[C---:B------:R-:W-:Y:S01]  /*1170*/  FFMA R36, R8.reuse, 8, R23 ;  /* 0x4100000008247823 */ /* 0x040fe20000000017 */
[C---:B------:R-:W-:Y:S01]  /*1180*/  FADD R30, -R8.reuse, R30 ;  /* 0x0000001e081e7221 */ /* 0x040fe20000000100 */
[C---:B------:R-:W-:Y:S01]  /*1190*/  FADD R15, R8.reuse, R15 ;  /* 0x0000000f080f7221 */ /* 0x040fe20000000000 */
[C---:B------:R-:W-:Y:S01]  /*11a0*/  FFMA R37, R8.reuse, -8, R37 ;  /* 0xc100000008257823 */ /* 0x040fe20000000025 */
[----:B------:R-:W-:Y:S01]  /*11b0*/  FADD R11, -R8, R11 ;  /* 0x0000000b080b7221 */ /* 0x000fe20000000100 */
[C---:B------:R-:W-:Y:S01]  /*11c0*/  FADD R20, R4.reuse, R20 ;  /* 0x0000001404147221 */ /* 0x040fe20000000000 */
[----:B------:R-:W-:Y:S01]  /*11d0*/  FADD R22, -R4, R22 ;  /* 0x0000001604167221 */ /* 0x000fe20000000100 */
[----:B------:R-:W-:Y:S01]  /*11e0*/  FADD R8, R21, R8 ;  /* 0x0000000815087221 */ /* 0x000fe20000000000 */
[----:B------:R-:W-:Y:S01]  /*11f0*/  FADD R4, R27, -R4 ;  /* 0x800000041b047221 */ /* 0x000fe20000000000 */
[C---:B--2---:R-:W-:Y:S01]  /*1200*/  FADD R27, R7.reuse, R7 ;  /* 0x00000007071b7221 */ /* 0x044fe20000000000 */
[C---:B------:R-:W-:Y:S01]  /*1210*/  FFMA R6, R7.reuse, 4, R6 ;  /* 0x4080000007067823 */ /* 0x040fe20000000006 */
[C---:B------:R-:W-:Y:S01]  /*1220*/  FFMA R18, R7.reuse, 4, R18 ;  /* 0x4080000007127823 */ /* 0x040fe20000000012 */
[C---:B------:R-:W-:Y:S01]  /*1230*/  FFMA R34, R7.reuse, 4, R34 ;  /* 0x4080000007227823 */ /* 0x040fe20000000022 */
[----:B------:R-:W-:Y:S01]  /*1240*/  FFMA R25, R7, 4, R25 ;  /* 0x4080000007197823 */ /* 0x000fe20000000019 */
[----:B------:R-:W-:Y:S01]  /*1250*/  FMUL R21, R5, 4 ;  /* 0x4080000005157820 */ /* 0x000fe20000400000 */
[C---:B------:R-:W-:Y:S01]  /*1260*/  FFMA R26, R7.reuse, -8, R26 ;  /* 0xc1000000071a7823 */ /* 0x040fe2000000001a */
[C---:B------:R-:W-:Y:S01]  /*1270*/  FFMA R28, R7.reuse, -8, R28 ;  /* 0xc1000000071c7823 */ /* 0x040fe2000000001c */
[C---:B------:R-:W-:Y:S01]  /*1280*/  FFMA R36, R7.reuse, -8, R36 ;  /* 0xc100000007247823 */ /* 0x040fe20000000024 */
[C---:B------:R-:W-:Y:S01]  /*1290*/  FADD R30, R7.reuse, R30 ;  /* 0x0000001e071e7221 */ /* 0x040fe20000000000 */
[C---:B------:R-:W-:Y:S01]  /*12a0*/  FADD R15, R7.reuse, R15 ;  /* 0x0000000f070f7221 */ /* 0x040fe20000000000 */
[C---:B------:R-:W-:Y:S01]  /*12b0*/  FFMA R37, R7.reuse, -8, R37 ;  /* 0xc100000007257823 */ /* 0x040fe20000000025 */
[----:B------:R-:W-:Y:S01]  /*12c0*/  FADD R11, R7, R11 ;  /* 0x0000000b070b7221 */ /* 0x000fe20000000000 */
[----:B------:R-:W-:Y:S01]  /*12d0*/  FADD R8, R8, R7 ;  /* 0x0000000708087221 */ /* 0x000fe20000000000 */
[----:B------:R-:W-:Y:S01]  /*12e0*/  FMUL R7, R5, -8 ;  /* 0xc100000005077820 */ /* 0x000fe20000400000 */
[----:B------:R-:W-:Y:S01]  /*12f0*/  FADD R22, -R27, R22 ;  /* 0x000000161b167221 */ /* 0x000fe20000000100 */
[----:B------:R-:W-:Y:S01]  /*1300*/  FMUL R3, R5, -2 ;  /* 0xc000000005037820 */ /* 0x000fe20000400000 */
[C---:B------:R-:W-:Y:S01]  /*1310*/  FFMA R6, R21.reuse, 0.5, R6 ;  /* 0x3f00000015067823 */ /* 0x040fe20000000006 */
[C---:B------:R-:W-:Y:S01]  /*1320*/  FFMA R18, R21.reuse, 0.25, R18 ;  /* 0x3e80000015127823 */ /* 0x040fe20000000012 */
[----:B------:R-:W-:Y:S01]  /*1330*/  FFMA R34, R21, 0.125, R34 ;  /* 0x3e00000015227823 */ /* 0x000fe20000000022 */
[----:B------:R-:W-:Y:S01]  /*1340*/  FADD R25, R25, R21 ;  /* 0x0000001519197221 */ /* 0x000fe20000000000 */
[C---:B------:R-:W-:Y:S01]  /*1350*/  FADD R20, -R27.reuse, R20 ;  /* 0x000000141b147221 */ /* 0x040fe20000000100 */
[----:B------:R-:W-:Y:S01]  /*1360*/  FADD R2, -R27, R2 ;  /* 0x000000021b027221 */ /* 0x000fe20000000100 */
[----:B------:R-:W-:Y:S01]  /*1370*/  FMUL R21, R9, 4 ;  /* 0x4080000009157820 */ /* 0x000fe20000400000 */
[C---:B------:R-:W-:Y:S01]  /*1380*/  FFMA R26, R7.reuse, 0.5, R26 ;  /* 0x3f000000071a7823 */ /* 0x040fe2000000001a */
[C---:B------:R-:W-:Y:S01]  /*1390*/  FFMA R28, R7.reuse, 0.25, R28 ;  /* 0x3e800000071c7823 */ /* 0x040fe2000000001c */
[----:B------:R-:W-:Y:S01]  /*13a0*/  FFMA R36, R7, 0.125, R36 ;  /* 0x3e00000007247823 */ /* 0x000fe20000000024 */
[----:B------:R-:W-:Y:S01]  /*13b0*/  FFMA R22, R3, 0.25, R22 ;  /* 0x3e80000003167823 */ /* 0x000fe20000000016 */
[----:B------:R-:W-:Y:S01]  /*13c0*/  FMUL R7, R9, -2 ;  /* 0xc000000009077820 */ /* 0x000fe20000400000 */
[C---:B------:R-:W-:Y:S01]  /*13d0*/  FFMA R20, R3.reuse, 0.5, R20 ;  /* 0x3f00000003147823 */ /* 0x040fe20000000014 */
[----:B------:R-:W-:Y:S01]  /*13e0*/  FFMA R2, R3, 0.125, R2 ;  /* 0x3e00000003027823 */ /* 0x000fe20000000002 */
[----:B------:R-:W-:Y:S01]  /*13f0*/  FADD R29, R21, R21 ;  /* 0x00000015151d7221 */ /* 0x000fe20000000000 */
[----:B------:R-:W-:Y:S01]  /*1400*/  FADD R4, R4, -R27 ;  /* 0x8000001b04047221 */ /* 0x000fe20000000000 */
[C---:B------:R-:W-:Y:S01]  /*1410*/  FADD R3, R5.reuse, R5 ;  /* 0x0000000505037221 */ /* 0x040fe20000000000 */
[C---:B------:R-:W-:Y:S01]  /*1420*/  FFMA R30, R5.reuse, 0.5, R30 ;  /* 0x3f000000051e7823 */ /* 0x040fe2000000001e */
[C---:B------:R-:W-:Y:S01]  /*1430*/  FFMA R15, R5.reuse, 0.25, R15 ;  /* 0x3e800000050f7823 */ /* 0x040fe2000000000f */
[C---:B------:R-:W-:Y:S01]  /*1440*/  FFMA R37, R5.reuse, -8, R37 ;  /* 0xc100000005257823 */ /* 0x040fe20000000025 */
[----:B------:R-:W-:Y:S01]  /*1450*/  FFMA R11, R5, 0.125, R11 ;  /* 0x3e000000050b7823 */ /* 0x000fe2000000000b */
[----:B------:R-:W-:Y:S01]  /*1460*/  FADD R8, R8, R5 ;  /* 0x0000000508087221 */ /* 0x000fe20000000000 */
[----:B------:R-:W-:Y:S01]  /*1470*/  FFMA R31, R21, 4, R18 ;  /* 0x40800000151f7823 */ /* 0x000fe20000000012 */
[----:B------:R-:W-:Y:S01]  /*1480*/  FMUL R23, R9, -8 ;  /* 0xc100000009177820 */ /* 0x000fe20000400000 */
[----:B------:R-:W-:Y:S01]  /*1490*/  FFMA R5, R7, 4, R22 ;  /* 0x4080000007057823 */ /* 0x000fe20000000016 */
[----:B------:R-:W-:Y:S01]  /*14a0*/  FADD R29, R6, -R29 ;  /* 0x8000001d061d7221 */ /* 0x000fe20000000000 */
[----:B------:R-:W-:Y:S01]  /*14b0*/  FADD R3, R4, -R3 ;  /* 0x8000000304037221 */ /* 0x000fe20000000000 */
[----:B------:R-:W-:Y:S01]  /*14c0*/  FADD R6, R9, R9 ;  /* 0x0000000909067221 */ /* 0x000fe20000000000 */
[----:B------:R-:W-:Y:S01]  /*14d0*/  SHF.L.U32 R33, R10, 0x2, RZ ;  /* 0x000000020a217819 */ /* 0x000fe200000006ff */
[--C-:B------:R-:W-:Y:S01]  /*14e0*/  FADD R18, R31, R0.reuse ;  /* 0x000000001f127221 */ /* 0x100fe20000000000 */
[----:B------:R-:W-:Y:S01]  /*14f0*/  FADD R10, R5, R0 ;  /* 0x00000000050a7221 */ /* 0x000fe20000000000 */
[----:B------:R-:W-:Y:S01]  /*1500*/  FADD R31, R23, R23 ;  /* 0x00000017171f7221 */ /* 0x000fe20000000000 */
[----:B------:R-:W-:Y:S01]  /*1510*/  FADD R3, -R6, R3 ;  /* 0x0000000306037221 */ /* 0x000fe20000000100 */
[----:B------:R-:W-:-:S02]  /*1520*/  IMAD.WIDE R4, R33, R12, c[0x0][0x160] ;  /* 0x0000580021047625 */ /* 0x000fc400078e020c */
[----:B------:R-:W-:Y:S01]  /*1530*/  FADD R26, R26, -R31 ;  /* 0x8000001f1a1a7221 */ /* 0x000fe20000000000 */
[----:B------:R-:W-:Y:S01]  /*1540*/  FMNMX R31, RZ, R10, !PT ;  /* 0x0000000aff1f7209 */ /* 0x000fe20007800000 */
[----:B------:R-:W-:Y:S01]  /*1550*/  FADD R3, R3, R0 ;  /* 0x0000000003037221 */ /* 0x000fe20000000000 */
[C---:B------:R-:W-:Y:S01]  /*1560*/  FADD R27, R7.reuse, R7 ;  /* 0x00000007071b7221 */ /* 0x040fe20000000000 */
[----:B------:R-:W-:Y:S02]  /*1570*/  FFMA R2, R7, -8, R2 ;  /* 0xc100000007027823 */ /* 0x000fe40000000002 */
[----:B------:R0:W-:Y:S01]  /*1580*/  STG.E [R4.64+0xe8], R31 ;  /* 0x0000e81f04007986 */ /* 0x0001e2000c101904 */
[C---:B------:R-:W-:Y:S01]  /*1590*/  FFMA R28, R23.reuse, 4, R28 ;  /* 0x40800000171c7823 */ /* 0x040fe2000000001c */
[----:B------:R-:W-:Y:S01]  /*15a0*/  FADD R27, R20, -R27 ;  /* 0x8000001b141b7221 */ /* 0x000fe20000000000 */
[----:B------:R-:W-:Y:S01]  /*15b0*/  FFMA R23, R23, -8, R36 ;  /* 0xc100000017177823 */ /* 0x000fe20000000024 */
[----:B------:R-:W-:-:S02]  /*15c0*/  FFMA R37, R9, -8, R37 ;  /* 0xc100000009257823 */ /* 0x000fc40000000025 */
[----:B------:R-:W-:Y:S01]  /*15d0*/  FADD R27, R27, R0 ;  /* 0x000000001b1b7221 */ /* 0x000fe20000000000 */
[----:B0-----:R-:W-:Y:S01]  /*15e0*/  FMNMX R31, RZ, R3, !PT ;  /* 0x00000003ff1f7209 */ /* 0x001fe20007800000 */
[----:B------:R-:W-:-:S04]  /*15f0*/  FADD R3, R16, R16 ;  /* 0x0000001010037221 */ /* 0x000fc80000000000 */
[----:B------:R-:W-:Y:S01]  /*1600*/  FADD R7, R2, -R3 ;  /* 0x8000000302077221 */ /* 0x000fe20000000000 */
[----:B------:R-:W-:Y:S01]  /*1610*/  FFMA R2, R16, -8, R23 ;  /* 0xc100000010027823 */ /* 0x000fe20000000017 */
[----:B------:R-:W-:Y:S01]  /*1620*/  FADD R3, R8, R9 ;  /* 0x0000000908037221 */ /* 0x000fe20000000000 */
[----:B------:R-:W-:Y:S01]  /*1630*/  FMNMX R33, RZ, R27, !PT ;  /* 0x0000001bff217209 */ /* 0x000fe20007800000 */
[----:B------:R-:W-:Y:S01]  /*1640*/  FADD R7, R7, R0 ;  /* 0x0000000007077221 */ /* 0x000fe20000000000 */
[----:B------:R-:W-:Y:S01]  /*1650*/  FADD R27, R30, -R6 ;  /* 0x800000061e1b7221 */ /* 0x000fe20000000000 */
[--C-:B------:R-:W-:Y:S01]  /*1660*/  FADD R3, R3, R0.reuse ;  /* 0x0000000003037221 */ /* 0x100fe20000000000 */
[----:B------:R-:W-:Y:S01]  /*1670*/  FADD R29, R29, R0 ;  /* 0x000000001d1d7221 */ /* 0x000fe20000000000 */
[----:B------:R-:W-:Y:S01]  /*1680*/  FADD R14, R37, R14 ;  /* 0x0000000e250e7221 */ /* 0x000fe20000000000 */
[C---:B------:R-:W-:Y:S01]  /*1690*/  FADD R2, -R17.reuse, R2 ;  /* 0x0000000211027221 */ /* 0x040fe20000000100 */
[C---:B------:R-:W-:Y:S01]  /*16a0*/  FADD R26, -R17.reuse, R26 ;  /* 0x0000001a111a7221 */ /* 0x040fe20000000100 */
[----:B------:R-:W-:Y:S01]  /*16b0*/  FADD R28, R17, R28 ;  /* 0x0000001c111c7221 */ /* 0x000fe20000000000 */
[----:B------:R-:W-:Y:S01]  /*16c0*/  FADD R14, R14, R17 ;  /* 0x000000110e0e7221 */ /* 0x000fe20000000000 */
[----:B------:R-:W-:Y:S01]  /*16d0*/  FADD R2, R19, R2 ;  /* 0x0000000213027221 */ /* 0x000fe20000000000 */
[----:B------:R-:W-:Y:S01]  /*16e0*/  FMNMX R7, RZ, R7, !PT ;  /* 0x00000007ff077209 */ /* 0x000fe20007800000 */
[----:B------:R-:W-:Y:S01]  /*16f0*/  FADD R27, R27, R0 ;  /* 0x000000001b1b7221 */ /* 0x000fe20000000000 */
[----:B------:R-:W-:Y:S01]  /*1700*/  FMNMX R3, RZ, R3, !PT ;  /* 0x00000003ff037209 */ /* 0x000fe20007800000 */
[----:B------:R-:W-:Y:S01]  /*1710*/  FFMA R11, R9, -8, R11 ;  /* 0xc1000000090b7823 */ /* 0x000fe2000000000b */
[C---:B------:R-:W-:Y:S01]  /*1720*/  FADD R26, R19.reuse, R26 ;  /* 0x0000001a131a7221 */ /* 0x040fe20000000000 */
[----:B------:R-:W-:Y:S01]  /*1730*/  FADD R28, R19, R28 ;  /* 0x0000001c131c7221 */ /* 0x000fe20000000000 */
[----:B------:R-:W-:Y:S01]  /*1740*/  FADD R14, R14, R19 ;  /* 0x000000130e0e7221 */ /* 0x000fe20000000000 */
[C---:B------:R-:W-:Y:S01]  /*1750*/  FFMA R9, R13.reuse, 0.125, R2 ;  /* 0x3e0000000d097823 */ /* 0x040fe20000000002 */
[----:B------:R-:W-:Y:S01]  /*1760*/  FMNMX R35, RZ, R29, !PT ;  /* 0x0000001dff237209 */ /* 0x000fe20007800000 */
[----:B------:R0:W-:Y:S01]  /*1770*/  STG.E [R4.64+0xec], R7 ;  /* 0x0000ec0704007986 */ /* 0x0001e2000c101904 */
[----:B------:R-:W-:Y:S01]  /*1780*/  FMNMX R29, RZ, R27, !PT ;  /* 0x0000001bff1d7209 */ /* 0x000fe20007800000 */
[----:B------:R-:W-:Y:S01]  /*1790*/  FFMA R26, R13, 0.5, R26 ;  /* 0x3f0000000d1a7823 */ /* 0x000fe2000000001a */
[----:B------:R-:W-:Y:S01]  /*17a0*/  FFMA R27, R21, -8, R34 ;  /* 0xc1000000151b7823 */ /* 0x000fe20000000022 */
[----:B------:R1:W-:Y:S01]  /*17b0*/  STG.E [R4.64], R3 ;  /* 0x0000000304007986 */ /* 0x0003e2000c101904 */
[----:B------:R-:W-:Y:S01]  /*17c0*/  FFMA R9, R24, -8, R9 ;  /* 0xc100000018097823 */ /* 0x000fe20000000009 */
[----:B------:R-:W-:Y:S01]  /*17d0*/  FADD R15, R15, R21 ;  /* 0x000000150f0f7221 */ /* 0x000fe20000000000 */
[----:B------:R-:W-:Y:S01]  /*17e0*/  FADD R25, R21, R25 ;  /* 0x0000001915197221 */ /* 0x000fe20000000000 */
[----:B0-----:R-:W-:Y:S01]  /*17f0*/  FFMA R7, R13, 0.25, R28 ;  /* 0x3e8000000d077823 */ /* 0x001fe2000000001c */
[----:B------:R-:W-:Y:S01]  /*1800*/  FADD R13, R14, R13 ;  /* 0x0000000d0e0d7221 */ /* 0x000fe20000000000 */
[----:B-1----:R-:W-:Y:S01]  /*1810*/  FADD R3, R24, R24 ;  /* 0x0000001818037221 */ /* 0x002fe20000000000 */
[----:B------:R-:W-:Y:S01]  /*1820*/  FFMA R27, R16, 4, R27 ;  /* 0x40800000101b7823 */ /* 0x000fe2000000001b */
[----:B------:R-:W-:Y:S01]  /*1830*/  FADD R11, R11, R16 ;  /* 0x000000100b0b7221 */ /* 0x000fe20000000000 */
[----:B------:R-:W-:Y:S01]  /*1840*/  FFMA R7, R24, 4, R7 ;  /* 0x4080000018077823 */ /* 0x000fe20000000007 */
[----:B------:R-:W-:Y:S01]  /*1850*/  FADD R3, R26, -R3 ;  /* 0x800000031a037221 */ /* 0x000fe20000000000 */
[----:B------:R-:W-:Y:S01]  /*1860*/  FADD R13, R13, R24 ;  /* 0x000000180d0d7221 */ /* 0x000fe20000000000 */
[----:B------:R-:W-:Y:S01]  /*1870*/  FADD R9, R9, R32 ;  /* 0x0000002009097221 */ /* 0x000fe20000000000 */
[--C-:B------:R-:W-:Y:S01]  /*1880*/  FADD R15, R15, R0.reuse ;  /* 0x000000000f0f7221 */ /* 0x100fe20000000000 */
[--C-:B------:R-:W-:Y:S01]  /*1890*/  FADD R25, R25, R0.reuse ;  /* 0x0000000019197221 */ /* 0x100fe20000000000 */
[--C-:B------:R-:W-:Y:S01]  /*18a0*/  FADD R27, R27, R0.reuse ;  /* 0x000000001b1b7221 */ /* 0x100fe20000000000 */
[--C-:B------:R-:W-:Y:S01]  /*18b0*/  FADD R11, R11, R0.reuse ;  /* 0x000000000b0b7221 */ /* 0x100fe20000000000 */
[--C-:B------:R-:W-:Y:S01]  /*18c0*/  FADD R7, R7, R0.reuse ;  /* 0x0000000007077221 */ /* 0x100fe20000000000 */
[--C-:B------:R-:W-:Y:S01]  /*18d0*/  FADD R3, R3, R0.reuse ;  /* 0x0000000003037221 */ /* 0x100fe20000000000 */
[--C-:B------:R-:W-:Y:S01]  /*18e0*/  FADD R13, R13, R0.reuse ;  /* 0x000000000d0d7221 */ /* 0x100fe20000000000 */
[----:B------:R-:W-:Y:S01]  /*18f0*/  FADD R9, R9, R0 ;  /* 0x0000000009097221 */ /* 0x000fe20000000000 */
[----:B------:R-:W-:-:S02]  /*1900*/  FMNMX R18, RZ, R18, !PT ;  /* 0x00000012ff127209 */ /* 0x000fc40007800000 */
[----:B------:R-:W-:Y:S02]  /*1910*/  FMNMX R15, RZ, R15, !PT ;  /* 0x0000000fff0f7209 */ /* 0x000fe40007800000 */
[----:B------:R-:W-:Y:S02]  /*1920*/  FMNMX R25, RZ, R25, !PT ;  /* 0x00000019ff197209 */ /* 0x000fe40007800000 */
[----:B------:R-:W-:Y:S02]  /*1930*/  FMNMX R27, RZ, R27, !PT ;  /* 0x0000001bff1b7209 */ /* 0x000fe40007800000 */
[----:B------:R-:W-:Y:S02]  /*1940*/  FMNMX R11, RZ, R11, !PT ;  /* 0x0000000bff0b7209 */ /* 0x000fe40007800000 */
[----:B------:R-:W-:Y:S02]  /*1950*/  FMNMX R7, RZ, R7, !PT ;  /* 0x00000007ff077209 */ /* 0x000fe40007800000 */
[----:B------:R-:W-:-:S02]  /*1960*/  FMNMX R3, RZ, R3, !PT ;  /* 0x00000003ff037209 */ /* 0x000fc40007800000 */
[----:B------:R-:W-:Y:S02]  /*1970*/  FMNMX R13, RZ, R13, !PT ;  /* 0x0000000dff0d7209 */ /* 0x000fe40007800000 */
        /* <DEDUP_REMOVED lines=15> */
.L_x_48:
        /* <DEDUP_REMOVED lines=9> */
.L_x_129:


//--------------------- .text.tvmgen_default_fused_nn_contrib_conv2d_winograd_without_weight_transform_add_nn_relu_kernel --------------------------
	.section	.text.tvmgen_default_fused_nn_contrib_conv2d_winograd_without_weight_transform_add_nn_relu_kernel,"ax",@progbits
	.sectioninfo	@"SHI_REGISTERS=64"
	.align	128
        .global         tvmgen_default_fused_nn_contrib_conv2d_winograd_without_weight_transform_add_nn_relu_kernel
        .type           tvmgen_default_fused_nn_contrib_conv2d_winograd_without_weight_transform_add_nn_relu_kernel,@function
        .size           tvmgen_default_fused_nn_contrib_conv2d_winograd_without_weight_transform_add_nn_relu_kernel,(.L_x_130 - tvmgen_default_fused_nn_contrib_conv2d_winograd_without_weight_transform_add_nn_relu_kernel)
        .other          tvmgen_default_fused_nn_contrib_conv2d_winograd_without_weight_transform_add_nn_relu_kernel,@"STO_CUDA_ENTRY STV_DEFAULT"
tvmgen_default_fused_nn_contrib_conv2d_winograd_without_weight_transform_add_nn_relu_kernel:
.text.tvmgen_default_fused_nn_contrib_conv2d_winograd_without_weight_transform_add_nn_relu_kernel:
[----:B------:R-:W-:Y:S02]  /*0000*/  MOV R1, c[0x0][0x28] ;  /* 0x00000a0000017a02 */ /* 0x000fe40000000f00 */
[----:B------:R-:W0:Y:S01]  /*0010*/  S2R R4, SR_TID.X ;  /* 0x0000000000047919 */ /* 0x000e220000002100 */
[----:B------:R-:W-:Y:S01]  /*0020*/  MOV R31, 0x4 ;  /* 0x00000004001f7802 */ /* 0x000fe20000000f00 */
[----:B------:R-:W-:Y:S02]  /*0030*/  ULDC.64 UR4, c[0x0][0x118] ;  /* 0x0000460000047ab9 */ /* 0x000fe40000000a00 */
[----:B------:R-:W1:Y:S01]  /*0040*/  S2R R17, SR_CTAID.X ;  /* 0x0000000000117919 */ /* 0x000e620000002500 */
[----:B0-----:R-:W-:-:S04]  /*0050*/  SHF.R.S32.HI R6, RZ, 0x1, R4 ;  /* 0x00000001ff067819 */ /* 0x001fc80000011404 */
[C---:B-1----:R-:W-:Y:S02]  /*0060*/  LEA R7, R17.reuse, R6, 0x6 ;  /* 0x0000000611077211 */ /* 0x042fe400078e30ff */
[----:B------:R-:W-:Y:S02]  /*0070*/  LEA R5, R17, R4, 0x1 ;  /* 0x0000000411057211 */ /* 0x000fe400078e08ff */
[----:B------:R-:W-:Y:S01]  /*0080*/  MOV R4, RZ ;  /* 0x000000ff00047202 */ /* 0x000fe20000000f00 */
[----:B------:R-:W-:Y:S01]  /*0090*/  IMAD.HI R0, R7, 0x5397829d, RZ ;  /* 0x5397829d07007827 */ /* 0x000fe200078e02ff */
[----:B------:R-:W-:-:S03]  /*00a0*/  MOV R6, RZ ;  /* 0x000000ff00067202 */ /* 0x000fc60000000f00 */
[----:B------:R-:W-:Y:S01]  /*00b0*/  IMAD.HI R2, R5, -0x6db6db6d, R4 ;  /* 0x9249249305027827 */ /* 0x000fe200078e0204 */
[----:B------:R-:W-:-:S03]  /*00c0*/  SHF.R.U32.HI R3, RZ, 0x1f, R0 ;  /* 0x0000001fff037819 */ /* 0x000fc60000011600 */
[----:B------:R-:W-:Y:S01]  /*00d0*/  IMAD.HI R6, R7, -0x6db6db6d, R6 ;  /* 0x9249249307067827 */ /* 0x000fe200078e0206 */
[----:B------:R-:W-:Y:S02]  /*00e0*/  SHF.R.U32.HI R9, RZ, 0x1f, R2 ;  /* 0x0000001fff097819 */ /* 0x000fe40000011602 */
[----:B------:R-:W-:Y:S02]  /*00f0*/  LEA.HI.SX32 R3, R0, R3, 0x1b ;  /* 0x0000000300037211 */ /* 0x000fe400078fdaff */
[----:B------:R-:W-:Y:S02]  /*0100*/  LEA.HI.SX32 R9, R2, R9, 0x1d ;  /* 0x0000000902097211 */ /* 0x000fe400078feaff */
[----:B------:R-:W-:Y:S01]  /*0110*/  MOV R2, RZ ;  /* 0x000000ff00027202 */ /* 0x000fe20000000f00 */
[----:B------:R-:W-:Y:S02]  /*0120*/  IMAD R3, R3, -0x62, R7 ;  /* 0xffffff9e03037824 */ /* 0x000fe400078e0207 */
[----:B------:R-:W-:Y:S01]  /*0130*/  IMAD R9, R9, -0xe, R5 ;  /* 0xfffffff209097824 */ /* 0x000fe200078e0205 */
[----:B------:R-:W-:Y:S01]  /*0140*/  SHF.R.U32.HI R5, RZ, 0x1f, R6 ;  /* 0x0000001fff057819 */ /* 0x000fe20000011606 */
[----:B------:R-:W-:-:S03]  /*0150*/  IMAD.HI R2, R3, -0x6db6db6d, R2 ;  /* 0x9249249303027827 */ /* 0x000fc600078e0202 */
[----:B------:R-:W-:Y:S02]  /*0160*/  SHF.L.U32 R9, R9, 0x2, RZ ;  /* 0x0000000209097819 */ /* 0x000fe400000006ff */
[----:B------:R-:W-:Y:S02]  /*0170*/  SHF.R.U32.HI R3, RZ, 0x1f, R2 ;  /* 0x0000001fff037819 */ /* 0x000fe40000011602 */
[----:B------:R-:W-:Y:S02]  /*0180*/  IADD3 R0, R9, -0x1, RZ ;  /* 0xffffffff09007810 */ /* 0x000fe40007ffe0ff */
[----:B------:R-:W-:Y:S02]  /*0190*/  LEA.HI R3, R2, R3, RZ, 0x1e ;  /* 0x0000000302037211 */ /* 0x000fe400078ff0ff */
[----:B------:R-:W-:Y:S02]  /*01a0*/  ISETP.GT.U32.AND P3, PT, R0, 0x37, PT ;  /* 0x000000370000780c */ /* 0x000fe40003f64070 */
[----:B------:R-:W-:-:S02]  /*01b0*/  SHF.L.U32 R3, R3, 0x2, RZ ;  /* 0x0000000203037819 */ /* 0x000fc400000006ff */
[----:B------:R-:W-:Y:S02]  /*01c0*/  LEA.HI.SX32 R6, R6, R5, 0x1e ;  /* 0x0000000506067211 */ /* 0x000fe400078ff2ff */
[----:B------:R-:W-:-:S03]  /*01d0*/  IADD3 R10, R3, -0x1, RZ ;  /* 0xffffffff030a7810 */ /* 0x000fc60007ffe0ff */
[----:B------:R-:W-:Y:S01]  /*01e0*/  IMAD R6, R6, 0xe0, R9 ;  /* 0x000000e006067824 */ /* 0x000fe200078e0209 */
[----:B------:R-:W-:-:S03]  /*01f0*/  ISETP.GT.U32.OR P6, PT, R10, 0x37, P3 ;  /* 0x000000370a00780c */ /* 0x000fc60001fc4470 */
[----:B------:R-:W-:-:S10]  /*0200*/  IMAD.WIDE R30, R6, R31, c[0x0][0x168] ;  /* 0x00005a00061e7625 */ /* 0x000fd400078e021f */
[----:B------:R-:W2:Y:S01]  /*0210*/  @!P6 LDG.E.CONSTANT R2, [R30.64+-0xe4] ;  /* 0xffff1c041e02e981 */ /* 0x000ea2000c1e9900 */
[C---:B------:R-:W-:Y:S01]  /*0220*/  IADD3 R0, R9.reuse, 0x1, RZ ;  /* 0x0000000109007810 */ /* 0x040fe20007ffe0ff */
[----:B------:R-:W-:Y:S01]  /*0230*/  CS2R R34, SRZ ;  /* 0x0000000000227805 */ /* 0x000fe2000001ff00 */
[C---:B------:R-:W-:Y:S02]  /*0240*/  ISETP.GT.U32.AND P4, PT, R9.reuse, 0x37, PT ;  /* 0x000000370900780c */ /* 0x040fe40003f84070 */
[----:B------:R-:W-:Y:S02]  /*0250*/  ISETP.GT.U32.AND P5, PT, R0, 0x37, PT ;  /* 0x000000370000780c */ /* 0x000fe40003fa4070 */
[----:B------:R-:W-:Y:S02]  /*0260*/  IADD3 R0, R9, 0x2, RZ ;  /* 0x0000000209007810 */ /* 0x000fe40007ffe0ff */
[----:B------:R-:W-:Y:S02]  /*0270*/  ISETP.GT.U32.OR P1, PT, R10, 0x37, P4 ;  /* 0x000000370a00780c */ /* 0x000fe40002724470 */
[----:B------:R-:W-:-:S02]  /*0280*/  ISETP.GT.U32.AND P0, PT, R0, 0x37, PT ;  /* 0x000000370000780c */ /* 0x000fc40003f04070 */
[----:B------:R-:W-:Y:S02]  /*0290*/  ISETP.GT.U32.OR P2, PT, R10, 0x37, P5 ;  /* 0x000000370a00780c */ /* 0x000fe40002f44470 */
[----:B------:R-:W-:Y:S02]  /*02a0*/  IADD3 R0, R9, 0x3, RZ ;  /* 0x0000000309007810 */ /* 0x000fe40007ffe0ff */
[----:B------:R-:W-:Y:S01]  /*02b0*/  MOV R36, RZ ;  /* 0x000000ff00247202 */ /* 0x000fe20000000f00 */
[----:B------:R-:W-:-:S08]  /*02c0*/  CS2R R32, SRZ ;  /* 0x0000000000207805 */ /* 0x000fd0000001ff00 */
[----:B------:R-:W3:Y:S01]  /*02d0*/  @!P2 LDG.E.CONSTANT R36, [R30.64+-0xdc] ;  /* 0xffff24041e24a981 */ /* 0x000ee2000c1e9900 */
[----:B------:R-:W-:Y:S02]  /*02e0*/  MOV R45, RZ ;  /* 0x000000ff002d7202 */ /* 0x000fe40000000f00 */
[----:B------:R-:W-:Y:S01]  /*02f0*/  MOV R43, RZ ;  /* 0x000000ff002b7202 */ /* 0x000fe20000000f00 */
[----:B------:R-:W-:Y:S01]  /*0300*/  CS2R R28, SRZ ;  /* 0x00000000001c7805 */ /* 0x000fe2000001ff00 */
[----:B------:R-:W-:Y:S01]  /*0310*/  IADD3 R9, R9, 0x4, RZ ;  /* 0x0000000409097810 */ /* 0x000fe20007ffe0ff */
[----:B------:R-:W-:Y:S01]  /*0320*/  CS2R R26, SRZ ;  /* 0x00000000001a7805 */ /* 0x000fe2000001ff00 */
[C---:B------:R-:W-:Y:S02]  /*0330*/  IADD3 R4, R3.reuse, 0x1, RZ ;  /* 0x0000000103047810 */ /* 0x040fe40007ffe0ff */
[----:B------:R-:W-:Y:S01]  /*0340*/  MOV R53, RZ ;  /* 0x000000ff00357202 */ /* 0x000fe20000000f00 */
[----:B------:R-:W-:Y:S01]  /*0350*/  CS2R R24, SRZ ;  /* 0x0000000000187805 */ /* 0x000fe2000001ff00 */
[----:B------:R-:W-:Y:S01]  /*0360*/  CS2R R12, SRZ ;  /* 0x00000000000c7805 */ /* 0x000fe2000001ff00 */
[----:B------:R-:W-:Y:S01]  /*0370*/  CS2R R18, SRZ ;  /* 0x0000000000127805 */ /* 0x000fe2000001ff00 */
[----:B------:R-:W-:-:S02]  /*0380*/  IADD3 R6, R3, 0x2, RZ ;  /* 0x0000000203067810 */ /* 0x000fc40007ffe0ff */
[----:B------:R-:W-:Y:S02]  /*0390*/  MOV R11, RZ ;  /* 0x000000ff000b7202 */ /* 0x000fe40000000f00 */
[----:B------:R-:W-:Y:S01]  /*03a0*/  MOV R16, RZ ;  /* 0x000000ff00107202 */ /* 0x000fe20000000f00 */
[----:B------:R-:W-:Y:S01]  /*03b0*/  CS2R R22, SRZ ;  /* 0x0000000000167805 */ /* 0x000fe2000001ff00 */
[----:B------:R-:W-:Y:S01]  /*03c0*/  CS2R R14, SRZ ;  /* 0x00000000000e7805 */ /* 0x000fe2000001ff00 */
[----:B------:R-:W-:Y:S01]  /*03d0*/  IADD3 R8, R3, 0x3, RZ ;  /* 0x0000000303087810 */ /* 0x000fe20007ffe0ff */
[----:B------:R-:W-:Y:S01]  /*03e0*/  CS2R R20, SRZ ;  /* 0x0000000000147805 */ /* 0x000fe2000001ff00 */
[----:B------:R-:W-:Y:S01]  /*03f0*/  MOV R7, RZ ;  /* 0x000000ff00077202 */ /* 0x000fe20000000f00 */
[----:B--2---:R-:W-:Y:S01]  /*0400*/  @!P6 FADD R35, RZ, R2 ;  /* 0x00000002ff23e221 */ /* 0x004fe20000000000 */
[----:B------:R-:W-:Y:S02]  /*0410*/  MOV R2, RZ ;  /* 0x000000ff00027202 */ /* 0x000fe40000000f00 */
[----:B------:R-:W-:-:S04]  /*0420*/  ISETP.GT.U32.OR P6, PT, R10, 0x37, P0 ;  /* 0x000000370a00780c */ /* 0x000fc800007c4470 */
[----:B------:R-:W2:Y:S01]  /*0430*/  @!P1 LDG.E.CONSTANT R2, [R30.64+-0xe0] ;  /* 0xffff20041e029981 */ /* 0x000ea2000c1e9900 */
[----:B------:R-:W-:-:S04]  /*0440*/  ISETP.GT.U32.AND P1, PT, R0, 0x37, PT ;  /* 0x000000370000780c */ /* 0x000fc80003f24070 */
[----:B------:R-:W-:-:S04]  /*0450*/  ISETP.GT.U32.OR P2, PT, R10, 0x37, P1 ;  /* 0x000000370a00780c */ /* 0x000fc80000f44470 */
[----:B------:R-:W4:Y:S01]  /*0460*/  @!P6 LDG.E.CONSTANT R34, [R30.64+-0xd8] ;  /* 0xffff28041e22e981 */ /* 0x000f22000c1e9900 */
[----:B------:R-:W-:Y:S02]  /*0470*/  ISETP.GT.U32.OR P6, PT, R3, 0x37, P3 ;  /* 0x000000370300780c */ /* 0x000fe40001fc4470 */
[----:B------:R-:W-:-:S06]  /*0480*/  MOV R0, RZ ;  /* 0x000000ff00007202 */ /* 0x000fcc0000000f00 */
[----:B------:R0:W5:Y:S01]  /*0490*/  @!P2 LDG.E.CONSTANT R33, [R30.64+-0xd4] ;  /* 0xffff2c041e21a981 */ /* 0x000162000c1e9900 */
[----:B------:R-:W-:-:S04]  /*04a0*/  ISETP.GT.U32.OR P2, PT, R3, 0x37, P4 ;  /* 0x000000370300780c */ /* 0x000fc80002744470 */
[----:B------:R-:W4:Y:S01]  /*04b0*/  @!P6 LDG.E.CONSTANT R0, [R30.64+-0x4] ;  /* 0xfffffc041e00e981 */ /* 0x000f22000c1e9900 */
[----:B------:R-:W-:-:S08]  /*04c0*/  ISETP.GT.U32.OR P6, PT, R3, 0x37, P5 ;  /* 0x000000370300780c */ /* 0x000fd00002fc4470 */
[----:B------:R0:W4:Y:S01]  /*04d0*/  @!P2 LDG.E.CONSTANT R45, [R30.64] ;  /* 0x000000041e2da981 */ /* 0x000122000c1e9900 */
[----:B------:R-:W-:-:S04]  /*04e0*/  ISETP.GT.U32.OR P2, PT, R3, 0x37, P0 ;  /* 0x000000370300780c */ /* 0x000fc80000744470 */
[----:B------:R0:W4:Y:S01]  /*04f0*/  @!P6 LDG.E.CONSTANT R43, [R30.64+0x4] ;  /* 0x000004041e2be981 */ /* 0x000122000c1e9900 */
[----:B------:R-:W-:-:S08]  /*0500*/  ISETP.GT.U32.OR P6, PT, R3, 0x37, P1 ;  /* 0x000000370300780c */ /* 0x000fd00000fc4470 */
[----:B------:R0:W5:Y:S01]  /*0510*/  @!P2 LDG.E.CONSTANT R32, [R30.64+0x8] ;  /* 0x000008041e20a981 */ /* 0x000162000c1e9900 */
[----:B------:R-:W-:-:S04]  /*0520*/  ISETP.GT.U32.AND P2, PT, R9, 0x37, PT ;  /* 0x000000370900780c */ /* 0x000fc80003f44070 */
[----:B------:R0:W5:Y:S01]  /*0530*/  @!P6 LDG.E.CONSTANT R29, [R30.64+0xc] ;  /* 0x00000c041e1de981 */ /* 0x000162000c1e9900 */
[----:B------:R-:W-:-:S13]  /*0540*/  ISETP.GT.U32.OR P6, PT, R3, 0x37, P2 ;  /* 0x000000370300780c */ /* 0x000fda00017c4470 */
        /* <DEDUP_REMOVED lines=27> */
[----:B------:R-:W-:Y:S02]  /*0700*/  ISETP.GT.U32.OR P6, PT, R8, 0x37, P0 ;  /* 0x000000370800780c */ /* 0x000fe400007c4470 */
[----:B------:R-:W-:-:S11]  /*0710*/  MOV R5, RZ ;  /* 0x000000ff00057202 */ /* 0x000fd60000000f00 */
[----:B------:R0:W5:Y:S01]  /*0720*/  @!P6 LDG.E.CONSTANT R19, [R30.64+0x2a8] ;  /* 0x0002a8041e13e981 */ /* 0x000162000c1e9900 */
[----:B------:R-:W-:-:S13]  /*0730*/  ISETP.GT.U32.OR P6, PT, R8, 0x37, P1 ;  /* 0x000000370800780c */ /* 0x000fda0000fc4470 */
[----:B------:R0:W5:Y:S01]  /*0740*/  @!P6 LDG.E.CONSTANT R5, [R30.64+0x2ac] ;  /* 0x0002ac041e05e981 */ /* 0x000162000c1e9900 */
[----:B------:R-:W-:-:S13]  /*0750*/  ISETP.GT.U32.OR P6, PT, R10, 0x37, P2 ;  /* 0x000000370a00780c */ /* 0x000fda00017c4470 */
[----:B------:R0:W5:Y:S01]  /*0760*/  @!P6 LDG.E.CONSTANT R27, [R30.64+-0xd0] ;  /* 0xffff30041e1be981 */ /* 0x000162000c1e9900 */
[----:B------:R-:W-:-:S13]  /*0770*/  ISETP.GT.U32.OR P6, PT, R4, 0x37, P2 ;  /* 0x000000370400780c */ /* 0x000fda00017c4470 */
[----:B------:R0:W5:Y:S01]  /*0780*/  @!P6 LDG.E.CONSTANT R23, [R30.64+0xf0] ;  /* 0x0000f0041e17e981 */ /* 0x000162000c1e9900 */
[----:B------:R-:W-:Y:S02]  /*0790*/  ISETP.GT.U32.OR P6, PT, R6, 0x37, P2 ;  /* 0x000000370600780c */ /* 0x000fe400017c4470 */
[----:B------:R-:W-:Y:S01]  /*07a0*/  IADD3 R3, R3, 0x4, RZ ;  /* 0x0000000403037810 */ /* 0x000fe20007ffe0ff */
[----:B---3--:R-:W-:Y:S01]  /*07b0*/  FADD R38, R36, R36 ;  /* 0x0000002424267221 */ /* 0x008fe20000000000 */
[----:B--2---:R-:W-:Y:S02]  /*07c0*/  FFMA R35, R2, -1.5, R35 ;  /* 0xbfc0000002237823 */ /* 0x004fe40000000023 */
[C---:B------:R-:W-:Y:S02]  /*07d0*/  ISETP.GT.U32.OR P3, PT, R3.reuse, 0x37, P3 ;  /* 0x000000370300780c */ /* 0x040fe40001f64470 */
[C---:B------:R-:W-:Y:S02]  /*07e0*/  ISETP.GT.U32.OR P4, PT, R3.reuse, 0x37, P4 ;  /* 0x000000370300780c */ /* 0x040fe40002784470 */
[----:B------:R-:W-:-:S03]  /*07f0*/  ISETP.GT.U32.OR P5, PT, R3, 0x37, P5 ;  /* 0x000000370300780c */ /* 0x000fc60002fa4470 */
[----:B------:R0:W2:Y:S01]  /*0800*/  @!P6 LDG.E.CONSTANT R15, [R30.64+0x1d0] ;  /* 0x0001d0041e0fe981 */ /* 0x0000a2000c1e9900 */
[----:B------:R-:W-:Y:S02]  /*0810*/  ISETP.GT.U32.OR P6, PT, R8, 0x37, P2 ;  /* 0x000000370800780c */ /* 0x000fe400017c4470 */
[C---:B------:R-:W-:Y:S02]  /*0820*/  ISETP.GT.U32.OR P0, PT, R3.reuse, 0x37, P0 ;  /* 0x000000370300780c */ /* 0x040fe40000704470 */
[C---:B------:R-:W-:Y:S02]  /*0830*/  ISETP.GT.U32.OR P1, PT, R3.reuse, 0x37, P1 ;  /* 0x000000370300780c */ /* 0x040fe40000f24470 */
[----:B------:R-:W-:Y:S01]  /*0840*/  ISETP.GT.U32.OR P2, PT, R3, 0x37, P2 ;  /* 0x000000370300780c */ /* 0x000fe20001744470 */
[----:B------:R-:W-:Y:S01]  /*0850*/  FADD R35, R35, -R38 ;  /* 0x8000002623237221 */ /* 0x000fe20000000000 */
[C-C-:B------:R-:W-:Y:S01]  /*0860*/  FADD R38, R2.reuse, R2.reuse ;  /* 0x0000000202267221 */ /* 0x140fe20000000000 */
[--C-:B------:R-:W-:Y:S01]  /*0870*/  FADD R39, RZ, -R2.reuse ;  /* 0x80000002ff277221 */ /* 0x100fe20000000000 */
[----:B------:R-:W-:Y:S01]  /*0880*/  FFMA R49, R2, 0.5, RZ ;  /* 0x3f00000002317823 */ /* 0x000fe200000000ff */
[----:B------:R-:W-:Y:S01]  /*0890*/  FADD R37, RZ, R2 ;  /* 0x00000002ff257221 */ /* 0x000fe20000000000 */
[----:B------:R-:W-:Y:S01]  /*08a0*/  MOV R10, RZ ;  /* 0x000000ff000a7202 */ /* 0x000fe20000000f00 */
[----:B------:R-:W-:Y:S01]  /*08b0*/  CS2R R8, SRZ ;  /* 0x0000000000087805 */ /* 0x000fe2000001ff00 */
[----:B------:R-:W-:Y:S01]  /*08c0*/  MOV R6, RZ ;  /* 0x000000ff00067202 */ /* 0x000fe20000000f00 */
[----:B------:R0:W3:Y:S01]  /*08d0*/  @!P6 LDG.E.CONSTANT R13, [R30.64+0x2b0] ;  /* 0x0002b0041e0de981 */ /* 0x0000e2000c1e9900 */
[----:B------:R-:W-:-:S02]  /*08e0*/  MOV R4, RZ ;  /* 0x000000ff00047202 */ /* 0x000fc40000000f00 */
[----:B------:R-:W-:Y:S01]  /*08f0*/  MOV R3, RZ ;  /* 0x000000ff00037202 */ /* 0x000fe20000000f00 */
[----:B------:R-:W-:Y:S01]  /*0900*/  FADD R47, RZ, -R38 ;  /* 0x80000026ff2f7221 */ /* 0x000fe20000000000 */
[C---:B------:R-:W-:Y:S01]  /*0910*/  FFMA R41, R36.reuse, 0.5, R39 ;  /* 0x3f00000024297823 */ /* 0x040fe20000000027 */
[----:B------:R-:W-:Y:S01]  /*0920*/  FADD R49, R49, -R36 ;  /* 0x8000002431317221 */ /* 0x000fe20000000000 */
[C-C-:B------:R-:W-:Y:S01]  /*0930*/  FFMA R39, R36.reuse, -2.5, R37.reuse ;  /* 0xc020000024277823 */ /* 0x140fe20000000025 */
[----:B------:R-:W-:Y:S01]  /*0940*/  FFMA R37, R36, -1.5, R37 ;  /* 0xbfc0000024257823 */ /* 0x000fe20000000025 */
[C---:B----4-:R-:W-:Y:S01]  /*0950*/  FADD R2, R34.reuse, R34 ;  /* 0x0000002222027221 */ /* 0x050fe20000000000 */
[----:B------:R0:W4:Y:S01]  /*0960*/  @!P4 LDG.E.CONSTANT R10, [R30.64+0x380] ;  /* 0x000380041e0ac981 */ /* 0x000122000c1e9900 */
[----:B------:R-:W-:Y:S01]  /*0970*/  FADD R47, R47, -R36 ;  /* 0x800000242f2f7221 */ /* 0x000fe20000000000 */
[C---:B------:R-:W-:Y:S01]  /*0980*/  FFMA R40, R34.reuse, 2.5, R41 ;  /* 0x4020000022287823 */ /* 0x040fe20000000029 */
[----:B------:R-:W-:Y:S01]  /*0990*/  FFMA R36, R34, -0.5, R49 ;  /* 0xbf00000022247823 */ /* 0x000fe20000000031 */
[----:B------:R0:W2:Y:S01]  /*09a0*/  @!P3 LDG.E.CONSTANT R6, [R30.64+0x37c] ;  /* 0x00037c041e06b981 */ /* 0x0000a2000c1e9900 */
[----:B------:R-:W-:-:S03]  /*09b0*/  FADD R52, -R2, R37 ;  /* 0x0000002502347221 */ /* 0x000fc60000000100 */
[----:B------:R0:W2:Y:S04]  /*09c0*/  @!P0 LDG.E.CONSTANT R8, [R30.64+0x388] ;  /* 0x000388041e088981 */ /* 0x0000a8000c1e9900 */
[----:B------:R0:W2:Y:S04]  /*09d0*/  @!P5 LDG.E.CONSTANT R9, [R30.64+0x384] ;  /* 0x000384041e09d981 */ /* 0x0000a8000c1e9900 */
[----:B------:R0:W2:Y:S04]  /*09e0*/  @!P1 LDG.E.CONSTANT R4, [R30.64+0x38c] ;  /* 0x00038c041e049981 */ /* 0x0000a8000c1e9900 */
[----:B------:R0:W2:Y:S01]  /*09f0*/  @!P2 LDG.E.CONSTANT R3, [R30.64+0x390] ;  /* 0x000390041e03a981 */ /* 0x0000a2000c1e9900 */
[----:B------:R-:W-:Y:S01]  /*0a00*/  FADD R2, R47, R2 ;  /* 0x000000022f027221 */ /* 0x000fe20000000000 */
[----:B------:R-:W-:Y:S01]  /*0a10*/  FFMA R37, R0, 0.5, RZ ;  /* 0x3f00000000257823 */ /* 0x000fe200000000ff */
[C---:B0-----:R-:W-:Y:S01]  /*0a20*/  FFMA R30, R34.reuse, 0.5, R39 ;  /* 0x3f000000221e7823 */ /* 0x041fe20000000027 */
[----:B------:R-:W-:Y:S01]  /*0a30*/  FFMA R34, R34, 1.5, R35 ;  /* 0x3fc0000022227823 */ /* 0x000fe20000000023 */
[----:B-----5:R-:W-:-:S03]  /*0a40*/  FADD R48, R2, R33 ;  /* 0x0000002102307221 */ /* 0x020fc60000000000 */
[--C-:B------:R-:W-:Y:S01]  /*0a50*/  FADD R35, R34, R33.reuse ;  /* 0x0000002122237221 */ /* 0x100fe20000000000 */
[----:B------:R-:W-:Y:S01]  /*0a60*/  FMUL R2, R45, 0.5 ;  /* 0x3f0000002d027820 */ /* 0x000fe20000400000 */
[--C-:B------:R-:W-:Y:S01]  /*0a70*/  FADD R30, R30, R33.reuse ;  /* 0x000000211e1e7221 */ /* 0x100fe20000000000 */
[--C-:B------:R-:W-:Y:S01]  /*0a80*/  FADD R40, R40, R33.reuse ;  /* 0x0000002128287221 */ /* 0x100fe20000000000 */
[----:B------:R-:W-:Y:S01]  /*0a90*/  FADD R39, R36, R33 ;  /* 0x0000002124277221 */ /* 0x000fe20000000000 */
[----:B------:R-:W-:Y:S01]  /*0aa0*/  FFMA R52, R33, 1.5, R52 ;  /* 0x3fc0000021347823 */ /* 0x000fe20000000034 */
[----:B------:R-:W-:Y:S01]  /*0ab0*/  FMUL R50, R45, -1.5 ;  /* 0xbfc000002d327820 */ /* 0x000fe20000400000 */
[----:B------:R-:W-:Y:S01]  /*0ac0*/  FFMA R35, R0, -1.5, R35 ;  /* 0xbfc0000000237823 */ /* 0x000fe20000000023 */
[C---:B------:R-:W-:Y:S01]  /*0ad0*/  FMUL R31, R43.reuse, -1.5 ;  /* 0xbfc000002b1f7820 */ /* 0x040fe20000400000 */
[----:B------:R-:W-:Y:S01]  /*0ae0*/  FMUL R33, R43, 0.5 ;  /* 0x3f0000002b217820 */ /* 0x000fe20000400000 */
[----:B------:R-:W-:Y:S01]  /*0af0*/  FFMA R49, R2, -1.5, R37 ;  /* 0xbfc0000002317823 */ /* 0x000fe20000000025 */
[C---:B------:R-:W-:Y:S01]  /*0b00*/  FADD R37, R50.reuse, R50 ;  /* 0x0000003232257221 */ /* 0x040fe20000000000 */
[C---:B------:R-:W-:Y:S01]  /*0b10*/  FFMA R35, R50.reuse, -1.5, R35 ;  /* 0xbfc0000032237823 */ /* 0x040fe20000000023 */
[----:B------:R-:W-:Y:S01]  /*0b20*/  FADD R34, R31, R31 ;  /* 0x0000001f1f227221 */ /* 0x000fe20000000000 */
[----:B------:R-:W-:Y:S01]  /*0b30*/  FADD R36, R33, R33 ;  /* 0x0000002121247221 */ /* 0x000fe20000000000 */
[----:B------:R-:W-:Y:S01]  /*0b40*/  FFMA R50, R50, 0.5, R39 ;  /* 0x3f00000032327823 */ /* 0x000fe20000000027 */
[----:B------:R-:W-:Y:S01]  /*0b50*/  FADD R46, RZ, R45 ;  /* 0x0000002dff2e7221 */ /* 0x000fe20000000000 */
[----:B------:R-:W-:Y:S01]  /*0b60*/  FADD R39, R2, R2 ;  /* 0x0000000202277221 */ /* 0x000fe20000000000 */
[----:B------:R-:W-:Y:S01]  /*0b70*/  FADD R48, R48, -R37 ;  /* 0x8000002530307221 */ /* 0x000fe20000000000 */
[----:B------:R-:W-:Y:S01]  /*0b80*/  FADD R49, R49, -R36 ;  /* 0x8000002431317221 */ /* 0x000fe20000000000 */
[----:B------:R-:W-:Y:S01]  /*0b90*/  FADD R35, R35, -R34 ;  /* 0x8000002223237221 */ /* 0x000fe20000000000 */
[----:B------:R-:W-:Y:S01]  /*0ba0*/  FMUL R44, R32, 0.5 ;  /* 0x3f000000202c7820 */ /* 0x000fe20000400000 */
[----:B------:R-:W-:Y:S01]  /*0bb0*/  FADD R38, RZ, -R2 ;  /* 0x80000002ff267221 */ /* 0x000fe20000000000 */
[----:B------:R-:W-:Y:S01]  /*0bc0*/  FFMA R37, R43, -2.5, R46 ;  /* 0xc02000002b257823 */ /* 0x000fe2000000002e */
[----:B------:R-:W-:Y:S01]  /*0bd0*/  FADD R36, RZ, -R45 ;  /* 0x8000002dff247221 */ /* 0x000fe20000000000 */
[----:B------:R-:W-:Y:S01]  /*0be0*/  FADD R34, RZ, R2 ;  /* 0x00000002ff227221 */ /* 0x000fe20000000000 */
[----:B------:R-:W-:Y:S01]  /*0bf0*/  FFMA R54, R2, 0.5, RZ ;  /* 0x3f00000002367823 */ /* 0x000fe200000000ff */
[----:B------:R-:W-:Y:S01]  /*0c00*/  FADD R42, RZ, -R39 ;  /* 0x80000027ff2a7221 */ /* 0x000fe20000000000 */
[--C-:B------:R-:W-:Y:S01]  /*0c10*/  FADD R41, R38, R43.reuse ;  /* 0x0000002b26297221 */ /* 0x100fe20000000000 */
[----:B------:R-:W-:Y:S01]  /*0c20*/  FADD R60, R37, R44 ;  /* 0x0000002c253c7221 */ /* 0x000fe20000000000 */
[----:B------:R-:W-:Y:S01]  /*0c30*/  FFMA R57, R43, 2.5, R36 ;  /* 0x402000002b397823 */ /* 0x000fe20000000024 */
[----:B------:R-:W-:Y:S01]  /*0c40*/  FADD R2, R44, R44 ;  /* 0x0000002c2c027221 */ /* 0x000fe20000000000 */
[C---:B------:R-:W-:Y:S01]  /*0c50*/  FFMA R51, R33.reuse, 0.5, R38 ;  /* 0x3f00000021337823 */ /* 0x040fe20000000026 */
[C---:B------:R-:W-:Y:S01]  /*0c60*/  FADD R39, -R33.reuse, R54 ;  /* 0x0000003621277221 */ /* 0x040fe20000000100 */
[----:B------:R-:W-:Y:S01]  /*0c70*/  FADD R59, R34, -R43 ;  /* 0x8000002b223b7221 */ /* 0x000fe20000000000 */
[C-C-:B------:R-:W-:Y:S01]  /*0c80*/  FFMA R47, R33.reuse, -2.5, R34.reuse ;  /* 0xc0200000212f7823 */ /* 0x140fe20000000022 */
[C---:B------:R-:W-:Y:S01]  /*0c90*/  FFMA R55, R33.reuse, -1.5, R34 ;  /* 0xbfc0000021377823 */ /* 0x040fe20000000022 */
[----:B------:R-:W-:Y:S01]  /*0ca0*/  FADD R37, -R33, R42 ;  /* 0x0000002a21257221 */ /* 0x000fe20000000100 */
[C---:B------:R-:W-:Y:S01]  /*0cb0*/  FADD R38, R44.reuse, R41 ;  /* 0x000000292c267221 */ /* 0x040fe20000000000 */
[C---:B------:R-:W-:Y:S01]  /*0cc0*/  FADD R34, -R44.reuse, R57 ;  /* 0x000000392c227221 */ /* 0x040fe20000000100 */
[C---:B------:R-:W-:Y:S01]  /*0cd0*/  FFMA R49, R44.reuse, 1.5, R49 ;  /* 0x3fc000002c317823 */ /* 0x040fe20000000031 */
[C---:B------:R-:W-:Y:S01]  /*0ce0*/  FADD R59, -R44.reuse, R59 ;  /* 0x0000003b2c3b7221 */ /* 0x040fe20000000100 */
[C---:B------:R-:W-:Y:S01]  /*0cf0*/  FFMA R41, R44.reuse, 2.5, R51 ;  /* 0x402000002c297823 */ /* 0x040fe20000000033 */
[----:B------:R-:W-:Y:S01]  /*0d00*/  FFMA R42, R44, 0.5, R47 ;  /* 0x3f0000002c2a7823 */ /* 0x000fe2000000002f */
[----:B------:R-:W-:Y:S01]  /*0d10*/  FADD R55, -R2, R55 ;  /* 0x0000003702377221 */ /* 0x000fe20000000100 */
[----:B------:R-:W-:Y:S01]  /*0d20*/  FFMA R40, R45, 1.5, R40 ;  /* 0x3fc000002d287823 */ /* 0x000fe20000000028 */
[----:B------:R-:W-:Y:S01]  /*0d30*/  FFMA R44, R44, -0.5, R39 ;  /* 0xbf0000002c2c7823 */ /* 0x000fe20000000027 */
[----:B------:R-:W-:Y:S01]  /*0d40*/  FFMA R39, R43, 1.5, R50 ;  /* 0x3fc000002b277823 */ /* 0x000fe20000000032 */
[----:B------:R-:W-:Y:S01]  /*0d50*/  FFMA R30, R45, -1.5, R30 ;  /* 0xbfc000002d1e7823 */ /* 0x000fe2000000001e */
[C---:B------:R-:W-:Y:S01]  /*0d60*/  FFMA R48, R43.reuse, 1.5, R48 ;  /* 0x3fc000002b307823 */ /* 0x040fe20000000030 */
[----:B------:R-:W-:Y:S01]  /*0d70*/  FFMA R61, R43, 1.5, R36 ;  /* 0x3fc000002b3d7823 */ /* 0x000fe20000000024 */
[--C-:B------:R-:W-:Y:S01]  /*0d80*/  FADD R60, R60, R29.reuse ;  /* 0x0000001d3c3c7221 */ /* 0x100fe20000000000 */
[--C-:B------:R-:W-:Y:S01]  /*0d90*/  FADD R34, R34, -R29.reuse ;  /* 0x8000001d22227221 */ /* 0x100fe20000000000 */
[--C-:B------:R-:W-:Y:S01]  /*0da0*/  FADD R59, R59, R29.reuse ;  /* 0x0000001d3b3b7221 */ /* 0x100fe20000000000 */
[----:B------:R-:W-:Y:S01]  /*0db0*/  FADD R38, R38, -R29 ;  /* 0x8000001d26267221 */ /* 0x000fe20000000000 */
[----:B------:R-:W-:Y:S01]  /*0dc0*/  FADD R54, R52, R27 ;  /* 0x0000001b34367221 */ /* 0x000fe20000000000 */
[----:B------:R-:W-:Y:S01]  /*0dd0*/  FADD R52, R37, R2 ;  /* 0x0000000225347221 */ /* 0x000fe20000000000 */
[----:B------:R-:W-:-:S02]  /*0de0*/  FMUL R2, R32, -1.5 ;  /* 0xbfc0000020027820 */ /* 0x000fc40000400000 */
[----:B------:R-:W-:Y:S01]  /*0df0*/  FFMA R54, R45, -1.5, R54 ;  /* 0xbfc000002d367823 */ /* 0x000fe20000000036 */
[C---:B------:R-:W-:Y:S01]  /*0e00*/  FFMA R37, R31.reuse, 0.5, R40 ;  /* 0x3f0000001f257823 */ /* 0x040fe20000000028 */
[C---:B------:R-:W-:Y:S02]  /*0e10*/  FADD R51, R2.reuse, R2 ;  /* 0x0000000202337221 */ /* 0x040fe40000000000 */
[----:B------:R-:W-:Y:S01]  /*0e20*/  FFMA R40, R31, -1.5, R54 ;  /* 0xbfc000001f287823 */ /* 0x000fe20000000036 */
[----:B------:R-:W-:Y:S01]  /*0e30*/  FFMA R54, R2, -0.5, R39 ;  /* 0xbf00000002367823 */ /* 0x000fe20000000027 */
[----:B------:R-:W-:Y:S01]  /*0e40*/  FADD R39, R45, R45 ;  /* 0x0000002d2d277221 */ /* 0x000fe20000000000 */
[----:B------:R-:W-:Y:S01]  /*0e50*/  FFMA R27, R31, -2.5, R30 ;  /* 0xc02000001f1b7823 */ /* 0x000fe2000000001e */
[----:B------:R-:W-:Y:S01]  /*0e60*/  FADD R56, R48, R51 ;  /* 0x0000003330387221 */ /* 0x000fe20000000000 */
[----:B------:R-:W-:Y:S01]  /*0e70*/  FADD R51, -R51, R40 ;  /* 0x0000002833337221 */ /* 0x000fe20000000100 */
[--C-:B------:R-:W-:Y:S01]  /*0e80*/  FADD R40, RZ, -R39.reuse ;  /* 0x80000027ff287221 */ /* 0x100fe20000000000 */
[----:B------:R-:W-:Y:S01]  /*0e90*/  FADD R39, RZ, R39 ;  /* 0x00000027ff277221 */ /* 0x000fe20000000000 */
[C---:B------:R-:W-:Y:S01]  /*0ea0*/  FFMA R30, R2.reuse, 0.5, R27 ;  /* 0x3f000000021e7823 */ /* 0x040fe2000000001b */
[C---:B------:R-:W-:Y:S01]  /*0eb0*/  FFMA R31, R2.reuse, 2.5, R37 ;  /* 0x40200000021f7823 */ /* 0x040fe20000000025 */
[----:B------:R-:W-:Y:S01]  /*0ec0*/  FFMA R27, R2, 1.5, R35 ;  /* 0x3fc00000021b7823 */ /* 0x000fe20000000023 */
[----:B------:R-:W-:Y:S01]  /*0ed0*/  FADD R2, R32, R32 ;  /* 0x0000002020027221 */ /* 0x000fe20000000000 */
[----:B------:R-:W-:Y:S01]  /*0ee0*/  FFMA R35, R43, -1.5, R46 ;  /* 0xbfc000002b237823 */ /* 0x000fe2000000002e */
[--C-:B------:R-:W-:Y:S01]  /*0ef0*/  FADD R47, R40, -R43.reuse ;  /* 0x8000002b282f7221 */ /* 0x100fe20000000000 */
[----:B------:R-:W-:Y:S01]  /*0f00*/  FADD R57, R39, R43 ;  /* 0x0000002b27397221 */ /* 0x000fe20000000000 */
[----:B------:R-:W-:Y:S01]  /*0f10*/  FADD R37, R46, -R33 ;  /* 0x800000212e257221 */ /* 0x000fe20000000000 */
[----:B------:R-:W-:Y:S01]  /*0f20*/  FADD R33, R33, R36 ;  /* 0x0000002421217221 */ /* 0x000fe20000000000 */
[C---:B------:R-:W-:Y:S01]  /*0f30*/  FADD R46, -R2.reuse, R35 ;  /* 0x00000023022e7221 */ /* 0x040fe20000000100 */
[C---:B------:R-:W-:Y:S01]  /*0f40*/  FADD R35, R2.reuse, R61 ;  /* 0x0000003d02237221 */ /* 0x040fe20000000000 */
[----:B------:R-:W-:Y:S01]  /*0f50*/  FADD R50, R47, R2 ;  /* 0x000000022f327221 */ /* 0x000fe20000000000 */
[----:B------:R-:W-:Y:S01]  /*0f60*/  FADD R36, -R2, R57 ;  /* 0x0000003902247221 */ /* 0x000fe20000000100 */
[--C-:B------:R-:W-:Y:S01]  /*0f70*/  FADD R2, RZ, R0.reuse ;  /* 0x00000000ff027221 */ /* 0x100fe20000000000 */
[--C-:B------:R-:W-:Y:S01]  /*0f80*/  FADD R48, RZ, -R0.reuse ;  /* 0x80000000ff307221 */ /* 0x100fe20000000000 */
[----:B------:R-:W-:Y:S01]  /*0f90*/  FADD R47, R0, R0 ;  /* 0x00000000002f7221 */ /* 0x000fe20000000000 */
[C---:B------:R-:W-:Y:S01]  /*0fa0*/  FMUL R0, R45.reuse, -2 ;  /* 0xc00000002d007820 */ /* 0x040fe20000400000 */
[C---:B------:R-:W-:Y:S01]  /*0fb0*/  FFMA R57, R45.reuse, -1.5, R2 ;  /* 0xbfc000002d397823 */ /* 0x040fe20000000002 */
[----:B------:R-:W-:Y:S01]  /*0fc0*/  FFMA R2, R45, 1.5, R48 ;  /* 0x3fc000002d027823 */ /* 0x000fe20000000030 */
[----:B------:R-:W-:Y:S01]  /*0fd0*/  FADD R45, RZ, -R47 ;  /* 0x8000002fff2d7221 */ /* 0x000fe20000000000 */
[----:B------:R-:W-:-:S03]  /*0fe0*/  FMUL R47, R43, -2 ;  /* 0xc00000002b2f7820 */ /* 0x000fc60000400000 */
[C---:B------:R-:W-:Y:S01]  /*0ff0*/  FFMA R45, R0.reuse, -1.5, R45 ;  /* 0xbfc00000002d7823 */ /* 0x040fe2000000002d */
[----:B------:R-:W-:Y:S01]  /*1000*/  FADD R48, R47, R47 ;  /* 0x0000002f2f307221 */ /* 0x000fe20000000000 */
[----:B------:R-:W-:-:S03]  /*1010*/  FADD R58, R0, R0 ;  /* 0x00000000003a7221 */ /* 0x000fc60000000000 */
[----:B------:R-:W-:Y:S01]  /*1020*/  FADD R48, R45, -R48 ;  /* 0x800000302d307221 */ /* 0x000fe20000000000 */
[----:B------:R-:W-:Y:S01]  /*1030*/  FADD R45, R43, R43 ;  /* 0x0000002b2b2d7221 */ /* 0x000fe20000000000 */
[----:B------:R-:W-:Y:S01]  /*1040*/  FADD R58, RZ, -R58 ;  /* 0x8000003aff3a7221 */ /* 0x000fe20000000000 */
[----:B------:R-:W-:Y:S02]  /*1050*/  FFMA R61, R0, 0.5, RZ ;  /* 0x3f000000003d7823 */ /* 0x000fe400000000ff */
[----:B------:R-:W-:Y:S01]  /*1060*/  FADD R43, R45, R2 ;  /* 0x000000022d2b7221 */ /* 0x000fe20000000000 */
[----:B------:R-:W-:Y:S01]  /*1070*/  FADD R57, R57, -R45 ;  /* 0x8000002d39397221 */ /* 0x000fe20000000000 */
[----:B------:R-:W-:Y:S01]  /*1080*/  FADD R0, R45, R58 ;  /* 0x0000003a2d007221 */ /* 0x000fe20000000000 */
[C---:B------:R-:W-:Y:S01]  /*1090*/  FFMA R58, R32.reuse, 2.5, R33 ;  /* 0x40200000203a7823 */ /* 0x040fe20000000021 */
[C---:B------:R-:W-:Y:S01]  /*10a0*/  FFMA R2, R32.reuse, -1.5, R43 ;  /* 0xbfc0000020027823 */ /* 0x040fe2000000002b */
[C---:B------:R-:W-:Y:S01]  /*10b0*/  FFMA R37, R32.reuse, -2.5, R37 ;  /* 0xc020000020257823 */ /* 0x040fe20000000025 */
[C---:B------:R-:W-:Y:S01]  /*10c0*/  FFMA R33, R32.reuse, 1.5, R57 ;  /* 0x3fc0000020217823 */ /* 0x040fe20000000039 */
[----:B------:R-:W-:Y:S01]  /*10d0*/  FMUL R43, R32, -2 ;  /* 0xc0000000202b7820 */ /* 0x000fe20000400000 */
[--C-:B------:R-:W-:Y:S01]  /*10e0*/  FFMA R32, R47, -2.5, R40.reuse ;  /* 0xc02000002f207823 */ /* 0x100fe20000000028 */
[----:B------:R-:W-:Y:S01]  /*10f0*/  FADD R45, R45, R61 ;  /* 0x0000003d2d2d7221 */ /* 0x000fe20000000000 */
[C---:B------:R-:W-:Y:S01]  /*1100*/  FFMA R39, R47.reuse, 0.5, R39 ;  /* 0x3f0000002f277823 */ /* 0x040fe20000000027 */
[----:B------:R-:W-:Y:S01]  /*1110*/  FFMA R61, R47, -1.5, R40 ;  /* 0xbfc000002f3d7823 */ /* 0x000fe20000000028 */
[C---:B------:R-:W-:Y:S01]  /*1120*/  FFMA R40, R43.reuse, 0.5, R32 ;  /* 0x3f0000002b287823 */ /* 0x040fe20000000020 */
[C---:B------:R-:W-:Y:S01]  /*1130*/  FFMA R32, R43.reuse, -0.5, R45 ;  /* 0xbf0000002b207823 */ /* 0x040fe2000000002d */
[C---:B------:R-:W-:Y:S01]  /*1140*/  FFMA R39, R43.reuse, 2.5, R39 ;  /* 0x402000002b277823 */ /* 0x040fe20000000027 */
[C---:B------:R-:W-:Y:S01]  /*1150*/  FFMA R48, R43.reuse, 1.5, R48 ;  /* 0x3fc000002b307823 */ /* 0x040fe20000000030 */
[----:B------:R-:W-:-:S04]  /*1160*/  FADD R43, R43, R43 ;  /* 0x0000002b2b2b7221 */ /* 0x000fc80000000000 */
[----:B------:R-:W-:Y:S01]  /*1170*/  FADD R0, R0, R43 ;  /* 0x0000002b00007221 */ /* 0x000fe20000000000 */
[----:B------:R-:W-:Y:S01]  /*1180*/  FADD R61, -R43, R61 ;  /* 0x0000003d2b3d7221 */ /* 0x000fe20000000100 */
[C---:B------:R-:W-:Y:S01]  /*1190*/  FMUL R43, R29.reuse, -1.5 ;  /* 0xbfc000001d2b7820 */ /* 0x040fe20000400000 */
[--C-:B------:R-:W-:Y:S01]  /*11a0*/  FADD R47, R50, R29.reuse ;  /* 0x0000001d322f7221 */ /* 0x100fe20000000000 */
[----:B------:R-:W-:Y:S01]  /*11b0*/  FFMA R45, R29, 1.5, R46 ;  /* 0x3fc000001d2d7823 */ /* 0x000fe2000000002e */
[----:B------:R-:W-:Y:S01]  /*11c0*/  FADD R50, R33, R29 ;  /* 0x0000001d21327221 */ /* 0x000fe20000000000 */
[----:B------:R-:W-:Y:S01]  /*11d0*/  FFMA R51, R43, 1.5, R51 ;  /* 0x3fc000002b337823 */ /* 0x000fe20000000033 */
[--C-:B------:R-:W-:Y:S01]  /*11e0*/  FADD R43, R29, R29.reuse ;  /* 0x0000001d1d2b7221 */ /* 0x100fe20000000000 */
[--C-:B------:R-:W-:Y:S01]  /*11f0*/  FADD R58, R58, R29.reuse ;  /* 0x0000001d3a3a7221 */ /* 0x100fe20000000000 */
[----:B------:R-:W-:Y:S01]  /*1200*/  FADD R46, R37, -R29 ;  /* 0x8000001d252e7221 */ /* 0x000fe20000000000 */
[C---:B------:R-:W-:Y:S01]  /*1210*/  FFMA R35, R29.reuse, -1.5, R35 ;  /* 0xbfc000001d237823 */ /* 0x040fe20000000023 */
[--C-:B------:R-:W-:Y:S01]  /*1220*/  FADD R36, R36, -R29.reuse ;  /* 0x8000001d24247221 */ /* 0x100fe20000000000 */
[----:B------:R-:W-:Y:S01]  /*1230*/  FADD R2, R2, -R29 ;  /* 0x8000001d02027221 */ /* 0x000fe20000000000 */
[C---:B------:R-:W-:Y:S01]  /*1240*/  FFMA R30, R29.reuse, -1.5, R30 ;  /* 0xbfc000001d1e7823 */ /* 0x040fe2000000001e */
[C---:B------:R-:W-:Y:S01]  /*1250*/  FFMA R31, R29.reuse, -1.5, R31 ;  /* 0xbfc000001d1f7823 */ /* 0x040fe2000000001f */
[C---:B------:R-:W-:Y:S01]  /*1260*/  FFMA R54, R29.reuse, -1.5, R54 ;  /* 0xbfc000001d367823 */ /* 0x040fe20000000036 */
[C---:B------:R-:W-:Y:S01]  /*1270*/  FFMA R56, R29.reuse, -1.5, R56 ;  /* 0xbfc000001d387823 */ /* 0x040fe20000000038 */
[C---:B------:R-:W-:Y:S01]  /*1280*/  FFMA R27, R29.reuse, -1.5, R27 ;  /* 0xbfc000001d1b7823 */ /* 0x040fe2000000001b */
[C---:B------:R-:W-:Y:S01]  /*1290*/  FMUL R33, R29.reuse, -2 ;  /* 0xc00000001d217820 */ /* 0x040fe20000400000 */
[----:B------:R-:W-:-:S03]  /*12a0*/  FMUL R29, R29, 0.5 ;  /* 0x3f0000001d1d7820 */ /* 0x000fc60000400000 */
[----:B------:R-:W-:Y:S01]  /*12b0*/  FFMA R61, R33, 1.5, R61 ;  /* 0x3fc00000213d7823 */ /* 0x000fe2000000003d */
[----:B------:R-:W-:Y:S01]  /*12c0*/  FADD R49, R49, R29 ;  /* 0x0000001d31317221 */ /* 0x000fe20000000000 */
[C---:B------:R-:W-:Y:S01]  /*12d0*/  FADD R42, R29.reuse, R42 ;  /* 0x0000002a1d2a7221 */ /* 0x040fe20000000000 */
[C---:B------:R-:W-:Y:S01]  /*12e0*/  FADD R41, R29.reuse, R41 ;  /* 0x000000291d297221 */ /* 0x040fe20000000000 */
[C---:B------:R-:W-:Y:S01]  /*12f0*/  FADD R44, R29.reuse, R44 ;  /* 0x0000002c1d2c7221 */ /* 0x040fe20000000000 */
[C---:B------:R-:W-:Y:S01]  /*1300*/  FFMA R55, R29.reuse, 1.5, R55 ;  /* 0x3fc000001d377823 */ /* 0x040fe20000000037 */
[----:B------:R-:W-:Y:S01]  /*1310*/  FADD R52, R29, R52 ;  /* 0x000000341d347221 */ /* 0x000fe20000000000 */
[----:B------:R-:W-:-:S04]  /*1320*/  FADD R29, R26, R26 ;  /* 0x0000001a1a1d7221 */ /* 0x000fc80000000000 */
[----:B------:R-:W-:Y:S01]  /*1330*/  FADD R61, R61, -R29 ;  /* 0x8000001d3d3d7221 */ /* 0x000fe20000000000 */
[----:B------:R-:W-:-:S04]  /*1340*/  FADD R29, R53, R53 ;  /* 0x00000035351d7221 */ /* 0x000fc80000000000 */
[----:B------:R-:W-:Y:S01]  /*1350*/  FADD R29, R27, -R29 ;  /* 0x8000001d1b1d7221 */ /* 0x000fe20000000000 */
[----:B------:R-:W-:-:S04]  /*1360*/  FMUL R27, R28, -2 ;  /* 0xc00000001c1b7820 */ /* 0x000fc80000400000 */
[----:B------:R-:W-:-:S04]  /*1370*/  FADD R33, R27, R27 ;  /* 0x0000001b1b217221 */ /* 0x000fc80000000000 */
[----:B------:R-:W-:Y:S01]  /*1380*/  FADD R56, R56, -R33 ;  /* 0x8000002138387221 */ /* 0x000fe20000000000 */
[----:B------:R-:W-:Y:S01]  /*1390*/  FMUL R33, R28, 0.5 ;  /* 0x3f0000001c217820 */ /* 0x000fe20000400000 */
[C---:B------:R-:W-:Y:S01]  /*13a0*/  FFMA R54, R27.reuse, 0.5, R54 ;  /* 0x3f0000001b367823 */ /* 0x040fe20000000036 */
[----:B------:R-:W-:Y:S02]  /*13b0*/  FFMA R29, R27, -1.5, R29 ;  /* 0xbfc000001b1d7823 */ /* 0x000fe4000000001d */
[----:B------:R-:W-:Y:S01]  /*13c0*/  FADD R27, R33, R33 ;  /* 0x00000021211b7221 */ /* 0x000fe20000000000 */
[----:B------:R-:W-:Y:S01]  /*13d0*/  FADD R48, R48, -R43 ;  /* 0x8000002b30307221 */ /* 0x000fe20000000000 */
[----:B------:R-:W-:Y:S01]  /*13e0*/  FFMA R2, R53, 0.5, R2 ;  /* 0x3f00000035027823 */ /* 0x000fe20000000002 */
[----:B------:R-:W-:Y:S01]  /*13f0*/  FADD R49, R49, -R53 ;  /* 0x8000003531317221 */ /* 0x000fe20000000000 */
[----:B------:R-:W-:Y:S01]  /*1400*/  FADD R36, R36, -R27 ;  /* 0x8000001b24247221 */ /* 0x000fe20000000000 */
[C-C-:B------:R-:W-:Y:S01]  /*1410*/  FFMA R27, R53.reuse, -2.5, R50.reuse ;  /* 0xc0200000351b7823 */ /* 0x140fe20000000032 */
[----:B------:R-:W-:Y:S01]  /*1420*/  FFMA R57, R53, -1.5, R50 ;  /* 0xbfc0000035397823 */ /* 0x000fe20000000032 */
[----:B------:R-:W-:Y:S01]  /*1430*/  FADD R53, R48, -R53 ;  /* 0x8000003530357221 */ /* 0x000fe20000000000 */
[----:B------:R-:W-:Y:S01]  /*1440*/  FADD R48, R35, -R26 ;  /* 0x8000001a23307221 */ /* 0x000fe20000000000 */
[----:B------:R-:W-:Y:S01]  /*1450*/  FADD R32, -R43, R32 ;  /* 0x000000202b207221 */ /* 0x000fe20000000100 */
[C---:B------:R-:W-:Y:S01]  /*1460*/  FADD R35, -R33.reuse, R46 ;  /* 0x0000002e21237221 */ /* 0x040fe20000000100 */
[C---:B------:R-:W-:Y:S01]  /*1470*/  FFMA R37, R33.reuse, 0.5, R38 ;  /* 0x3f00000021257823 */ /* 0x040fe20000000026 */
[----:B------:R-:W-:Y:S01]  /*1480*/  FADD R38, R33, R48 ;  /* 0x0000003021267221 */ /* 0x000fe20000000000 */
[----:B------:R-:W-:Y:S01]  /*1490*/  FMUL R46, R28, -2.5 ;  /* 0xc02000001c2e7820 */ /* 0x000fe20000400000 */
[C---:B------:R-:W-:Y:S01]  /*14a0*/  FADD R40, -R43.reuse, R40 ;  /* 0x000000282b287221 */ /* 0x040fe20000000100 */
[C---:B------:R-:W-:Y:S01]  /*14b0*/  FADD R39, -R43.reuse, R39 ;  /* 0x000000272b277221 */ /* 0x040fe20000000100 */
[----:B------:R-:W-:Y:S01]  /*14c0*/  FADD R0, -R43, R0 ;  /* 0x000000002b007221 */ /* 0x000fe20000000100 */
[----:B------:R-:W-:Y:S01]  /*14d0*/  FMUL R48, R25, -2.5 ;  /* 0xc020000019307820 */ /* 0x000fe20000400000 */
[C---:B------:R-:W-:Y:S01]  /*14e0*/  FADD R34, R33.reuse, R34 ;  /* 0x0000002221227221 */ /* 0x040fe20000000000 */
[C---:B------:R-:W-:Y:S01]  /*14f0*/  FADD R43, -R33.reuse, R32 ;  /* 0x00000020212b7221 */ /* 0x040fe20000000100 */
[C---:B------:R-:W-:Y:S01]  /*1500*/  FADD R44, -R33.reuse, R44 ;  /* 0x0000002c212c7221 */ /* 0x040fe20000000100 */
[----:B------:R-:W-:Y:S01]  /*1510*/  FFMA R33, R33, -1.5, R2 ;  /* 0xbfc0000021217823 */ /* 0x000fe20000000002 */
[----:B------:R-:W-:Y:S01]  /*1520*/  FADD R45, R45, R26 ;  /* 0x0000001a2d2d7221 */ /* 0x000fe20000000000 */
[----:B------:R-:W-:Y:S01]  /*1530*/  FFMA R55, R26, 0.5, R55 ;  /* 0x3f0000001a377823 */ /* 0x000fe20000000037 */
[----:B------:R-:W-:Y:S01]  /*1540*/  FADD R32, R28, R28 ;  /* 0x0000001c1c207221 */ /* 0x000fe20000000000 */
[----:B------:R-:W-:Y:S01]  /*1550*/  FFMA R2, R46, -1.5, R27 ;  /* 0xbfc000002e027823 */ /* 0x000fe2000000001b */
[----:B------:R-:W-:Y:S01]  /*1560*/  FFMA R26, R26, -1.5, R51 ;  /* 0xbfc000001a1a7823 */ /* 0x000fe20000000033 */
[----:B------:R-:W-:Y:S01]  /*1570*/  FADD R27, R48, R48 ;  /* 0x00000030301b7221 */ /* 0x000fe20000000000 */
[C---:B------:R-:W-:Y:S01]  /*1580*/  FADD R51, R32.reuse, R0 ;  /* 0x0000000020337221 */ /* 0x040fe20000000000 */
[----:B------:R-:W-:Y:S01]  /*1590*/  FADD R52, R32, R52 ;  /* 0x0000003420347221 */ /* 0x000fe20000000000 */
[----:B------:R-:W-:Y:S01]  /*15a0*/  FADD R30, R30, -R32 ;  /* 0x800000201e1e7221 */ /* 0x000fe20000000000 */
[C---:B------:R-:W-:Y:S01]  /*15b0*/  FADD R31, R32.reuse, R31 ;  /* 0x0000001f201f7221 */ /* 0x040fe20000000000 */
[----:B------:R-:W-:Y:S01]  /*15c0*/  FADD R32, -R32, R26 ;  /* 0x0000001a20207221 */ /* 0x000fe20000000100 */
[----:B------:R-:W-:Y:S01]  /*15d0*/  FADD R2, R2, -R27 ;  /* 0x8000001b02027221 */ /* 0x000fe20000000000 */
[C---:B------:R-:W-:Y:S01]  /*15e0*/  FFMA R26, R28.reuse, -2.5, R60 ;  /* 0xc02000001c1a7823 */ /* 0x040fe2000000003c */
[C---:B------:R-:W-:Y:S01]  /*15f0*/  FFMA R0, R28.reuse, 2.5, R58 ;  /* 0x402000001c007823 */ /* 0x040fe2000000003a */
[----:B------:R-:W-:Y:S01]  /*1600*/  FFMA R27, R28, -2.5, R45 ;  /* 0xc02000001c1b7823 */ /* 0x000fe2000000002d */
[----:B------:R-:W-:Y:S01]  /*1610*/  FADD R50, R55, -R28 ;  /* 0x8000001c37327221 */ /* 0x000fe20000000000 */
[C---:B------:R-:W-:Y:S01]  /*1620*/  FFMA R26, R48.reuse, -2.5, R26 ;  /* 0xc0200000301a7823 */ /* 0x040fe2000000001a */
[C---:B------:R-:W-:Y:S01]  /*1630*/  FFMA R0, R48.reuse, 0.5, R0 ;  /* 0x3f00000030007823 */ /* 0x040fe20000000000 */
[----:B------:R-:W-:Y:S01]  /*1640*/  FFMA R27, R48, -1.5, R27 ;  /* 0xbfc00000301b7823 */ /* 0x000fe2000000001b */
[C---:B------:R-:W-:Y:S01]  /*1650*/  FFMA R60, R28.reuse, -1.5, R60 ;  /* 0xbfc000001c3c7823 */ /* 0x040fe2000000003c */
[----:B------:R-:W-:Y:S01]  /*1660*/  FFMA R58, R28, 1.5, R58 ;  /* 0x3fc000001c3a7823 */ /* 0x000fe2000000003a */
[--C-:B------:R-:W-:Y:S01]  /*1670*/  FADD R40, R40, -R28.reuse ;  /* 0x8000001c28287221 */ /* 0x100fe20000000000 */
[--C-:B------:R-:W-:Y:S01]  /*1680*/  FADD R39, R39, R28.reuse ;  /* 0x0000001c27277221 */ /* 0x100fe20000000000 */
[--C-:B------:R-:W-:Y:S01]  /*1690*/  FADD R42, R42, -R28.reuse ;  /* 0x8000001c2a2a7221 */ /* 0x100fe20000000000 */
[--C-:B------:R-:W-:Y:S01]  /*16a0*/  FADD R41, R41, R28.reuse ;  /* 0x0000001c29297221 */ /* 0x100fe20000000000 */
[C---:B------:R-:W-:Y:S01]  /*16b0*/  FFMA R49, R28.reuse, 1.5, R49 ;  /* 0x3fc000001c317823 */ /* 0x040fe20000000031 */
[----:B------:R-:W-:Y:S01]  /*16c0*/  FADD R48, R61, -R28 ;  /* 0x8000001c3d307221 */ /* 0x000fe20000000000 */
[C---:B------:R-:W-:Y:S01]  /*16d0*/  FFMA R53, R28.reuse, 1.5, R53 ;  /* 0x3fc000001c357823 */ /* 0x040fe20000000035 */
[C---:B------:R-:W-:Y:S01]  /*16e0*/  FMUL R55, R28.reuse, -1.5 ;  /* 0xbfc000001c377820 */ /* 0x040fe20000400000 */
[----:B------:R-:W-:Y:S01]  /*16f0*/  FFMA R28, R28, -1.5, R45 ;  /* 0xbfc000001c1c7823 */ /* 0x000fe2000000002d */
[C---:B------:R-:W-:Y:S01]  /*1700*/  FADD R45, R46.reuse, R46 ;  /* 0x0000002e2e2d7221 */ /* 0x040fe20000000000 */
[----:B------:R-:W-:Y:S01]  /*1710*/  FFMA R46, R46, 0.5, R59 ;  /* 0x3f0000002e2e7823 */ /* 0x000fe2000000003b */
[C---:B------:R-:W-:Y:S01]  /*1720*/  FADD R61, R55.reuse, R55 ;  /* 0x00000037373d7221 */ /* 0x040fe20000000000 */
[C---:B------:R-:W-:Y:S01]  /*1730*/  FFMA R57, R55.reuse, -1.5, R57 ;  /* 0xbfc0000037397823 */ /* 0x040fe20000000039 */
[----:B------:R-:W-:Y:S01]  /*1740*/  FFMA R59, R55, 0.5, R59 ;  /* 0x3f000000373b7823 */ /* 0x000fe2000000003b */
[----:B------:R-:W-:Y:S01]  /*1750*/  FMUL R55, R25, -2 ;  /* 0xc000000019377820 */ /* 0x000fe20000400000 */
[C---:B------:R-:W-:Y:S01]  /*1760*/  FADD R45, R47.reuse, -R45 ;  /* 0x8000002d2f2d7221 */ /* 0x040fe20000000000 */
[----:B------:R-:W-:-:S02]  /*1770*/  FADD R47, R47, -R61 ;  /* 0x8000003d2f2f7221 */ /* 0x000fc40000000000 */
[C---:B------:R-:W-:Y:S01]  /*1780*/  FADD R61, R55.reuse, R55 ;  /* 0x00000037373d7221 */ /* 0x040fe20000000000 */
[C---:B------:R-:W-:Y:S01]  /*1790*/  FFMA R30, R55.reuse, -2.5, R30 ;  /* 0xc0200000371e7823 */ /* 0x040fe2000000001e */
[C---:B------:R-:W-:Y:S01]  /*17a0*/  FFMA R31, R55.reuse, 0.5, R31 ;  /* 0x3f000000371f7823 */ /* 0x040fe2000000001f */
[----:B------:R-:W-:Y:S01]  /*17b0*/  FFMA R32, R55, -1.5, R32 ;  /* 0xbfc0000037207823 */ /* 0x000fe20000000020 */
[----:B------:R-:W-:Y:S01]  /*17c0*/  FMUL R55, R25, 0.5 ;  /* 0x3f00000019377820 */ /* 0x000fe20000400000 */
[----:B------:R-:W-:-:S03]  /*17d0*/  FADD R29, R29, -R61 ;  /* 0x8000003d1d1d7221 */ /* 0x000fc60000000000 */
[C---:B------:R-:W-:Y:S01]  /*17e0*/  FADD R61, R55.reuse, R55 ;  /* 0x00000037373d7221 */ /* 0x040fe20000000000 */
[C---:B------:R-:W-:Y:S01]  /*17f0*/  FFMA R34, R55.reuse, -2.5, R34 ;  /* 0xc020000037227823 */ /* 0x040fe20000000022 */
[C---:B------:R-:W-:Y:S01]  /*1800*/  FFMA R35, R55.reuse, 0.5, R35 ;  /* 0x3f00000037237823 */ /* 0x040fe20000000023 */
[C---:B------:R-:W-:Y:S01]  /*1810*/  FADD R36, -R55.reuse, R36 ;  /* 0x0000002437247221 */ /* 0x040fe20000000100 */
[C---:B------:R-:W-:Y:S01]  /*1820*/  FADD R37, -R55.reuse, R37 ;  /* 0x0000002537257221 */ /* 0x040fe20000000100 */
[C---:B------:R-:W-:Y:S01]  /*1830*/  FFMA R38, R55.reuse, -1.5, R38 ;  /* 0xbfc0000037267823 */ /* 0x040fe20000000026 */
[C---:B------:R-:W-:Y:S01]  /*1840*/  FADD R39, -R55.reuse, R39 ;  /* 0x0000002737277221 */ /* 0x040fe20000000100 */
[----:B------:R-:W-:Y:S01]  /*1850*/  FADD R41, -R55, R41 ;  /* 0x0000002937297221 */ /* 0x000fe20000000100 */
[C---:B------:R-:W-:Y:S01]  /*1860*/  FMUL R55, R25.reuse, -1.5 ;  /* 0xbfc0000019377820 */ /* 0x040fe20000400000 */
[C---:B------:R-:W-:Y:S01]  /*1870*/  FFMA R40, R25.reuse, 2.5, R40 ;  /* 0x4020000019287823 */ /* 0x040fe20000000028 */
[----:B------:R-:W-:Y:S01]  /*1880*/  FFMA R42, R25, 2.5, R42 ;  /* 0x40200000192a7823 */ /* 0x000fe2000000002a */
[--C-:B------:R-:W-:Y:S01]  /*1890*/  FADD R43, R43, R25.reuse ;  /* 0x000000192b2b7221 */ /* 0x100fe20000000000 */
[----:B------:R-:W-:Y:S01]  /*18a0*/  FADD R44, R44, R25 ;  /* 0x000000192c2c7221 */ /* 0x000fe20000000000 */
[C---:B------:R-:W-:Y:S01]  /*18b0*/  FFMA R45, R25.reuse, 2.5, R45 ;  /* 0x40200000192d7823 */ /* 0x040fe2000000002d */
[C---:B------:R-:W-:Y:S01]  /*18c0*/  FFMA R46, R25.reuse, 2.5, R46 ;  /* 0x40200000192e7823 */ /* 0x040fe2000000002e */
[C---:B------:R-:W-:Y:S01]  /*18d0*/  FFMA R47, R25.reuse, 1.5, R47 ;  /* 0x3fc00000192f7823 */ /* 0x040fe2000000002f */
[C---:B------:R-:W-:Y:S01]  /*18e0*/  FFMA R49, R25.reuse, 2, R49 ;  /* 0x4000000019317823 */ /* 0x040fe20000000031 */
[C---:B------:R-:W-:Y:S01]  /*18f0*/  FFMA R48, R25.reuse, 1.5, R48 ;  /* 0x3fc0000019307823 */ /* 0x040fe20000000030 */
[----:B------:R-:W-:Y:S01]  /*1900*/  FFMA R50, R25, 1.5, R50 ;  /* 0x3fc0000019327823 */ /* 0x000fe20000000032 */
[--C-:B------:R-:W-:Y:S01]  /*1910*/  FADD R51, R51, R25.reuse ;  /* 0x0000001933337221 */ /* 0x100fe20000000000 */
[----:B------:R-:W-:Y:S01]  /*1920*/  FADD R52, R52, R25 ;  /* 0x0000001934347221 */ /* 0x000fe20000000000 */
[C---:B------:R-:W-:Y:S01]  /*1930*/  FFMA R53, R25.reuse, 2, R53 ;  /* 0x4000000019357823 */ /* 0x040fe20000000035 */
[C---:B------:R-:W-:Y:S01]  /*1940*/  FFMA R54, R25.reuse, 2, R54 ;  /* 0x4000000019367823 */ /* 0x040fe20000000036 */
[C---:B------:R-:W-:Y:S01]  /*1950*/  FFMA R56, R25.reuse, 2, R56 ;  /* 0x4000000019387823 */ /* 0x040fe20000000038 */
[----:B------:R-:W-:Y:S01]  /*1960*/  FFMA R25, R25, 1.5, R59 ;  /* 0x3fc0000019197823 */ /* 0x000fe2000000003b */
[C---:B------:R-:W-:Y:S01]  /*1970*/  FADD R59, R55.reuse, R55 ;  /* 0x00000037373b7221 */ /* 0x040fe20000000000 */
[C---:B------:R-:W-:Y:S01]  /*1980*/  FFMA R58, R55.reuse, 0.5, R58 ;  /* 0x3f000000373a7823 */ /* 0x040fe2000000003a */
[----:B------:R-:W-:-:S02]  /*1990*/  FFMA R28, R55, -1.5, R28 ;  /* 0xbfc00000371c7823 */ /* 0x000fc4000000001c */
[----:B------:R-:W-:Y:S01]  /*19a0*/  FADD R57, R57, -R59 ;  /* 0x8000003b39397221 */ /* 0x000fe20000000000 */
[----:B------:R-:W-:Y:S01]  /*19b0*/  FFMA R59, R55, -2.5, R60 ;  /* 0xc0200000373b7823 */ /* 0x000fe2000000003c */
[----:B------:R-:W-:-:S04]  /*19c0*/  FMUL R55, R12, -2 ;  /* 0xc00000000c377820 */ /* 0x000fc80000400000 */
[C---:B------:R-:W-:Y:S01]  /*19d0*/  FFMA R30, R55.reuse, 0.5, R30 ;  /* 0x3f000000371e7823 */ /* 0x040fe2000000001e */
[C---:B------:R-:W-:Y:S01]  /*19e0*/  FFMA R31, R55.reuse, 2.5, R31 ;  /* 0x40200000371f7823 */ /* 0x040fe2000000001f */
[C---:B------:R-:W-:Y:S01]  /*19f0*/  FFMA R54, R55.reuse, -0.5, R54 ;  /* 0xbf00000037367823 */ /* 0x040fe20000000036 */
[C---:B------:R-:W-:Y:S01]  /*1a00*/  FFMA R29, R55.reuse, 1.5, R29 ;  /* 0x3fc00000371d7823 */ /* 0x040fe2000000001d */
[----:B------:R-:W-:-:S04]  /*1a10*/  FADD R55, R55, R55 ;  /* 0x0000003737377221 */ /* 0x000fc80000000000 */
[----:B------:R-:W-:Y:S01]  /*1a20*/  FADD R56, R56, R55 ;  /* 0x0000003738387221 */ /* 0x000fe20000000000 */
[----:B------:R-:W-:Y:S01]  /*1a30*/  FADD R32, -R55, R32 ;  /* 0x0000002037207221 */ /* 0x000fe20000000100 */
[----:B------:R-:W-:Y:S01]  /*1a40*/  FMUL R55, R12, -2.5 ;  /* 0xc02000000c377820 */ /* 0x000fe20000400000 */
[----:B------:R-:W-:-:S03]  /*1a50*/  FADD R33, R33, -R61 ;  /* 0x8000003d21217221 */ /* 0x000fc60000000000 */
[C---:B------:R-:W-:Y:S01]  /*1a60*/  FFMA R61, R55.reuse, 0.5, R26 ;  /* 0x3f000000373d7823 */ /* 0x040fe2000000001a */
[----:B------:R-:W-:-:S04]  /*1a70*/  FADD R26, R55, R55 ;  /* 0x00000037371a7221 */ /* 0x000fc80000000000 */
[----:B------:R-:W-:Y:S01]  /*1a80*/  FADD R45, R45, R26 ;  /* 0x0000001a2d2d7221 */ /* 0x000fe20000000000 */
[----:B------:R-:W-:Y:S01]  /*1a90*/  FADD R27, -R26, R27 ;  /* 0x0000001b1a1b7221 */ /* 0x000fe20000000100 */
[----:B------:R-:W-:Y:S01]  /*1aa0*/  FMUL R26, R12, 0.5 ;  /* 0x3f0000000c1a7820 */ /* 0x000fe20000400000 */
[C---:B------:R-:W-:Y:S01]  /*1ab0*/  FFMA R0, R55.reuse, 2.5, R0 ;  /* 0x4020000037007823 */ /* 0x040fe20000000000 */
[C---:B------:R-:W-:Y:S01]  /*1ac0*/  FFMA R46, R55.reuse, -0.5, R46 ;  /* 0xbf000000372e7823 */ /* 0x040fe2000000002e */
[----:B------:R-:W-:Y:S01]  /*1ad0*/  FFMA R2, R55, 1.5, R2 ;  /* 0x3fc0000037027823 */ /* 0x000fe20000000002 */
[C---:B------:R-:W-:Y:S01]  /*1ae0*/  FADD R55, R26.reuse, R26 ;  /* 0x0000001a1a377221 */ /* 0x040fe20000000000 */
[C---:B------:R-:W-:Y:S01]  /*1af0*/  FFMA R34, R26.reuse, 0.5, R34 ;  /* 0x3f0000001a227823 */ /* 0x040fe20000000022 */
[C---:B------:R-:W-:Y:S01]  /*1b00*/  FFMA R35, R26.reuse, 2.5, R35 ;  /* 0x402000001a237823 */ /* 0x040fe20000000023 */
[----:B------:R-:W-:Y:S01]  /*1b10*/  FFMA R37, R26, -0.5, R37 ;  /* 0xbf0000001a257823 */ /* 0x000fe20000000025 */
[----:B------:R-:W-:Y:S01]  /*1b20*/  FADD R36, R36, R55 ;  /* 0x0000003724247221 */ /* 0x000fe20000000000 */
[----:B------:R-:W-:Y:S01]  /*1b30*/  FADD R38, -R55, R38 ;  /* 0x0000002637267221 */ /* 0x000fe20000000100 */
[C---:B------:R-:W-:Y:S01]  /*1b40*/  FADD R55, -R26.reuse, R40 ;  /* 0x000000281a377221 */ /* 0x040fe20000000100 */
[C---:B------:R-:W-:Y:S01]  /*1b50*/  FADD R43, R26.reuse, R43 ;  /* 0x0000002b1a2b7221 */ /* 0x040fe20000000000 */
[C---:B------:R-:W-:Y:S01]  /*1b60*/  FADD R42, -R26.reuse, R42 ;  /* 0x0000002a1a2a7221 */ /* 0x040fe20000000100 */
[C---:B------:R-:W-:Y:S01]  /*1b70*/  FFMA R33, R26.reuse, 1.5, R33 ;  /* 0x3fc000001a217823 */ /* 0x040fe20000000021 */
[----:B------:R-:W-:Y:S01]  /*1b80*/  FADD R44, R26, R44 ;  /* 0x0000002c1a2c7221 */ /* 0x000fe20000000000 */
[C---:B------:R-:W-:Y:S01]  /*1b90*/  FADD R26, R12.reuse, R12 ;  /* 0x0000000c0c1a7221 */ /* 0x040fe20000000000 */
[C---:B------:R-:W-:Y:S01]  /*1ba0*/  FFMA R39, R12.reuse, -2.5, R39 ;  /* 0xc02000000c277823 */ /* 0x040fe20000000027 */
[C---:B------:R-:W-:Y:S01]  /*1bb0*/  FFMA R41, R12.reuse, -2.5, R41 ;  /* 0xc02000000c297823 */ /* 0x040fe20000000029 */
[C---:B------:R-:W-:Y:S01]  /*1bc0*/  FFMA R49, R12.reuse, -1.5, R49 ;  /* 0xbfc000000c317823 */ /* 0x040fe20000000031 */
[C---:B------:R-:W-:Y:S01]  /*1bd0*/  FFMA R53, R12.reuse, -1.5, R53 ;  /* 0xbfc000000c357823 */ /* 0x040fe20000000035 */
[----:B------:R-:W-:Y:S01]  /*1be0*/  FMUL R12, R12, -1.5 ;  /* 0xbfc000000c0c7820 */ /* 0x000fe20000400000 */
[----:B------:R-:W-:Y:S01]  /*1bf0*/  FADD R51, R51, -R26 ;  /* 0x8000001a33337221 */ /* 0x000fe20000000000 */
[C---:B------:R-:W-:Y:S01]  /*1c00*/  FADD R48, R26.reuse, R48 ;  /* 0x000000301a307221 */ /* 0x040fe20000000000 */
[C---:B------:R-:W-:Y:S01]  /*1c10*/  FADD R52, -R26.reuse, R52 ;  /* 0x000000341a347221 */ /* 0x040fe20000000100 */
[----:B------:R-:W-:Y:S01]  /*1c20*/  FADD R50, R26, R50 ;  /* 0x000000321a327221 */ /* 0x000fe20000000000 */
[C---:B------:R-:W-:Y:S01]  /*1c30*/  FFMA R59, R12.reuse, 0.5, R59 ;  /* 0x3f0000000c3b7823 */ /* 0x040fe2000000003b */
[C---:B------:R-:W-:Y:S01]  /*1c40*/  FFMA R58, R12.reuse, 2.5, R58 ;  /* 0x402000000c3a7823 */ /* 0x040fe2000000003a */
[C---:B------:R-:W-:Y:S01]  /*1c50*/  FADD R26, R12.reuse, R12 ;  /* 0x0000000c0c1a7221 */ /* 0x040fe20000000000 */
[C---:B------:R-:W-:Y:S01]  /*1c60*/  FFMA R57, R12.reuse, 1.5, R57 ;  /* 0x3fc000000c397823 */ /* 0x040fe20000000039 */
[----:B------:R-:W-:Y:S01]  /*1c70*/  FFMA R25, R12, -0.5, R25 ;  /* 0xbf0000000c197823 */ /* 0x000fe20000000019 */
[----:B------:R-:W-:-:S04]  /*1c80*/  FADD R12, R18, R18 ;  /* 0x00000012120c7221 */ /* 0x000fc80000000000 */
[C---:B------:R-:W-:Y:S01]  /*1c90*/  FADD R30, -R12.reuse, R30 ;  /* 0x0000001e0c1e7221 */ /* 0x040fe20000000100 */
[C---:B------:R-:W-:Y:S01]  /*1ca0*/  FADD R31, -R12.reuse, R31 ;  /* 0x0000001f0c1f7221 */ /* 0x040fe20000000100 */
[C---:B------:R-:W-:Y:S01]  /*1cb0*/  FADD R54, -R12.reuse, R54 ;  /* 0x000000360c367221 */ /* 0x040fe20000000100 */
[----:B------:R-:W-:Y:S01]  /*1cc0*/  FADD R56, -R12, R56 ;  /* 0x000000380c387221 */ /* 0x000fe20000000100 */
[----:B------:R-:W-:Y:S01]  /*1cd0*/  FADD R29, R29, -R12 ;  /* 0x8000000c1d1d7221 */ /* 0x000fe20000000000 */
[----:B------:R-:W-:Y:S01]  /*1ce0*/  FMUL R12, R18, -2 ;  /* 0xc0000000120c7820 */ /* 0x000fe20000400000 */
[----:B------:R-:W-:Y:S01]  /*1cf0*/  FADD R47, R47, R26 ;  /* 0x0000001a2f2f7221 */ /* 0x000fe20000000000 */
[----:B------:R-:W-:Y:S01]  /*1d00*/  FADD R28, -R26, R28 ;  /* 0x0000001c1a1c7221 */ /* 0x000fe20000000100 */
[----:B------:R-:W-:Y:S01]  /*1d10*/  FADD R26, R23, R23 ;  /* 0x00000017171a7221 */ /* 0x000fe20000000000 */
[----:B------:R-:W-:-:S04]  /*1d20*/  FFMA R12, R12, 1.5, R32 ;  /* 0x3fc000000c0c7823 */ /* 0x000fc80000000020 */
[----:B------:R-:W-:Y:S01]  /*1d30*/  FADD R12, R12, -R26 ;  /* 0x8000001a0c0c7221 */ /* 0x000fe20000000000 */
[C---:B------:R-:W-:Y:S01]  /*1d40*/  FMUL R26, R18.reuse, -2.5 ;  /* 0xc0200000121a7820 */ /* 0x040fe20000400000 */
[----:B------:R-:W-:-:S03]  /*1d50*/  FFMA R61, R18, -2.5, R61 ;  /* 0xc0200000123d7823 */ /* 0x000fc6000000003d */
[----:B------:R-:W-:Y:S01]  /*1d60*/  FFMA R26, R26, 1.5, R27 ;  /* 0x3fc000001a1a7823 */ /* 0x000fe2000000001b */
[C---:B------:R-:W-:Y:S01]  /*1d70*/  FFMA R27, R18.reuse, -2.5, R2 ;  /* 0xc0200000121b7823 */ /* 0x040fe20000000002 */
[C---:B------:R-:W-:Y:S01]  /*1d80*/  FMUL R2, R18.reuse, -1.5 ;  /* 0xbfc0000012027820 */ /* 0x040fe20000400000 */
[C---:B------:R-:W-:Y:S01]  /*1d90*/  FFMA R0, R18.reuse, -2.5, R0 ;  /* 0xc020000012007823 */ /* 0x040fe20000000000 */
[C---:B------:R-:W-:Y:S01]  /*1da0*/  FFMA R59, R18.reuse, -1.5, R59 ;  /* 0xbfc00000123b7823 */ /* 0x040fe2000000003b */
[C---:B------:R-:W-:Y:S01]  /*1db0*/  FFMA R58, R18.reuse, -1.5, R58 ;  /* 0xbfc00000123a7823 */ /* 0x040fe2000000003a */
[--C-:B------:R-:W-:Y:S01]  /*1dc0*/  FADD R39, R39, -R18.reuse ;  /* 0x8000001227277221 */ /* 0x100fe20000000000 */
[----:B------:R-:W-:Y:S01]  /*1dd0*/  FADD R41, R41, -R18 ;  /* 0x8000001229297221 */ /* 0x000fe20000000000 */
[C---:B------:R-:W-:Y:S01]  /*1de0*/  FFMA R45, R18.reuse, -2.5, R45 ;  /* 0xc0200000122d7823 */ /* 0x040fe2000000002d */
[----:B------:R-:W-:Y:S01]  /*1df0*/  FFMA R46, R18, -2.5, R46 ;  /* 0xc0200000122e7823 */ /* 0x000fe2000000002e */
[--C-:B------:R-:W-:Y:S01]  /*1e00*/  FADD R55, R55, -R18.reuse ;  /* 0x8000001237377221 */ /* 0x100fe20000000000 */
[--C-:B------:R-:W-:Y:S01]  /*1e10*/  FADD R43, R43, -R18.reuse ;  /* 0x800000122b2b7221 */ /* 0x100fe20000000000 */
[--C-:B------:R-:W-:Y:S01]  /*1e20*/  FADD R42, R42, -R18.reuse ;  /* 0x800000122a2a7221 */ /* 0x100fe20000000000 */
[--C-:B------:R-:W-:Y:S01]  /*1e30*/  FADD R44, R44, -R18.reuse ;  /* 0x800000122c2c7221 */ /* 0x100fe20000000000 */
[C---:B------:R-:W-:Y:S01]  /*1e40*/  FFMA R47, R18.reuse, -1.5, R47 ;  /* 0xbfc00000122f7823 */ /* 0x040fe2000000002f */
[C---:B------:R-:W-:Y:S01]  /*1e50*/  FFMA R25, R18.reuse, -1.5, R25 ;  /* 0xbfc0000012197823 */ /* 0x040fe20000000019 */
[--C-:B------:R-:W-:Y:S01]  /*1e60*/  FADD R49, R49, -R18.reuse ;  /* 0x8000001231317221 */ /* 0x100fe20000000000 */
[----:B------:R-:W-:Y:S01]  /*1e70*/  FADD R51, R51, -R18 ;  /* 0x8000001233337221 */ /* 0x000fe20000000000 */
[----:B------:R-:W-:Y:S01]  /*1e80*/  FFMA R48, R18, -1.5, R48 ;  /* 0xbfc0000012307823 */ /* 0x000fe20000000030 */
[----:B------:R-:W-:Y:S01]  /*1e90*/  FADD R52, R52, -R18 ;  /* 0x8000001234347221 */ /* 0x000fe20000000000 */
[C---:B------:R-:W-:Y:S01]  /*1ea0*/  FFMA R50, R18.reuse, -1.5, R50 ;  /* 0xbfc0000012327823 */ /* 0x040fe20000000032 */
[C---:B------:R-:W-:Y:S01]  /*1eb0*/  FFMA R57, R18.reuse, -1.5, R57 ;  /* 0xbfc0000012397823 */ /* 0x040fe20000000039 */
[----:B------:R-:W-:Y:S01]  /*1ec0*/  FADD R53, R53, -R18 ;  /* 0x8000001235357221 */ /* 0x000fe20000000000 */
[----:B------:R-:W-:Y:S01]  /*1ed0*/  FMUL R18, R18, 0.5 ;  /* 0x3f00000012127820 */ /* 0x000fe20000400000 */
[----:B------:R-:W-:Y:S01]  /*1ee0*/  FFMA R28, R2, 1.5, R28 ;  /* 0x3fc00000021c7823 */ /* 0x000fe2000000001c */
[----:B------:R-:W-:-:S02]  /*1ef0*/  FADD R2, R24, R24 ;  /* 0x0000001818027221 */ /* 0x000fc40000000000 */
[----:B------:R-:W-:Y:S01]  /*1f00*/  FADD R33, R33, R18 ;  /* 0x0000001221217221 */ /* 0x000fe20000000000 */
[C---:B------:R-:W-:Y:S01]  /*1f10*/  FADD R34, R18.reuse, R34 ;  /* 0x0000002212227221 */ /* 0x040fe20000000000 */
[C---:B------:R-:W-:Y:S01]  /*1f20*/  FADD R35, R18.reuse, R35 ;  /* 0x0000002312237221 */ /* 0x040fe20000000000 */
[C---:B------:R-:W-:Y:S01]  /*1f30*/  FADD R36, R18.reuse, R36 ;  /* 0x0000002412247221 */ /* 0x040fe20000000000 */
[C---:B------:R-:W-:Y:S01]  /*1f40*/  FADD R37, R18.reuse, R37 ;  /* 0x0000002512257221 */ /* 0x040fe20000000000 */
[----:B------:R-:W-:Y:S01]  /*1f50*/  FFMA R38, R18, 1.5, R38 ;  /* 0x3fc0000012267823 */ /* 0x000fe20000000026 */
[----:B------:R-:W-:Y:S01]  /*1f60*/  FADD R57, -R2, R57 ;  /* 0x0000003902397221 */ /* 0x000fe20000000100 */
[----:B------:R-:W-:Y:S01]  /*1f70*/  FADD R53, R53, R2 ;  /* 0x0000000235357221 */ /* 0x000fe20000000000 */
[C---:B------:R-:W-:Y:S01]  /*1f80*/  FFMA R27, R24.reuse, 0.5, R27 ;  /* 0x3f000000181b7823 */ /* 0x040fe2000000001b */
[C---:B------:R-:W-:Y:S01]  /*1f90*/  FFMA R2, R24.reuse, 2.5, R33 ;  /* 0x4020000018027823 */ /* 0x040fe20000000021 */
[C---:B------:R-:W-:Y:S01]  /*1fa0*/  FFMA R18, R24.reuse, -0.5, R49 ;  /* 0xbf00000018127823 */ /* 0x040fe20000000031 */
[----:B------:R-:W-:Y:S01]  /*1fb0*/  FFMA R29, R24, 1.5, R29 ;  /* 0x3fc00000181d7823 */ /* 0x000fe2000000001d */
[----:B------:R-:W-:Y:S01]  /*1fc0*/  FMUL R24, R11, 2.5 ;  /* 0x402000000b187820 */ /* 0x000fe20000400000 */
[C---:B------:R-:W-:Y:S01]  /*1fd0*/  FFMA R26, R23.reuse, -2.5, R26 ;  /* 0xc0200000171a7823 */ /* 0x040fe2000000001a */
[C---:B------:R-:W-:Y:S01]  /*1fe0*/  FFMA R38, R23.reuse, 0.5, R38 ;  /* 0x3f00000017267823 */ /* 0x040fe20000000026 */
[--C-:B------:R-:W-:Y:S01]  /*1ff0*/  FADD R48, R48, -R23.reuse ;  /* 0x8000001730307221 */ /* 0x100fe20000000000 */
[----:B------:R-:W-:Y:S01]  /*2000*/  FADD R50, R50, -R23 ;  /* 0x8000001732327221 */ /* 0x000fe20000000000 */
[----:B------:R-:W-:Y:S01]  /*2010*/  FFMA R28, R23, -1.5, R28 ;  /* 0xbfc00000171c7823 */ /* 0x000fe2000000001c */
[----:B------:R-:W-:-:S04]  /*2020*/  FADD R23, R24, R24 ;  /* 0x0000001818177221 */ /* 0x000fc80000000000 */
[----:B------:R-:W-:Y:S01]  /*2030*/  FADD R36, R36, -R23 ;  /* 0x8000001724247221 */ /* 0x000fe20000000000 */
[C---:B------:R-:W-:Y:S01]  /*2040*/  FMUL R23, R11.reuse, 0.5 ;  /* 0x3f0000000b177820 */ /* 0x040fe20000400000 */
[C---:B------:R-:W-:Y:S01]  /*2050*/  FADD R34, R24.reuse, R34 ;  /* 0x0000002218227221 */ /* 0x040fe20000000000 */
[C---:B------:R-:W-:Y:S01]  /*2060*/  FADD R35, -R24.reuse, R35 ;  /* 0x0000002318237221 */ /* 0x040fe20000000100 */
[C---:B------:R-:W-:Y:S01]  /*2070*/  FFMA R37, R24.reuse, 0.5, R37 ;  /* 0x3f00000018257823 */ /* 0x040fe20000000025 */
[C---:B------:R-:W-:Y:S01]  /*2080*/  FFMA R2, R24.reuse, -1.5, R2 ;  /* 0xbfc0000018027823 */ /* 0x040fe20000000002 */
[----:B------:R-:W-:Y:S01]  /*2090*/  FADD R38, R24, R38 ;  /* 0x0000002618267221 */ /* 0x000fe20000000000 */
[----:B------:R-:W-:Y:S01]  /*20a0*/  FMUL R33, R11, -0.5 ;  /* 0xbf0000000b217820 */ /* 0x000fe20000400000 */
[C---:B------:R-:W-:Y:S01]  /*20b0*/  FADD R24, R23.reuse, R23 ;  /* 0x0000001717187221 */ /* 0x040fe20000000000 */
[C---:B------:R-:W-:Y:S01]  /*20c0*/  FADD R61, R23.reuse, R61 ;  /* 0x0000003d173d7221 */ /* 0x040fe20000000000 */
[----:B------:R-:W-:Y:S01]  /*20d0*/  FADD R0, -R23, R0 ;  /* 0x0000000017007221 */ /* 0x000fe20000000100 */
[----:B------:R-:W-:Y:S01]  /*20e0*/  FADD R49, R33, R33 ;  /* 0x0000002121317221 */ /* 0x000fe20000000000 */
[----:B------:R-:W-:Y:S01]  /*20f0*/  FADD R45, R45, -R24 ;  /* 0x800000182d2d7221 */ /* 0x000fe20000000000 */
[C---:B------:R-:W-:Y:S01]  /*2100*/  FFMA R46, R23.reuse, 0.5, R46 ;  /* 0x3f000000172e7823 */ /* 0x040fe2000000002e */
[C---:B------:R-:W-:Y:S01]  /*2110*/  FADD R42, -R23.reuse, R42 ;  /* 0x0000002a172a7221 */ /* 0x040fe20000000100 */
[C---:B------:R-:W-:Y:S01]  /*2120*/  FADD R41, R23.reuse, R41 ;  /* 0x0000002917297221 */ /* 0x040fe20000000000 */
[C---:B------:R-:W-:Y:S01]  /*2130*/  FADD R26, R23.reuse, R26 ;  /* 0x0000001a171a7221 */ /* 0x040fe20000000000 */
[C---:B------:R-:W-:Y:S01]  /*2140*/  FFMA R27, R23.reuse, -1.5, R27 ;  /* 0xbfc00000171b7823 */ /* 0x040fe2000000001b */
[----:B------:R-:W-:Y:S01]  /*2150*/  FADD R50, -R23, R50 ;  /* 0x0000003217327221 */ /* 0x000fe20000000100 */
[----:B------:R-:W-:Y:S01]  /*2160*/  FADD R24, R11, R11 ;  /* 0x0000000b0b187221 */ /* 0x000fe20000000000 */
[----:B------:R-:W-:Y:S01]  /*2170*/  FMUL R23, R16, 0.5 ;  /* 0x3f00000010177820 */ /* 0x000fe20000400000 */
[----:B------:R-:W-:Y:S01]  /*2180*/  FADD R52, R52, -R49 ;  /* 0x8000003134347221 */ /* 0x000fe20000000000 */
[----:B------:R-:W-:Y:S01]  /*2190*/  FFMA R44, R33, 0.5, R44 ;  /* 0x3f000000212c7823 */ /* 0x000fe2000000002c */
[C---:B------:R-:W-:Y:S01]  /*21a0*/  FADD R32, R24.reuse, R24 ;  /* 0x0000001818207221 */ /* 0x040fe20000000000 */
[C---:B------:R-:W-:Y:S01]  /*21b0*/  FADD R59, -R24.reuse, R59 ;  /* 0x0000003b183b7221 */ /* 0x040fe20000000100 */
[C---:B------:R-:W-:Y:S01]  /*21c0*/  FADD R58, R24.reuse, R58 ;  /* 0x0000003a183a7221 */ /* 0x040fe20000000000 */
[C---:B------:R-:W-:Y:S01]  /*21d0*/  FADD R55, R24.reuse, R55 ;  /* 0x0000003718377221 */ /* 0x040fe20000000000 */
[C---:B------:R-:W-:Y:S01]  /*21e0*/  FADD R39, -R24.reuse, R39 ;  /* 0x0000002718277221 */ /* 0x040fe20000000100 */
[C---:B------:R-:W-:Y:S01]  /*21f0*/  FFMA R43, R24.reuse, 0.5, R43 ;  /* 0x3f000000182b7823 */ /* 0x040fe2000000002b */
[C---:B------:R-:W-:Y:S01]  /*2200*/  FADD R28, -R24.reuse, R28 ;  /* 0x0000001c181c7221 */ /* 0x040fe20000000100 */
[C---:B------:R-:W-:Y:S01]  /*2210*/  FFMA R53, R24.reuse, -1.5, R53 ;  /* 0xbfc0000018357823 */ /* 0x040fe20000000035 */
[----:B------:R-:W-:Y:S01]  /*2220*/  FADD R48, R24, R48 ;  /* 0x0000003018307221 */ /* 0x000fe20000000000 */
[C---:B------:R-:W-:Y:S01]  /*2230*/  FADD R24, R23.reuse, R23 ;  /* 0x0000001717187221 */ /* 0x040fe20000000000 */
[C---:B------:R-:W-:Y:S01]  /*2240*/  FFMA R61, R23.reuse, -2.5, R61 ;  /* 0xc0200000173d7823 */ /* 0x040fe2000000003d */
[C---:B------:R-:W-:Y:S01]  /*2250*/  FFMA R0, R23.reuse, 0.5, R0 ;  /* 0x3f00000017007823 */ /* 0x040fe20000000000 */
[C---:B------:R-:W-:Y:S01]  /*2260*/  FADD R45, -R23.reuse, R45 ;  /* 0x0000002d172d7221 */ /* 0x040fe20000000100 */
[C---:B------:R-:W-:Y:S01]  /*2270*/  FADD R46, -R23.reuse, R46 ;  /* 0x0000002e172e7221 */ /* 0x040fe20000000100 */
[C---:B------:R-:W-:Y:S01]  /*2280*/  FADD R44, R23.reuse, R44 ;  /* 0x0000002c172c7221 */ /* 0x040fe20000000000 */
[C---:B------:R-:W-:Y:S01]  /*2290*/  FADD R52, R23.reuse, R52 ;  /* 0x0000003417347221 */ /* 0x040fe20000000000 */
[----:B------:R-:W-:Y:S01]  /*22a0*/  FFMA R26, R23, -1.5, R26 ;  /* 0xbfc00000171a7823 */ /* 0x000fe2000000001a */
[----:B------:R-:W-:Y:S01]  /*22b0*/  FADD R51, R51, -R32 ;  /* 0x8000002033337221 */ /* 0x000fe20000000000 */
[C---:B------:R-:W-:Y:S01]  /*22c0*/  FMUL R23, R16.reuse, 2.5 ;  /* 0x4020000010177820 */ /* 0x040fe20000400000 */
[----:B------:R-:W-:Y:S01]  /*22d0*/  FMUL R32, R11, -2 ;  /* 0xc00000000b207820 */ /* 0x000fe20000400000 */
[----:B------:R-:W-:Y:S01]  /*22e0*/  FADD R27, R27, -R24 ;  /* 0x800000181b1b7221 */ /* 0x000fe20000000000 */
[----:B------:R-:W-:Y:S01]  /*22f0*/  FMUL R24, R16, -2 ;  /* 0xc000000010187820 */ /* 0x000fe20000400000 */
[----:B------:R-:W-:Y:S01]  /*2300*/  FFMA R18, R33, -1.5, R18 ;  /* 0xbfc0000021127823 */ /* 0x000fe20000000012 */
[C---:B------:R-:W-:Y:S01]  /*2310*/  FADD R33, R23.reuse, R23 ;  /* 0x0000001717217221 */ /* 0x040fe20000000000 */
[C---:B------:R-:W-:Y:S01]  /*2320*/  FFMA R34, R23.reuse, -2.5, R34 ;  /* 0xc020000017227823 */ /* 0x040fe20000000022 */
[C---:B------:R-:W-:Y:S01]  /*2330*/  FFMA R35, R23.reuse, 0.5, R35 ;  /* 0x3f00000017237823 */ /* 0x040fe20000000023 */
[C---:B------:R-:W-:Y:S01]  /*2340*/  FADD R36, -R23.reuse, R36 ;  /* 0x0000002417247221 */ /* 0x040fe20000000100 */
[C---:B------:R-:W-:Y:S01]  /*2350*/  FADD R37, -R23.reuse, R37 ;  /* 0x0000002517257221 */ /* 0x040fe20000000100 */
[----:B------:R-:W-:Y:S01]  /*2360*/  FFMA R38, R23, -1.5, R38 ;  /* 0xbfc0000017267823 */ /* 0x000fe20000000026 */
[C---:B------:R-:W-:Y:S01]  /*2370*/  FADD R40, R32.reuse, R32 ;  /* 0x0000002020287221 */ /* 0x040fe20000000000 */
[C---:B------:R-:W-:Y:S01]  /*2380*/  FFMA R25, R32.reuse, 0.5, R25 ;  /* 0x3f00000020197823 */ /* 0x040fe20000000019 */
[----:B------:R-:W-:Y:S01]  /*2390*/  FFMA R57, R32, -1.5, R57 ;  /* 0xbfc0000020397823 */ /* 0x000fe20000000039 */
[----:B------:R-:W-:Y:S01]  /*23a0*/  FMUL R23, R16, -0.5 ;  /* 0xbf00000010177820 */ /* 0x000fe20000400000 */
[C---:B------:R-:W-:Y:S01]  /*23b0*/  FADD R32, R24.reuse, R24 ;  /* 0x0000001818207221 */ /* 0x040fe20000000000 */
[C---:B------:R-:W-:Y:S01]  /*23c0*/  FFMA R59, R24.reuse, -2.5, R59 ;  /* 0xc0200000183b7823 */ /* 0x040fe2000000003b */
[C---:B------:R-:W-:Y:S01]  /*23d0*/  FFMA R58, R24.reuse, 0.5, R58 ;  /* 0x3f000000183a7823 */ /* 0x040fe2000000003a */
[----:B------:R-:W-:Y:S01]  /*23e0*/  FFMA R28, R24, -1.5, R28 ;  /* 0xbfc00000181c7823 */ /* 0x000fe2000000001c */
[----:B------:R-:W-:Y:S01]  /*23f0*/  FADD R24, R16, R16 ;  /* 0x0000001010187221 */ /* 0x000fe20000000000 */
[----:B------:R-:W-:Y:S01]  /*2400*/  FADD R2, R2, -R33 ;  /* 0x8000002102027221 */ /* 0x000fe20000000000 */
[C---:B------:R-:W-:Y:S01]  /*2410*/  FADD R33, R23.reuse, R23 ;  /* 0x0000001717217221 */ /* 0x040fe20000000000 */
[C---:B------:R-:W-:Y:S01]  /*2420*/  FFMA R42, R23.reuse, -2.5, R42 ;  /* 0xc0200000172a7823 */ /* 0x040fe2000000002a */
[C---:B------:R-:W-:Y:S01]  /*2430*/  FFMA R41, R23.reuse, 0.5, R41 ;  /* 0x3f00000017297823 */ /* 0x040fe20000000029 */
[----:B------:R-:W-:Y:S01]  /*2440*/  FFMA R50, R23, -1.5, R50 ;  /* 0xbfc0000017327823 */ /* 0x000fe20000000032 */
[----:B------:R-:W-:Y:S01]  /*2450*/  FADD R57, R57, -R32 ;  /* 0x8000002039397221 */ /* 0x000fe20000000000 */
[----:B------:R-:W-:Y:S01]  /*2460*/  FMUL R23, R22, 2.5 ;  /* 0x4020000016177820 */ /* 0x000fe20000400000 */
[----:B------:R-:W-:Y:S01]  /*2470*/  FADD R32, R24, R24 ;  /* 0x0000001818207221 */ /* 0x000fe20000000000 */
[----:B------:R-:W-:-:S02]  /*2480*/  FADD R47, R47, -R40 ;  /* 0x800000282f2f7221 */ /* 0x000fc40000000000 */
[C---:B------:R-:W-:Y:S01]  /*2490*/  FFMA R34, R23.reuse, 0.5, R34 ;  /* 0x3f00000017227823 */ /* 0x040fe20000000022 */
[C---:B------:R-:W-:Y:S01]  /*24a0*/  FFMA R35, R23.reuse, 2.5, R35 ;  /* 0x4020000017237823 */ /* 0x040fe20000000023 */
[C---:B------:R-:W-:Y:S01]  /*24b0*/  FFMA R37, R23.reuse, -0.5, R37 ;  /* 0xbf00000017257823 */ /* 0x040fe20000000025 */
[----:B------:R-:W-:Y:S01]  /*24c0*/  FFMA R2, R23, 1.5, R2 ;  /* 0x3fc0000017027823 */ /* 0x000fe20000000002 */
[----:B------:R-:W-:Y:S01]  /*24d0*/  FADD R53, R53, -R32 ;  /* 0x8000002035357221 */ /* 0x000fe20000000000 */
[----:B------:R-:W-:Y:S01]  /*24e0*/  FADD R23, R23, R23 ;  /* 0x0000001717177221 */ /* 0x000fe20000000000 */
[----:B------:R-:W-:Y:S01]  /*24f0*/  FMUL R32, R22, -2 ;  /* 0xc000000016207820 */ /* 0x000fe20000400000 */
[----:B------:R-:W-:Y:S02]  /*2500*/  FADD R47, R24, R47 ;  /* 0x0000002f182f7221 */ /* 0x000fe40000000000 */
[----:B------:R-:W-:Y:S01]  /*2510*/  FADD R36, R36, R23 ;  /* 0x0000001724247221 */ /* 0x000fe20000000000 */
[----:B------:R-:W-:Y:S01]  /*2520*/  FADD R38, -R23, R38 ;  /* 0x0000002617267221 */ /* 0x000fe20000000100 */
[----:B------:R-:W-:Y:S01]  /*2530*/  FADD R23, R32, R32 ;  /* 0x0000002020177221 */ /* 0x000fe20000000000 */
[----:B------:R-:W-:-:S03]  /*2540*/  FADD R18, R18, -R33 ;  /* 0x8000002112127221 */ /* 0x000fc60000000000 */
[----:B------:R-:W-:Y:S01]  /*2550*/  FADD R47, R47, R23 ;  /* 0x000000172f2f7221 */ /* 0x000fe20000000000 */
[----:B------:R-:W-:Y:S01]  /*2560*/  FADD R28, -R23, R28 ;  /* 0x0000001c171c7221 */ /* 0x000fe20000000100 */
[----:B------:R-:W-:Y:S01]  /*2570*/  FMUL R23, R22, -0.5 ;  /* 0xbf00000016177820 */ /* 0x000fe20000400000 */
[C---:B------:R-:W-:Y:S01]  /*2580*/  FFMA R55, R24.reuse, -2.5, R55 ;  /* 0xc020000018377823 */ /* 0x040fe20000000037 */
[C---:B------:R-:W-:Y:S01]  /*2590*/  FFMA R39, R24.reuse, 0.5, R39 ;  /* 0x3f00000018277823 */ /* 0x040fe20000000027 */
[C---:B------:R-:W-:Y:S01]  /*25a0*/  FADD R43, -R24.reuse, R43 ;  /* 0x0000002b182b7221 */ /* 0x040fe20000000100 */
[C---:B------:R-:W-:Y:S01]  /*25b0*/  FADD R25, R24.reuse, R25 ;  /* 0x0000001918197221 */ /* 0x040fe20000000000 */
[C---:B------:R-:W-:Y:S01]  /*25c0*/  FADD R51, -R24.reuse, R51 ;  /* 0x0000003318337221 */ /* 0x040fe20000000100 */
[----:B------:R-:W-:Y:S01]  /*25d0*/  FFMA R48, R24, -1.5, R48 ;  /* 0xbfc0000018307823 */ /* 0x000fe20000000030 */
[----:B------:R-:W-:Y:S01]  /*25e0*/  FMUL R24, R22, 0.5 ;  /* 0x3f00000016187820 */ /* 0x000fe20000400000 */
[C---:B------:R-:W-:Y:S01]  /*25f0*/  FFMA R42, R23.reuse, 0.5, R42 ;  /* 0x3f000000172a7823 */ /* 0x040fe2000000002a */
[C---:B------:R-:W-:Y:S01]  /*2600*/  FFMA R41, R23.reuse, 2.5, R41 ;  /* 0x4020000017297823 */ /* 0x040fe20000000029 */
[C---:B------:R-:W-:Y:S01]  /*2610*/  FFMA R44, R23.reuse, -0.5, R44 ;  /* 0xbf000000172c7823 */ /* 0x040fe2000000002c */
[C---:B------:R-:W-:Y:S01]  /*2620*/  FFMA R18, R23.reuse, 1.5, R18 ;  /* 0x3fc0000017127823 */ /* 0x040fe20000000012 */
[----:B------:R-:W-:Y:S01]  /*2630*/  FADD R23, R23, R23 ;  /* 0x0000001717177221 */ /* 0x000fe20000000000 */
[C---:B------:R-:W-:Y:S01]  /*2640*/  FFMA R61, R24.reuse, 0.5, R61 ;  /* 0x3f000000183d7823 */ /* 0x040fe2000000003d */
[C---:B------:R-:W-:Y:S01]  /*2650*/  FFMA R0, R24.reuse, 2.5, R0 ;  /* 0x4020000018007823 */ /* 0x040fe20000000000 */
[C---:B------:R-:W-:Y:S01]  /*2660*/  FFMA R46, R24.reuse, -0.5, R46 ;  /* 0xbf000000182e7823 */ /* 0x040fe2000000002e */
[C---:B------:R-:W-:Y:S01]  /*2670*/  FFMA R27, R24.reuse, 1.5, R27 ;  /* 0x3fc00000181b7823 */ /* 0x040fe2000000001b */
[----:B------:R-:W-:Y:S01]  /*2680*/  FADD R24, R24, R24 ;  /* 0x0000001818187221 */ /* 0x000fe20000000000 */
[----:B------:R-:W-:Y:S01]  /*2690*/  FMUL R11, R11, 1.5 ;  /* 0x3fc000000b0b7820 */ /* 0x000fe20000400000 */
[----:B------:R-:W-:Y:S01]  /*26a0*/  FADD R52, R52, R23 ;  /* 0x0000001734347221 */ /* 0x000fe20000000000 */
[----:B------:R-:W-:Y:S01]  /*26b0*/  FADD R50, -R23, R50 ;  /* 0x0000003217327221 */ /* 0x000fe20000000100 */
[----:B------:R-:W-:Y:S01]  /*26c0*/  FMUL R23, R16, 1.5 ;  /* 0x3fc0000010177820 */ /* 0x000fe20000400000 */
[----:B------:R-:W-:Y:S01]  /*26d0*/  FADD R45, R45, R24 ;  /* 0x000000182d2d7221 */ /* 0x000fe20000000000 */
[----:B------:R-:W-:Y:S01]  /*26e0*/  FADD R26, -R24, R26 ;  /* 0x0000001a181a7221 */ /* 0x000fe20000000100 */
[----:B------:R-:W-:Y:S01]  /*26f0*/  FADD R24, R22, R22 ;  /* 0x0000001616187221 */ /* 0x000fe20000000000 */
[C---:B------:R-:W-:Y:S01]  /*2700*/  FADD R33, R11.reuse, R11 ;  /* 0x0000000b0b217221 */ /* 0x040fe20000000000 */
[----:B------:R-:W-:Y:S01]  /*2710*/  FFMA R29, R11, -1.5, R29 ;  /* 0xbfc000000b1d7823 */ /* 0x000fe2000000001d */
[----:B------:R-:W-:Y:S01]  /*2720*/  FADD R16, R23, R23 ;  /* 0x0000001717107221 */ /* 0x000fe20000000000 */
[C---:B------:R-:W-:Y:S01]  /*2730*/  FFMA R55, R24.reuse, 0.5, R55 ;  /* 0x3f00000018377823 */ /* 0x040fe20000000037 */
[C---:B------:R-:W-:Y:S01]  /*2740*/  FFMA R39, R24.reuse, 2.5, R39 ;  /* 0x4020000018277823 */ /* 0x040fe20000000027 */
[C---:B------:R-:W-:Y:S01]  /*2750*/  FFMA R43, R24.reuse, -0.5, R43 ;  /* 0xbf000000182b7823 */ /* 0x040fe2000000002b */
[----:B------:R-:W-:Y:S01]  /*2760*/  FFMA R53, R24, 1.5, R53 ;  /* 0x3fc0000018357823 */ /* 0x000fe20000000035 */
[----:B------:R-:W-:Y:S01]  /*2770*/  FADD R56, R56, -R33 ;  /* 0x8000002138387221 */ /* 0x000fe20000000000 */
[----:B------:R-:W-:Y:S01]  /*2780*/  FADD R24, R24, R24 ;  /* 0x0000001818187221 */ /* 0x000fe20000000000 */
[----:B------:R-:W-:Y:S01]  /*2790*/  FADD R33, R29, -R16 ;  /* 0x800000101d217221 */ /* 0x000fe20000000000 */
[----:B------:R-:W-:-:S02]  /*27a0*/  FMUL R29, R14, 0.5 ;  /* 0x3f0000000e1d7820 */ /* 0x000fc40000400000 */
[----:B------:R-:W-:Y:S01]  /*27b0*/  FADD R51, R51, R24 ;  /* 0x0000001833337221 */ /* 0x000fe20000000000 */
[----:B------:R-:W-:Y:S01]  /*27c0*/  FADD R48, -R24, R48 ;  /* 0x0000003018307221 */ /* 0x000fe20000000100 */
[----:B------:R-:W-:Y:S01]  /*27d0*/  FADD R24, R27, R29 ;  /* 0x0000001d1b187221 */ /* 0x000fe20000000000 */
[----:B------:R-:W-:Y:S01]  /*27e0*/  FMUL R27, R14, 2.5 ;  /* 0x402000000e1b7820 */ /* 0x000fe20000400000 */
[----:B------:R-:W-:Y:S01]  /*27f0*/  FMUL R16, R22, 1.5 ;  /* 0x3fc0000016107820 */ /* 0x000fe20000400000 */
[C---:B------:R-:W-:Y:S01]  /*2800*/  FFMA R59, R32.reuse, 0.5, R59 ;  /* 0x3f000000203b7823 */ /* 0x040fe2000000003b */
[C---:B------:R-:W-:Y:S01]  /*2810*/  FFMA R58, R32.reuse, 2.5, R58 ;  /* 0x40200000203a7823 */ /* 0x040fe2000000003a */
[C---:B------:R-:W-:Y:S01]  /*2820*/  FFMA R25, R32.reuse, -0.5, R25 ;  /* 0xbf00000020197823 */ /* 0x040fe20000000019 */
[----:B------:R-:W-:Y:S01]  /*2830*/  FFMA R57, R32, 1.5, R57 ;  /* 0x3fc0000020397823 */ /* 0x000fe20000000039 */
[----:B------:R-:W-:Y:S01]  /*2840*/  FADD R22, R14, R14 ;  /* 0x0000000e0e167221 */ /* 0x000fe20000000000 */
[----:B------:R-:W-:Y:S01]  /*2850*/  FADD R32, R2, R27 ;  /* 0x0000001b02207221 */ /* 0x000fe20000000000 */
[----:B------:R-:W-:Y:S01]  /*2860*/  FFMA R33, R16, 1.5, R33 ;  /* 0x3fc0000010217823 */ /* 0x000fe20000000021 */
[----:B------:R-:W-:Y:S01]  /*2870*/  FMUL R2, R14, 1.5 ;  /* 0x3fc000000e027820 */ /* 0x000fe20000400000 */
[----:B------:R-:W-:Y:S01]  /*2880*/  FADD R18, -R29, R18 ;  /* 0x000000121d127221 */ /* 0x000fe20000000100 */
[----:B------:R-:W-:Y:S01]  /*2890*/  FADD R60, -R22, R57 ;  /* 0x00000039163c7221 */ /* 0x000fe20000000100 */
[----:B------:R-:W-:Y:S01]  /*28a0*/  FADD R40, R53, R22 ;  /* 0x0000001635287221 */ /* 0x000fe20000000000 */
[----:B------:R-:W-:Y:S01]  /*28b0*/  FADD R33, R33, R2 ;  /* 0x0000000221217221 */ /* 0x000fe20000000000 */
[----:B------:R-:W-:Y:S01]  /*28c0*/  FADD R30, R11, R30 ;  /* 0x0000001e0b1e7221 */ /* 0x000fe20000000000 */
[--C-:B------:R-:W-:Y:S01]  /*28d0*/  FADD R24, R24, R21.reuse ;  /* 0x0000001518187221 */ /* 0x100fe20000000000 */
[--C-:B------:R-:W-:Y:S01]  /*28e0*/  FADD R18, R18, R21.reuse ;  /* 0x0000001512127221 */ /* 0x100fe20000000000 */
[--C-:B------:R-:W-:Y:S01]  /*28f0*/  FADD R32, R32, R21.reuse ;  /* 0x0000001520207221 */ /* 0x100fe20000000000 */
[----:B------:R-:W-:Y:S01]  /*2900*/  FFMA R60, R21, 1.5, R60 ;  /* 0x3fc00000153c7823 */ /* 0x000fe2000000003c */
[--C-:B------:R-:W-:Y:S01]  /*2910*/  FADD R40, R40, R21.reuse ;  /* 0x0000001528287221 */ /* 0x100fe20000000000 */
[----:B------:R-:W-:Y:S01]  /*2920*/  FADD R21, R33, R21 ;  /* 0x0000001521157221 */ /* 0x000fe20000000000 */
[C---:B------:R-:W-:Y:S01]  /*2930*/  FADD R31, -R11.reuse, R31 ;  /* 0x0000001f0b1f7221 */ /* 0x040fe20000000100 */
[----:B------:R-:W-:Y:S01]  /*2940*/  FFMA R54, R11, 0.5, R54 ;  /* 0x3f0000000b367823 */ /* 0x000fe20000000036 */
[C---:B------:R-:W-:Y:S01]  /*2950*/  FFMA R33, R23.reuse, -2.5, R30 ;  /* 0xc020000017217823 */ /* 0x040fe2000000001e */
[C---:B------:R-:W-:Y:S01]  /*2960*/  FADD R30, R16.reuse, R16 ;  /* 0x00000010101e7221 */ /* 0x040fe20000000000 */
[C---:B------:R-:W-:Y:S01]  /*2970*/  FADD R53, -R23.reuse, R56 ;  /* 0x0000003817357221 */ /* 0x040fe20000000100 */
[C---:B------:R-:W-:Y:S01]  /*2980*/  FFMA R31, R23.reuse, 0.5, R31 ;  /* 0x3f000000171f7823 */ /* 0x040fe2000000001f */
[----:B------:R-:W-:Y:S01]  /*2990*/  FADD R49, -R23, R54 ;  /* 0x0000003617317221 */ /* 0x000fe20000000100 */
[----:B------:R-:W-:Y:S01]  /*29a0*/  FADD R57, R29, R45 ;  /* 0x0000002d1d397221 */ /* 0x000fe20000000000 */
[----:B------:R-:W-:Y:S01]  /*29b0*/  FADD R45, R27, R36 ;  /* 0x000000241b2d7221 */ /* 0x000fe20000000000 */
[----:B------:R-:W-:Y:S01]  /*29c0*/  FADD R36, R53, R30 ;  /* 0x0000001e35247221 */ /* 0x000fe20000000000 */
[C---:B------:R-:W-:Y:S01]  /*29d0*/  FFMA R33, R16.reuse, 0.5, R33 ;  /* 0x3f00000010217823 */ /* 0x040fe20000000021 */
[C---:B------:R-:W-:Y:S01]  /*29e0*/  FFMA R31, R16.reuse, 2.5, R31 ;  /* 0x40200000101f7823 */ /* 0x040fe2000000001f */
[----:B------:R-:W-:Y:S01]  /*29f0*/  FFMA R49, R16, -0.5, R49 ;  /* 0xbf00000010317823 */ /* 0x000fe20000000031 */
[----:B------:R-:W-:Y:S01]  /*2a00*/  FADD R53, -R29, R52 ;  /* 0x000000341d357221 */ /* 0x000fe20000000100 */
[----:B------:R-:W-:Y:S01]  /*2a10*/  FADD R16, R7, R7 ;  /* 0x0000000707107221 */ /* 0x000fe20000000000 */
[----:B------:R-:W-:Y:S01]  /*2a20*/  FADD R52, R22, R51 ;  /* 0x0000003316347221 */ /* 0x000fe20000000000 */
[----:B------:R-:W-:-:S02]  /*2a30*/  FADD R51, R2, R36 ;  /* 0x0000002402337221 */ /* 0x000fc40000000000 */
[C---:B------:R-:W-:Y:S01]  /*2a40*/  FADD R36, -R16.reuse, R45 ;  /* 0x0000002d10247221 */ /* 0x040fe20000000100 */
[C---:B------:R-:W-:Y:S01]  /*2a50*/  FADD R57, -R16.reuse, R57 ;  /* 0x0000003910397221 */ /* 0x040fe20000000100 */
[C---:B------:R-:W-:Y:S01]  /*2a60*/  FADD R45, -R16.reuse, R52 ;  /* 0x00000034102d7221 */ /* 0x040fe20000000100 */
[----:B------:R-:W-:Y:S01]  /*2a70*/  FADD R53, -R16, R53 ;  /* 0x0000003510357221 */ /* 0x000fe20000000100 */
[----:B------:R-:W-:Y:S01]  /*2a80*/  FADD R51, R51, -R16 ;  /* 0x8000001033337221 */ /* 0x000fe20000000000 */
[C---:B------:R-:W-:Y:S01]  /*2a90*/  FADD R16, R29.reuse, R61 ;  /* 0x0000003d1d107221 */ /* 0x040fe20000000000 */
[C---:B------:R-:W-:Y:S01]  /*2aa0*/  FADD R0, R29.reuse, R0 ;  /* 0x000000001d007221 */ /* 0x040fe20000000000 */
[C---:B------:R-:W-:Y:S01]  /*2ab0*/  FADD R46, R29.reuse, R46 ;  /* 0x0000002e1d2e7221 */ /* 0x040fe20000000000 */
[C---:B------:R-:W-:Y:S01]  /*2ac0*/  FADD R42, -R29.reuse, R42 ;  /* 0x0000002a1d2a7221 */ /* 0x040fe20000000100 */
[C---:B------:R-:W-:Y:S01]  /*2ad0*/  FADD R52, -R29.reuse, R41 ;  /* 0x000000291d347221 */ /* 0x040fe20000000100 */
[C---:B------:R-:W-:Y:S01]  /*2ae0*/  FADD R44, -R29.reuse, R44 ;  /* 0x0000002c1d2c7221 */ /* 0x040fe20000000100 */
[----:B------:R-:W-:Y:S01]  /*2af0*/  FFMA R26, R29, 1.5, R26 ;  /* 0x3fc000001d1a7823 */ /* 0x000fe2000000001a */
[----:B------:R-:W-:Y:S01]  /*2b00*/  FMUL R29, R7, 1.5 ;  /* 0x3fc00000071d7820 */ /* 0x000fe20000400000 */
[----:B------:R-:W-:-:S03]  /*2b10*/  FADD R41, R20, R20 ;  /* 0x0000001414297221 */ /* 0x000fc60000000000 */
[C---:B------:R-:W-:Y:S01]  /*2b20*/  FADD R56, -R29.reuse, R24 ;  /* 0x000000181d387221 */ /* 0x040fe20000000100 */
[C---:B------:R-:W-:Y:S01]  /*2b30*/  FADD R32, -R29.reuse, R32 ;  /* 0x000000201d207221 */ /* 0x040fe20000000100 */
[C---:B------:R-:W-:Y:S01]  /*2b40*/  FADD R24, -R29.reuse, R18 ;  /* 0x000000121d187221 */ /* 0x040fe20000000100 */
[----:B------:R-:W-:Y:S02]  /*2b50*/  FADD R54, -R29, R40 ;  /* 0x000000281d367221 */ /* 0x000fe40000000100 */
[C---:B------:R-:W-:Y:S01]  /*2b60*/  FADD R40, -R41.reuse, R32 ;  /* 0x0000002029287221 */ /* 0x040fe20000000100 */
[C---:B------:R-:W-:Y:S01]  /*2b70*/  FADD R32, -R41.reuse, R24 ;  /* 0x0000001829207221 */ /* 0x040fe20000000100 */
[C---:B------:R-:W-:Y:S02]  /*2b80*/  FADD R24, -R41.reuse, R54 ;  /* 0x0000003629187221 */ /* 0x040fe40000000100 */
[----:B------:R-:W0:Y:S01]  /*2b90*/  S2R R54, SR_TID.X ;  /* 0x0000000000367919 */ /* 0x000e220000002100 */
[----:B------:R-:W-:Y:S01]  /*2ba0*/  FADD R18, -R41, R56 ;  /* 0x0000003829127221 */ /* 0x000fe20000000100 */
[----:B------:R-:W-:Y:S01]  /*2bb0*/  FADD R56, R21, -R29 ;  /* 0x8000001d15387221 */ /* 0x000fe20000000000 */
[----:B------:R-:W-:-:S03]  /*2bc0*/  FADD R34, R27, R34 ;  /* 0x000000221b227221 */ /* 0x000fc60000000000 */
[----:B------:R-:W-:Y:S01]  /*2bd0*/  FADD R21, R56, -R41 ;  /* 0x8000002938157221 */ /* 0x000fe20000000000 */
[--C-:B------:R-:W-:Y:S01]  /*2be0*/  FADD R41, R16, R7.reuse ;  /* 0x0000000710297221 */ /* 0x100fe20000000000 */
[--C-:B------:R-:W-:Y:S01]  /*2bf0*/  FADD R16, R34, R7.reuse ;  /* 0x0000000722107221 */ /* 0x100fe20000000000 */
[----:B------:R-:W-:-:S03]  /*2c00*/  FADD R61, R0, -R7 ;  /* 0x80000007003d7221 */ /* 0x000fc60000000000 */
[C---:B------:R-:W-:Y:S01]  /*2c10*/  FFMA R16, R20.reuse, -2.5, R16 ;  /* 0xc020000014107823 */ /* 0x040fe20000000010 */
[C---:B------:R-:W-:Y:S01]  /*2c20*/  FFMA R0, R20.reuse, -2.5, R41 ;  /* 0xc020000014007823 */ /* 0x040fe20000000029 */
[----:B------:R-:W-:Y:S01]  /*2c30*/  MOV R56, 0x4 ;  /* 0x0000000400387802 */ /* 0x000fe20000000f00 */
[----:B------:R-:W-:Y:S02]  /*2c40*/  FFMA R34, R20, 0.5, R61 ;  /* 0x3f00000014227823 */ /* 0x000fe4000000003d */
[----:B------:R-:W-:Y:S01]  /*2c50*/  FFMA R0, R19, 0.5, R0 ;  /* 0x3f00000013007823 */ /* 0x000fe20000000000 */
[----:B0-----:R-:W-:Y:S01]  /*2c60*/  LEA R17, R17, R54, 0x7 ;  /* 0x0000003611117211 */ /* 0x001fe200078e38ff */
[C---:B------:R-:W-:Y:S01]  /*2c70*/  FFMA R54, R19.reuse, 0.5, R16 ;  /* 0x3f00000013367823 */ /* 0x040fe20000000010 */
[----:B------:R-:W-:-:S03]  /*2c80*/  FFMA R34, R19, 2.5, R34 ;  /* 0x4020000013227823 */ /* 0x000fc60000000022 */
[----:B------:R-:W-:Y:S01]  /*2c90*/  IMAD.WIDE R16, R17, R56, c[0x0][0x160] ;  /* 0x0000580011107625 */ /* 0x000fe200078e0238 */
[--C-:B------:R-:W-:Y:S01]  /*2ca0*/  FADD R54, R54, R5.reuse ;  /* 0x0000000536367221 */ /* 0x100fe20000000000 */
[----:B------:R-:W-:Y:S01]  /*2cb0*/  FADD R41, R0, R5 ;  /* 0x0000000500297221 */ /* 0x000fe20000000000 */
[----:B------:R-:W-:Y:S01]  /*2cc0*/  FADD R31, R2, R31 ;  /* 0x0000001f021f7221 */ /* 0x000fe20000000000 */
[----:B------:R-:W-:Y:S01]  /*2cd0*/  FADD R61, R34, R5 ;  /* 0x00000005223d7221 */ /* 0x000fe20000000000 */
[C---:B------:R-:W-:Y:S01]  /*2ce0*/  FADD R35, R27.reuse, R35 ;  /* 0x000000231b237221 */ /* 0x040fe20000000000 */
[----:B------:R0:W-:Y:S01]  /*2cf0*/  STG.E [R16.64+0x9f400], R54 ;  /* 0x09f4003610007986 */ /* 0x0001e2000c101904 */
[C---:B------:R-:W-:Y:S01]  /*2d00*/  FADD R34, R27.reuse, R37 ;  /* 0x000000251b227221 */ /* 0x040fe20000000000 */
[----:B------:R-:W-:Y:S01]  /*2d10*/  FFMA R38, R27, 1.5, R38 ;  /* 0x3fc000001b267823 */ /* 0x000fe20000000026 */
[C---:B------:R-:W-:Y:S01]  /*2d20*/  FADD R56, R22.reuse, R39 ;  /* 0x0000002716387221 */ /* 0x040fe20000000000 */
[----:B------:R-:W-:Y:S01]  /*2d30*/  FADD R0, -R22, R47 ;  /* 0x0000002f16007221 */ /* 0x000fe20000000100 */
[----:B------:R-:W-:Y:S01]  /*2d40*/  FADD R27, R29, R29 ;  /* 0x0000001d1d1b7221 */ /* 0x000fe20000000000 */
[--C-:B------:R-:W-:Y:S01]  /*2d50*/  FADD R39, R42, R7.reuse ;  /* 0x000000072a277221 */ /* 0x100fe20000000000 */
[----:B------:R-:W-:Y:S01]  /*2d60*/  FADD R37, R52, -R7 ;  /* 0x8000000734257221 */ /* 0x000fe20000000000 */
[----:B------:R1:W-:Y:S01]  /*2d70*/  STG.E [R16.64+0x55c00], R41 ;  /* 0x055c002910007986 */ /* 0x0003e2000c101904 */
[----:B------:R-:W-:Y:S01]  /*2d80*/  FADD R43, R22, R43 ;  /* 0x0000002b162b7221 */ /* 0x000fe20000000000 */
[----:B------:R-:W-:Y:S01]  /*2d90*/  FADD R33, R2, R33 ;  /* 0x0000002102217221 */ /* 0x000fe20000000000 */
[----:B0-----:R-:W-:Y:S01]  /*2da0*/  FADD R54, R22, R55 ;  /* 0x0000003716367221 */ /* 0x001fe20000000000 */
[----:B------:R-:W-:Y:S01]  /*2db0*/  FADD R49, R2, R49 ;  /* 0x0000003102317221 */ /* 0x000fe20000000000 */
[--C-:B------:R-:W-:Y:S01]  /*2dc0*/  FADD R31, R31, -R7.reuse ;  /* 0x800000071f1f7221 */ /* 0x100fe20000000000 */
[----:B------:R0:W-:Y:S01]  /*2dd0*/  STG.E [R16.64+0x62000], R61 ;  /* 0x0620003d10007986 */ /* 0x0001e2000c101904 */
[----:B------:R-:W-:Y:S01]  /*2de0*/  FADD R55, R54, R7 ;  /* 0x0000000736377221 */ /* 0x000fe20000000000 */
[----:B------:R-:W-:Y:S01]  /*2df0*/  FADD R0, R0, -R27 ;  /* 0x8000001b00007221 */ /* 0x000fe20000000000 */
[C---:B------:R-:W-:Y:S01]  /*2e00*/  FFMA R54, R20.reuse, -2.5, R39 ;  /* 0xc020000014367823 */ /* 0x040fe20000000027 */
[----:B-1----:R-:W-:Y:S01]  /*2e10*/  FADD R41, R35, -R7 ;  /* 0x8000000723297221 */ /* 0x002fe20000000000 */
[C---:B------:R-:W-:Y:S01]  /*2e20*/  FFMA R35, R7.reuse, 0.5, R44 ;  /* 0x3f00000007237823 */ /* 0x040fe2000000002c */
[----:B------:R-:W-:Y:S01]  /*2e30*/  FFMA R44, R20, 0.5, R37 ;  /* 0x3f000000142c7823 */ /* 0x000fe20000000025 */
[C---:B------:R-:W-:Y:S01]  /*2e40*/  FFMA R27, R7.reuse, 0.5, R46 ;  /* 0x3f000000071b7823 */ /* 0x040fe2000000002e */
[C---:B------:R-:W-:Y:S01]  /*2e50*/  FFMA R47, R7.reuse, 0.5, R34 ;  /* 0x3f000000072f7823 */ /* 0x040fe20000000022 */
[----:B------:R-:W-:Y:S01]  /*2e60*/  FFMA R43, R7, 0.5, R43 ;  /* 0x3f000000072b7823 */ /* 0x000fe2000000002b */
[--C-:B------:R-:W-:Y:S01]  /*2e70*/  FADD R33, R33, R7.reuse ;  /* 0x0000000721217221 */ /* 0x100fe20000000000 */
[----:B0-----:R-:W-:Y:S01]  /*2e80*/  FADD R61, R56, -R7 ;  /* 0x80000007383d7221 */ /* 0x001fe20000000000 */
[----:B------:R-:W-:Y:S01]  /*2e90*/  FFMA R39, R7, 0.5, R49 ;  /* 0x3f00000007277823 */ /* 0x000fe20000000031 */
[C---:B------:R-:W-:Y:S01]  /*2ea0*/  FFMA R37, R20.reuse, 0.5, R31 ;  /* 0x3f00000014257823 */ /* 0x040fe2000000001f */
[C---:B------:R-:W-:Y:S01]  /*2eb0*/  FMUL R31, R20.reuse, 1.5 ;  /* 0x3fc00000141f7820 */ /* 0x040fe20000400000 */
[C---:B------:R-:W-:Y:S01]  /*2ec0*/  FFMA R42, R20.reuse, 0.5, R41 ;  /* 0x3f000000142a7823 */ /* 0x040fe20000000029 */
[--C-:B------:R-:W-:Y:S01]  /*2ed0*/  FADD R27, R27, -R20.reuse ;  /* 0x800000141b1b7221 */ /* 0x100fe20000000000 */
[--C-:B------:R-:W-:Y:S01]  /*2ee0*/  FADD R56, R47, -R20.reuse ;  /* 0x800000142f387221 */ /* 0x100fe20000000000 */
[C---:B------:R-:W-:Y:S01]  /*2ef0*/  FFMA R34, R20.reuse, -2.5, R55 ;  /* 0xc020000014227823 */ /* 0x040fe20000000037 */
[----:B------:R-:W-:Y:S01]  /*2f00*/  FFMA R46, R20, 0.5, R61 ;  /* 0x3f000000142e7823 */ /* 0x000fe2000000003d */
[--C-:B------:R-:W-:Y:S01]  /*2f10*/  FADD R52, R43, -R20.reuse ;  /* 0x800000142b347221 */ /* 0x100fe20000000000 */
[--C-:B------:R-:W-:Y:S01]  /*2f20*/  FADD R57, R57, -R20.reuse ;  /* 0x8000001439397221 */ /* 0x100fe20000000000 */
[--C-:B------:R-:W-:Y:S01]  /*2f30*/  FADD R36, R36, -R20.reuse ;  /* 0x8000001424247221 */ /* 0x100fe20000000000 */
[--C-:B------:R-:W-:Y:S01]  /*2f40*/  FADD R35, R35, -R20.reuse ;  /* 0x8000001423237221 */ /* 0x100fe20000000000 */
[--C-:B------:R-:W-:Y:S01]  /*2f50*/  FADD R45, R45, -R20.reuse ;  /* 0x800000142d2d7221 */ /* 0x100fe20000000000 */
[--C-:B------:R-:W-:Y:S01]  /*2f60*/  FADD R53, R53, -R20.reuse ;  /* 0x8000001435357221 */ /* 0x100fe20000000000 */
[----:B------:R-:W-:Y:S01]  /*2f70*/  FFMA R41, R20, -2.5, R33 ;  /* 0xc020000014297823 */ /* 0x000fe20000000021 */
[--C-:B------:R-:W-:Y:S01]  /*2f80*/  FADD R39, R39, -R20.reuse ;  /* 0x8000001427277221 */ /* 0x100fe20000000000 */
[----:B------:R-:W-:Y:S01]  /*2f90*/  FADD R51, R51, -R20 ;  /* 0x8000001433337221 */ /* 0x000fe20000000000 */
[----:B------:R-:W-:Y:S01]  /*2fa0*/  FFMA R33, R29, -1.5, R60 ;  /* 0xbfc000001d217823 */ /* 0x000fe2000000003c */
[----:B------:R-:W-:-:S04]  /*2fb0*/  FADD R20, R31, R31 ;  /* 0x0000001f1f147221 */ /* 0x000fc80000000000 */
[----:B------:R-:W-:Y:S01]  /*2fc0*/  FADD R33, R33, -R20 ;  /* 0x8000001421217221 */ /* 0x000fe20000000000 */
[C---:B------:R-:W-:Y:S01]  /*2fd0*/  FADD R20, R19.reuse, R19 ;  /* 0x0000001313147221 */ /* 0x040fe20000000000 */
[----:B------:R-:W-:-:S03]  /*2fe0*/  FFMA R34, R19, 0.5, R34 ;  /* 0x3f00000013227823 */ /* 0x000fc60000000022 */
[C---:B------:R-:W-:Y:S01]  /*2ff0*/  FADD R36, R20.reuse, R36 ;  /* 0x0000002414247221 */ /* 0x040fe20000000000 */
[C---:B------:R-:W-:Y:S01]  /*3000*/  FFMA R43, R19.reuse, 2.5, R42 ;  /* 0x40200000132b7823 */ /* 0x040fe2000000002a */
[----:B------:R-:W-:Y:S01]  /*3010*/  FADD R42, R20, R57 ;  /* 0x00000039142a7221 */ /* 0x000fe20000000000 */
[--C-:B------:R-:W-:Y:S01]  /*3020*/  FADD R57, R34, R5.reuse ;  /* 0x0000000522397221 */ /* 0x100fe20000000000 */
[----:B------:R-:W-:Y:S01]  /*3030*/  FADD R49, R36, R5 ;  /* 0x0000000524317221 */ /* 0x000fe20000000000 */
[C---:B------:R-:W-:Y:S01]  /*3040*/  FFMA R34, R19.reuse, 2.5, R44 ;  /* 0x4020000013227823 */ /* 0x040fe2000000002c */
[C---:B------:R-:W-:Y:S01]  /*3050*/  FFMA R36, R19.reuse, -0.5, R35 ;  /* 0xbf00000013247823 */ /* 0x040fe20000000023 */
[----:B------:R-:W-:Y:S01]  /*3060*/  FFMA R60, R19, -0.5, R27 ;  /* 0xbf000000133c7823 */ /* 0x000fe2000000001b */
[--C-:B------:R-:W-:Y:S01]  /*3070*/  FADD R27, R42, R5.reuse ;  /* 0x000000052a1b7221 */ /* 0x100fe20000000000 */
[----:B------:R0:W-:Y:S01]  /*3080*/  STG.E [R16.64+0xb7c00], R49 ;  /* 0x0b7c003110007986 */ /* 0x0001e2000c101904 */
[----:B------:R-:W-:Y:S01]  /*3090*/  FADD R35, R34, R5 ;  /* 0x0000000522237221 */ /* 0x000fe20000000000 */
[----:B------:R-:W-:Y:S01]  /*30a0*/  FADD R12, R11, R12 ;  /* 0x0000000c0b0c7221 */ /* 0x000fe20000000000 */
[C---:B------:R-:W-:Y:S01]  /*30b0*/  FFMA R56, R19.reuse, -0.5, R56 ;  /* 0xbf00000013387823 */ /* 0x040fe20000000038 */
[C---:B------:R-:W-:Y:S01]  /*30c0*/  FFMA R46, R19.reuse, 2.5, R46 ;  /* 0x40200000132e7823 */ /* 0x040fe2000000002e */
[C---:B------:R-:W-:Y:S01]  /*30d0*/  FFMA R52, R19.reuse, -0.5, R52 ;  /* 0xbf00000013347823 */ /* 0x040fe20000000034 */
[C---:B------:R-:W-:Y:S01]  /*30e0*/  FFMA R54, R19.reuse, 0.5, R54 ;  /* 0x3f00000013367823 */ /* 0x040fe20000000036 */
[C---:B------:R-:W-:Y:S01]  /*30f0*/  FFMA R34, R19.reuse, 0.5, R41 ;  /* 0x3f00000013227823 */ /* 0x040fe20000000029 */
[C---:B------:R-:W-:Y:S01]  /*3100*/  FFMA R42, R19.reuse, -0.5, R39 ;  /* 0xbf000000132a7823 */ /* 0x040fe20000000027 */
[----:B------:R-:W-:Y:S01]  /*3110*/  FMUL R11, R14, -2 ;  /* 0xc00000000e0b7820 */ /* 0x000fe20000400000 */
[----:B0-----:R-:W-:Y:S01]  /*3120*/  FADD R49, R36, R5 ;  /* 0x0000000524317221 */ /* 0x001fe20000000000 */
[C---:B------:R-:W-:Y:S01]  /*3130*/  FFMA R36, R19.reuse, 2.5, R37 ;  /* 0x4020000013247823 */ /* 0x040fe20000000025 */
[----:B------:R-:W-:Y:S01]  /*3140*/  FMUL R19, R19, 1.5 ;  /* 0x3fc0000013137820 */ /* 0x000fe20000400000 */
[----:B------:R-:W-:Y:S01]  /*3150*/  FFMA R28, R11, 1.5, R28 ;  /* 0x3fc000000b1c7823 */ /* 0x000fe2000000001c */
[----:B------:R-:W-:Y:S01]  /*3160*/  FFMA R23, R23, -1.5, R12 ;  /* 0xbfc0000017177823 */ /* 0x000fe2000000000c */
[----:B------:R-:W-:Y:S01]  /*3170*/  FMUL R11, R14, -0.5 ;  /* 0xbf0000000e0b7820 */ /* 0x000fe20000400000 */
[----:B------:R-:W-:Y:S01]  /*3180*/  FADD R18, R19, R18 ;  /* 0x0000001213127221 */ /* 0x000fe20000000000 */
[----:B------:R0:W-:Y:S01]  /*3190*/  STG.E [R16.64+0x6e400], R27 ;  /* 0x06e4001b10007986 */ /* 0x0001e2000c101904 */
[C---:B------:R-:W-:Y:S01]  /*31a0*/  FADD R12, -R22.reuse, R59 ;  /* 0x0000003b160c7221 */ /* 0x040fe20000000100 */
[C---:B------:R-:W-:Y:S01]  /*31b0*/  FADD R58, -R22.reuse, R58 ;  /* 0x0000003a163a7221 */ /* 0x040fe20000000100 */
[----:B------:R-:W-:Y:S01]  /*31c0*/  FADD R14, -R22, R25 ;  /* 0x00000019160e7221 */ /* 0x000fe20000000100 */
[----:B------:R-:W-:Y:S01]  /*31d0*/  FADD R37, R18, R5 ;  /* 0x0000000512257221 */ /* 0x000fe20000000000 */
[----:B------:R-:W-:Y:S01]  /*31e0*/  FFMA R50, R11, 1.5, R50 ;  /* 0x3fc000000b327823 */ /* 0x000fe20000000032 */
[----:B------:R-:W-:Y:S01]  /*31f0*/  FADD R23, -R30, R23 ;  /* 0x000000171e177221 */ /* 0x000fe20000000100 */
[----:B------:R-:W-:Y:S01]  /*3200*/  FADD R18, R21, R19 ;  /* 0x0000001315127221 */ /* 0x000fe20000000000 */
[----:B--2---:R-:W-:Y:S01]  /*3210*/  FADD R11, R15, R15 ;  /* 0x0000000f0f0b7221 */ /* 0x004fe20000000000 */
[----:B0-----:R-:W-:Y:S01]  /*3220*/  FADD R27, R52, R5 ;  /* 0x00000005341b7221 */ /* 0x001fe20000000000 */
[C---:B------:R-:W-:Y:S01]  /*3230*/  FADD R12, R29.reuse, R12 ;  /* 0x0000000c1d0c7221 */ /* 0x040fe20000000000 */
[C---:B------:R-:W-:Y:S01]  /*3240*/  FADD R58, -R29.reuse, R58 ;  /* 0x0000003a1d3a7221 */ /* 0x040fe20000000100 */
[----:B------:R-:W-:Y:S01]  /*3250*/  FFMA R14, R29, 0.5, R14 ;  /* 0x3f0000001d0e7823 */ /* 0x000fe2000000000e */
[----:B------:R-:W-:Y:S01]  /*3260*/  FFMA R48, R22, 1.5, R48 ;  /* 0x3fc0000016307823 */ /* 0x000fe20000000030 */
[----:B------:R0:W-:Y:S01]  /*3270*/  STG.E [R16.64+0x10d800], R27 ;  /* 0x10d8001b10007986 */ /* 0x0001e2000c101904 */
[----:B------:R-:W-:Y:S01]  /*3280*/  FFMA R2, R2, 1.5, R23 ;  /* 0x3fc0000002027823 */ /* 0x000fe20000000017 */
[--C-:B------:R-:W-:Y:S01]  /*3290*/  FADD R47, R43, R5.reuse ;  /* 0x000000052b2f7221 */ /* 0x100fe20000000000 */
[--C-:B------:R-:W-:Y:S01]  /*32a0*/  FADD R21, R18, R5.reuse ;  /* 0x0000000512157221 */ /* 0x100fe20000000000 */
[----:B------:R-:W-:Y:S01]  /*32b0*/  FADD R28, -R11, R28 ;  /* 0x0000001c0b1c7221 */ /* 0x000fe20000000100 */
[----:B------:R-:W-:Y:S01]  /*32c0*/  FFMA R26, R15, 0.5, R26 ;  /* 0x3f0000000f1a7823 */ /* 0x000fe2000000001a */
[--C-:B------:R-:W-:Y:S01]  /*32d0*/  FADD R43, R60, R5.reuse ;  /* 0x000000053c2b7221 */ /* 0x100fe20000000000 */
[----:B------:R-:W-:Y:S01]  /*32e0*/  FADD R32, R19, R32 ;  /* 0x0000002013207221 */ /* 0x000fe20000000000 */
[C---:B------:R-:W-:Y:S01]  /*32f0*/  FFMA R12, R31.reuse, -2.5, R12 ;  /* 0xc02000001f0c7823 */ /* 0x040fe2000000000c */
[C---:B------:R-:W-:Y:S01]  /*3300*/  FFMA R58, R31.reuse, 0.5, R58 ;  /* 0x3f0000001f3a7823 */ /* 0x040fe2000000003a */
[----:B------:R-:W-:Y:S01]  /*3310*/  FADD R14, -R31, R14 ;  /* 0x0000000e1f0e7221 */ /* 0x000fe20000000100 */
[----:B0-----:R-:W-:Y:S01]  /*3320*/  FADD R27, R34, R5 ;  /* 0x00000005221b7221 */ /* 0x001fe20000000000 */
[----:B------:R-:W-:Y:S01]  /*3330*/  FADD R48, R48, R11 ;  /* 0x0000000b30307221 */ /* 0x000fe20000000000 */
[C---:B------:R-:W-:Y:S01]  /*3340*/  FFMA R38, R15.reuse, 2.5, R38 ;  /* 0x402000000f267823 */ /* 0x040fe20000000026 */
[C---:B------:R-:W-:Y:S01]  /*3350*/  FFMA R50, R15.reuse, -0.5, R50 ;  /* 0xbf0000000f327823 */ /* 0x040fe20000000032 */
[----:B------:R-:W-:Y:S01]  /*3360*/  FFMA R2, R15, 1.5, R2 ;  /* 0x3fc000000f027823 */ /* 0x000fe20000000002 */
[----:B------:R-:W-:Y:S01]  /*3370*/  FADD R44, R20, R45 ;  /* 0x0000002d142c7221 */ /* 0x000fe20000000000 */
[----:B------:R-:W-:Y:S01]  /*3380*/  FADD R28, R29, R28 ;  /* 0x0000001c1d1c7221 */ /* 0x000fe20000000000 */
[----:B------:R-:W-:Y:S01]  /*3390*/  FADD R26, R26, R7 ;  /* 0x000000071a1a7221 */ /* 0x000fe20000000000 */
[----:B------:R-:W-:Y:S01]  /*33a0*/  FADD R45, R32, R5 ;  /* 0x00000005202d7221 */ /* 0x000fe20000000000 */
[----:B------:R0:W-:Y:S01]  /*33b0*/  STG.E [R16.64+0xc400], R27 ;  /* 0x00c4001b10007986 */ /* 0x0001e2000c101904 */
[C---:B------:R-:W-:Y:S01]  /*33c0*/  FADD R40, R19.reuse, R40 ;  /* 0x0000002813287221 */ /* 0x040fe20000000000 */
[C---:B------:R-:W-:Y:S01]  /*33d0*/  FADD R32, R19.reuse, R24 ;  /* 0x0000001813207221 */ /* 0x040fe20000000000 */
[C---:B------:R-:W-:Y:S01]  /*33e0*/  FFMA R25, R19.reuse, 2.5, R58 ;  /* 0x4020000013197823 */ /* 0x040fe2000000003a */
[----:B------:R1:W-:Y:S01]  /*33f0*/  STG.E [R16.64], R21 ;  /* 0x0000001510007986 */ /* 0x0003e2000c101904 */
[----:B------:R-:W-:Y:S01]  /*3400*/  FFMA R33, R19, 1.5, R33 ;  /* 0x3fc0000013217823 */ /* 0x000fe20000000021 */
[----:B------:R-:W-:Y:S01]  /*3410*/  FADD R0, -R31, R0 ;  /* 0x000000001f007221 */ /* 0x000fe20000000100 */
[--C-:B------:R-:W-:Y:S01]  /*3420*/  FADD R38, R38, R7.reuse ;  /* 0x0000000726267221 */ /* 0x100fe20000000000 */
[----:B------:R2:W-:Y:S01]  /*3430*/  STG.E [R16.64+0x7a800], R43 ;  /* 0x07a8002b10007986 */ /* 0x0005e2000c101904 */
[--C-:B------:R-:W-:Y:S01]  /*3440*/  FADD R48, R48, R7.reuse ;  /* 0x0000000730307221 */ /* 0x100fe20000000000 */
[--C-:B------:R-:W-:Y:S01]  /*3450*/  FADD R50, R50, R7.reuse ;  /* 0x0000000732327221 */ /* 0x100fe20000000000 */
[----:B------:R-:W-:Y:S01]  /*3460*/  FADD R2, R2, R7 ;  /* 0x0000000702027221 */ /* 0x000fe20000000000 */
[----:B0-----:R-:W-:Y:S01]  /*3470*/  FFMA R27, R19, -0.5, R14 ;  /* 0xbf000000131b7823 */ /* 0x001fe2000000000e */
[----:B------:R0:W-:Y:S01]  /*3480*/  STG.E [R16.64+0xab800], R47 ;  /* 0x0ab8002f10007986 */ /* 0x0001e2000c101904 */
[----:B------:R-:W-:Y:S01]  /*3490*/  FFMA R28, R31, -1.5, R28 ;  /* 0xbfc000001f1c7823 */ /* 0x000fe2000000001c */
[C---:B-1----:R-:W-:Y:S01]  /*34a0*/  FFMA R21, R19.reuse, 0.5, R12 ;  /* 0x3f00000013157823 */ /* 0x042fe2000000000c */
[----:B------:R-:W-:Y:S01]  /*34b0*/  FADD R19, R19, R19 ;  /* 0x0000001313137221 */ /* 0x000fe20000000000 */
[----:B------:R-:W-:Y:S01]  /*34c0*/  FADD R7, -R31, R26 ;  /* 0x0000001a1f077221 */ /* 0x000fe20000000100 */
[----:B--2---:R-:W-:-:S02]  /*34d0*/  FADD R43, R54, R5 ;  /* 0x00000005362b7221 */ /* 0x004fc40000000000 */
[----:B------:R-:W-:Y:S01]  /*34e0*/  FADD R23, R0, R19 ;  /* 0x0000001300177221 */ /* 0x000fe20000000000 */
[----:B0-----:R-:W-:Y:S01]  /*34f0*/  FADD R47, R46, R5 ;  /* 0x000000052e2f7221 */ /* 0x001fe20000000000 */
[C---:B------:R-:W-:Y:S01]  /*3500*/  FADD R46, R20.reuse, R53 ;  /* 0x00000035142e7221 */ /* 0x040fe20000000000 */
[----:B------:R0:W-:Y:S01]  /*3510*/  STG.E [R16.64+0x132400], R43 ;  /* 0x1324002b10007986 */ /* 0x0001e2000c101904 */
[----:B------:R-:W-:Y:S01]  /*3520*/  FADD R29, -R19, R28 ;  /* 0x0000001c131d7221 */ /* 0x000fe20000000100 */
[----:B------:R-:W-:Y:S01]  /*3530*/  FMUL R0, R5, 1.5 ;  /* 0x3fc0000005007820 */ /* 0x000fe20000400000 */
[----:B------:R-:W-:Y:S01]  /*3540*/  FADD R7, -R20, R7 ;  /* 0x0000000714077221 */ /* 0x000fe20000000100 */
[----:B------:R-:W-:Y:S01]  /*3550*/  FADD R39, R44, R5 ;  /* 0x000000052c277221 */ /* 0x000fe20000000000 */
[C---:B------:R-:W-:Y:S01]  /*3560*/  FADD R11, -R31.reuse, R38 ;  /* 0x000000261f0b7221 */ /* 0x040fe20000000100 */
[C---:B------:R-:W-:Y:S01]  /*3570*/  FADD R15, -R31.reuse, R48 ;  /* 0x000000301f0f7221 */ /* 0x040fe20000000100 */
[----:B------:R-:W-:Y:S01]  /*3580*/  FADD R19, -R31, R50 ;  /* 0x000000321f137221 */ /* 0x000fe20000000100 */
[----:B------:R-:W-:Y:S01]  /*3590*/  FADD R31, R2, -R31 ;  /* 0x8000001f021f7221 */ /* 0x000fe20000000000 */
[----:B------:R-:W-:Y:S01]  /*35a0*/  FADD R24, R51, R20 ;  /* 0x0000001433187221 */ /* 0x000fe20000000000 */
[----:B0-----:R-:W-:Y:S01]  /*35b0*/  FADD R43, R46, R5 ;  /* 0x000000052e2b7221 */ /* 0x001fe20000000000 */
[----:B------:R-:W-:Y:S01]  /*35c0*/  FADD R2, R0, R7 ;  /* 0x0000000700027221 */ /* 0x000fe20000000000 */
[C---:B------:R-:W-:Y:S01]  /*35d0*/  FADD R11, -R20.reuse, R11 ;  /* 0x0000000b140b7221 */ /* 0x040fe20000000100 */
[C---:B------:R-:W-:Y:S01]  /*35e0*/  FADD R15, -R20.reuse, R15 ;  /* 0x0000000f140f7221 */ /* 0x040fe20000000100 */
[C---:B------:R-:W-:Y:S01]  /*35f0*/  FADD R19, -R20.reuse, R19 ;  /* 0x0000001314137221 */ /* 0x040fe20000000100 */
[----:B------:R0:W-:Y:S01]  /*3600*/  STG.E [R16.64+0x13e800], R35 ;  /* 0x13e8002310007986 */ /* 0x0001e2000c101904 */
[----:B------:R-:W-:Y:S01]  /*3610*/  FADD R31, -R20, R31 ;  /* 0x0000001f141f7221 */ /* 0x000fe20000000100 */
[--C-:B------:R-:W-:Y:S01]  /*3620*/  FADD R55, R56, R5.reuse ;  /* 0x0000000538377221 */ /* 0x100fe20000000000 */
[----:B------:R-:W-:Y:S01]  /*3630*/  FADD R41, R40, R5 ;  /* 0x0000000528297221 */ /* 0x000fe20000000000 */
[----:B------:R1:W-:Y:S01]  /*3640*/  STG.E [R16.64+0x101400], R39 ;  /* 0x1014002710007986 */ /* 0x0003e2000c101904 */
[----:B------:R-:W-:-:S03]  /*3650*/  FADD R21, R0, R21 ;  /* 0x0000001500157221 */ /* 0x000fc60000000000 */
[----:B------:R2:W-:Y:S01]  /*3660*/  STG.E [R16.64+0x14ac00], R43 ;  /* 0x14ac002b10007986 */ /* 0x0005e2000c101904 */
[----:B------:R-:W-:-:S03]  /*3670*/  FADD R25, R0, R25 ;  /* 0x0000001900197221 */ /* 0x000fc60000000000 */
[----:B------:R5:W-:Y:S01]  /*3680*/  STG.E [R16.64+0x49800], R37 ;  /* 0x0498002510007986 */ /* 0x000be2000c101904 */
[----:B0-----:R-:W-:Y:S01]  /*3690*/  FADD R35, R36, R5 ;  /* 0x0000000524237221 */ /* 0x001fe20000000000 */
[----:B------:R-:W-:Y:S01]  /*36a0*/  FADD R23, R0, R23 ;  /* 0x0000001700177221 */ /* 0x000fe20000000000 */
[----:B-1----:R-:W-:Y:S01]  /*36b0*/  FADD R39, R42, R5 ;  /* 0x000000052a277221 */ /* 0x002fe20000000000 */
[C---:B------:R-:W-:Y:S01]  /*36c0*/  FADD R27, R0.reuse, R27 ;  /* 0x0000001b001b7221 */ /* 0x040fe20000000000 */
[----:B------:R-:W-:Y:S01]  /*36d0*/  FADD R12, R0, R11 ;  /* 0x0000000b000c7221 */ /* 0x000fe20000000000 */
[----:B--2---:R-:W-:Y:S01]  /*36e0*/  FADD R43, R32, R5 ;  /* 0x00000005202b7221 */ /* 0x004fe20000000000 */
[C---:B------:R-:W-:Y:S01]  /*36f0*/  FFMA R18, R0.reuse, 1.5, R29 ;  /* 0x3fc0000000127823 */ /* 0x040fe2000000001d */
[----:B------:R-:W-:Y:S01]  /*3700*/  FADD R33, R0, R33 ;  /* 0x0000002100217221 */ /* 0x000fe20000000000 */
[----:B-----5:R-:W-:Y:S01]  /*3710*/  FADD R37, R24, R5 ;  /* 0x0000000518257221 */ /* 0x020fe20000000000 */
[----:B---3--:R-:W-:Y:S01]  /*3720*/  FADD R5, R2, R13 ;  /* 0x0000000d02057221 */ /* 0x008fe20000000000 */
[C---:B------:R-:W-:Y:S01]  /*3730*/  FADD R2, R0.reuse, R15 ;  /* 0x0000000f00027221 */ /* 0x040fe20000000000 */
[----:B------:R-:W-:Y:S01]  /*3740*/  FADD R14, R0, R19 ;  /* 0x00000013000e7221 */ /* 0x000fe20000000000 */
[----:B------:R-:W-:Y:S01]  /*3750*/  FADD R0, R31, R0 ;  /* 0x000000001f007221 */ /* 0x000fe20000000000 */
[--C-:B------:R-:W-:Y:S01]  /*3760*/  FADD R7, R12, R13.reuse ;  /* 0x0000000d0c077221 */ /* 0x100fe20000000000 */
[----:B------:R-:W-:Y:S01]  /*3770*/  FFMA R19, R13, 1.5, R18 ;  /* 0x3fc000000d137823 */ /* 0x000fe20000000012 */
[--C-:B------:R-:W-:Y:S01]  /*3780*/  FADD R11, R2, R13.reuse ;  /* 0x0000000d020b7221 */ /* 0x100fe20000000000 */
[--C-:B------:R-:W-:Y:S01]  /*3790*/  FADD R15, R14, R13.reuse ;  /* 0x0000000d0e0f7221 */ /* 0x100fe20000000000 */
[----:B------:R-:W-:Y:S01]  /*37a0*/  FADD R13, R0, R13 ;  /* 0x0000000d000d7221 */ /* 0x000fe20000000000 */
[----:B----4-:R-:W-:Y:S01]  /*37b0*/  FADD R0, R10, R10 ;  /* 0x0000000a0a007221 */ /* 0x010fe20000000000 */
[----:B------:R-:W-:Y:S01]  /*37c0*/  FADD R33, R33, R6 ;  /* 0x0000000621217221 */ /* 0x000fe20000000000 */
[----:B------:R-:W-:-:S02]  /*37d0*/  FADD R14, R19, R10 ;  /* 0x0000000a130e7221 */ /* 0x000fc40000000000 */
[----:B------:R-:W-:Y:S01]  /*37e0*/  FADD R12, R23, -R0 ;  /* 0x80000000170c7221 */ /* 0x000fe20000000000 */
[--C-:B------:R-:W-:Y:S01]  /*37f0*/  FADD R0, R21, R10.reuse ;  /* 0x0000000a15007221 */ /* 0x100fe20000000000 */
[----:B------:R0:W-:Y:S01]  /*3800*/  STG.E [R16.64+0x86c00], R5 ;  /* 0x086c000510007986 */ /* 0x0001e2000c101904 */
[----:B------:R-:W-:Y:S01]  /*3810*/  FADD R2, R25, -R10 ;  /* 0x8000000a19027221 */ /* 0x000fe20000000000 */
[----:B------:R-:W-:Y:S01]  /*3820*/  FFMA R6, R10, 0.5, R27 ;  /* 0x3f0000000a067823 */ /* 0x000fe2000000001b */
[----:B------:R-:W-:Y:S01]  /*3830*/  FADD R12, R12, -R9 ;  /* 0x800000090c0c7221 */ /* 0x000fe20000000000 */
[----:B------:R1:W-:Y:S01]  /*3840*/  STG.E [R16.64+0x119c00], R11 ;  /* 0x119c000b10007986 */ /* 0x0003e2000c101904 */
[----:B------:R-:W-:Y:S01]  /*3850*/  FFMA R33, R10, -1.5, R33 ;  /* 0xbfc000000a217823 */ /* 0x000fe20000000021 */
[C---:B------:R-:W-:Y:S02]  /*3860*/  FFMA R14, R9.reuse, -1.5, R14 ;  /* 0xbfc00000090e7823 */ /* 0x040fe4000000000e */
[----:B------:R2:W-:Y:S01]  /*3870*/  STG.E [R16.64+0xd0400], R7 ;  /* 0x0d04000710007986 */ /* 0x0005e2000c101904 */
[C---:B0-----:R-:W-:Y:S01]  /*3880*/  FFMA R5, R9.reuse, -2.5, R0 ;  /* 0xc020000009057823 */ /* 0x041fe20000000000 */
[----:B------:R-:W-:-:S02]  /*3890*/  FADD R0, R9, R9 ;  /* 0x0000000909007221 */ /* 0x000fc40000000000 */
[----:B------:R0:W-:Y:S01]  /*38a0*/  STG.E [R16.64+0x3d400], R13 ;  /* 0x03d4000d10007986 */ /* 0x0001e2000c101904 */
[----:B-1----:R-:W-:Y:S01]  /*38b0*/  FADD R11, R8, R8 ;  /* 0x00000008080b7221 */ /* 0x002fe20000000000 */
[----:B------:R-:W-:Y:S01]  /*38c0*/  FADD R33, R33, -R0 ;  /* 0x8000000021217221 */ /* 0x000fe20000000000 */
[----:B--2---:R-:W-:Y:S01]  /*38d0*/  FFMA R7, R9, 0.5, R2 ;  /* 0x3f00000009077823 */ /* 0x004fe20000000002 */
[----:B0-----:R-:W-:Y:S01]  /*38e0*/  FADD R13, R6, -R9 ;  /* 0x80000009060d7221 */ /* 0x001fe20000000000 */
[----:B------:R-:W-:Y:S01]  /*38f0*/  FADD R9, R12, R11 ;  /* 0x0000000b0c097221 */ /* 0x000fe20000000000 */
[----:B------:R-:W-:Y:S01]  /*3900*/  FADD R11, -R11, R14 ;  /* 0x0000000e0b0b7221 */ /* 0x000fe20000000100 */
[C---:B------:R-:W-:Y:S01]  /*3910*/  FFMA R5, R8.reuse, 0.5, R5 ;  /* 0x3f00000008057823 */ /* 0x040fe20000000005 */
[C---:B------:R-:W-:Y:S01]  /*3920*/  FFMA R7, R8.reuse, 2.5, R7 ;  /* 0x4020000008077823 */ /* 0x040fe20000000007 */
[C---:B------:R-:W-:Y:S01]  /*3930*/  FFMA R13, R8.reuse, -0.5, R13 ;  /* 0xbf000000080d7823 */ /* 0x040fe2000000000d */
[----:B------:R-:W-:Y:S01]  /*3940*/  FFMA R33, R8, 1.5, R33 ;  /* 0x3fc0000008217823 */ /* 0x000fe20000000021 */
[----:B------:R-:W-:Y:S01]  /*3950*/  FFMA R0, R4, 1.5, R11 ;  /* 0x3fc0000004007823 */ /* 0x000fe2000000000b */
[--C-:B------:R-:W-:Y:S01]  /*3960*/  FADD R5, R5, R4.reuse ;  /* 0x0000000405057221 */ /* 0x100fe20000000000 */
[--C-:B------:R-:W-:Y:S01]  /*3970*/  FADD R7, R7, R4.reuse ;  /* 0x0000000407077221 */ /* 0x100fe20000000000 */
[--C-:B------:R-:W-:Y:S01]  /*3980*/  FADD R9, R9, R4.reuse ;  /* 0x0000000409097221 */ /* 0x100fe20000000000 */
[--C-:B------:R-:W-:Y:S01]  /*3990*/  FADD R13, R13, R4.reuse ;  /* 0x000000040d0d7221 */ /* 0x100fe20000000000 */
[----:B------:R-:W-:Y:S01]  /*39a0*/  FADD R33, R33, R4 ;  /* 0x0000000421217221 */ /* 0x000fe20000000000 */
        /* <DEDUP_REMOVED lines=19> */
.L_x_49:
        /* <DEDUP_REMOVED lines=10> */
.L_x_130:


//--------------------- .text.tvmgen_default_fused_nn_conv2d_add_nn_relu_5_kernel --------------------------
	.section	.text.tvmgen_default_fused_nn_conv2d_add_nn_relu_5_kernel,"ax",@progbits
	.sectionflags	@"SHF_BARRIERS=1"
	.sectioninfo	@"SHI_REGISTERS=40"
	.align	128
        .global         tvmgen_default_fused_nn_conv2d_add_nn_relu_5_kernel
        .type           tvmgen_default_fused_nn_conv2d_add_nn_relu_5_kernel,@function
        .size           tvmgen_default_fused_nn_conv2d_add_nn_relu_5_kernel,(.L_x_131 - tvmgen_default_fused_nn_conv2d_add_nn_relu_5_kernel)
        .other          tvmgen_default_fused_nn_conv2d_add_nn_relu_5_kernel,@"STO_CUDA_ENTRY STV_DEFAULT"
tvmgen_default_fused_nn_conv2d_add_nn_relu_5_kernel:
.text.tvmgen_default_fused_nn_conv2d_add_nn_relu_5_kernel:
[----:B------:R-:W-:Y:S02]  /*0000*/  MOV R1, c[0x0][0x28] ;  /* 0x00000a0000017a02 */ /* 0x000fe40000000f00 */
[----:B------:R-:W0:Y:S01]  /*0010*/  S2R R0, SR_TID.X ;  /* 0x0000000000007919 */ /* 0x000e220000002100 */
[----:B------:R-:W-:Y:S01]  /*0020*/  MOV R22, 0x4 ;  /* 0x0000000400167802 */ /* 0x000fe20000000f00 */
[----:B------:R-:W-:Y:S01]  /*0030*/  ULDC.64 UR4, c[0x0][0x118] ;  /* 0x0000460000047ab9 */ /* 0x000fe20000000a00 */
[----:B------:R-:W-:Y:S01]  /*0040*/  MOV R30, RZ ;  /* 0x000000ff001e7202 */ /* 0x000fe20000000f00 */
[----:B------:R-:W1:Y:S01]  /*0050*/  S2R R3, SR_TID.Z ;  /* 0x0000000000037919 */ /* 0x000e620000002300 */
[----:B------:R-:W-:Y:S02]  /*0060*/  MOV R19, RZ ;  /* 0x000000ff00137202 */ /* 0x000fe40000000f00 */
[----:B------:R-:W-:Y:S01]  /*0070*/  MOV R17, RZ ;  /* 0x000000ff00117202 */ /* 0x000fe20000000f00 */
[----:B------:R-:W2:Y:S01]  /*0080*/  S2R R2, SR_CTAID.Z ;  /* 0x0000000000027919 */ /* 0x000ea20000002700 */
[----:B------:R-:W-:Y:S02]  /*0090*/  MOV R15, RZ ;  /* 0x000000ff000f7202 */ /* 0x000fe40000000f00 */
[----:B------:R-:W-:Y:S01]  /*00a0*/  MOV R13, RZ ;  /* 0x000000ff000d7202 */ /* 0x000fe20000000f00 */
[----:B------:R-:W3:Y:S01]  /*00b0*/  S2R R20, SR_CTAID.Y ;  /* 0x0000000000147919 */ /* 0x000ee20000002600 */
[----:B0-----:R-:W-:-:S04]  /*00c0*/  SHF.L.U32 R4, R0, 0x6, RZ ;  /* 0x0000000600047819 */ /* 0x001fc800000006ff */
[----:B------:R-:W-:Y:S01]  /*00d0*/  LOP3.LUT R4, R4, 0xfffffe00, RZ, 0xc0, !PT ;  /* 0xfffffe0004047812 */ /* 0x000fe200078ec0ff */
[C-C-:B-1----:R-:W-:Y:S01]  /*00e0*/  IMAD R28, R3.reuse, 0x1c, R0.reuse ;  /* 0x0000001c031c7824 */ /* 0x142fe200078e0200 */
[C---:B------:R-:W-:Y:S02]  /*00f0*/  LOP3.LUT R5, R3.reuse, 0x1, RZ, 0xc0, !PT ;  /* 0x0000000103057812 */ /* 0x040fe400078ec0ff */
[----:B--2---:R-:W-:Y:S02]  /*0100*/  LEA R7, R2, R3, 0x4 ;  /* 0x0000000302077211 */ /* 0x004fe400078e20ff */
[----:B------:R-:W-:Y:S02]  /*0110*/  LEA R21, R3, 0x700, 0x5 ;  /* 0x0000070003157811 */ /* 0x000fe400078e28ff */
[----:B------:R-:W-:Y:S01]  /*0120*/  LEA R6, R7, R4, 0xa ;  /* 0x0000000407067211 */ /* 0x000fe200078e50ff */
[----:B------:R-:W-:Y:S01]  /*0130*/  IMAD R7, R5, 0x1c, R0 ;  /* 0x0000001c05077824 */ /* 0x000fe200078e0200 */
[----:B------:R-:W-:-:S02]  /*0140*/  SHF.R.S32.HI R4, RZ, 0x1, R3 ;  /* 0x00000001ff047819 */ /* 0x000fc40000011403 */
[----:B------:R-:W-:-:S03]  /*0150*/  LOP3.LUT R5, R0, 0x7, RZ, 0xc0, !PT ;  /* 0x0000000700057812 */ /* 0x000fc600078ec0ff */
[----:B------:R-:W-:Y:S01]  /*0160*/  IMAD R7, R4, 0x310, R7 ;  /* 0x0000031004077824 */ /* 0x000fe200078e0207 */
[----:B------:R-:W-:Y:S02]  /*0170*/  IADD3 R5, R5, R6, RZ ;  /* 0x0000000605057210 */ /* 0x000fe40007ffe0ff */
[----:B------:R-:W-:Y:S01]  /*0180*/  LEA.HI.SX32 R4, R0, R3, 0x1c ;  /* 0x0000000300047211 */ /* 0x000fe200078fe2ff */
[----:B---3--:R-:W-:Y:S02]  /*0190*/  IMAD R7, R20, 0x38, R7 ;  /* 0x0000003814077824 */ /* 0x008fe400078e0207 */
[----:B------:R-:W-:Y:S01]  /*01a0*/  IMAD.WIDE R24, R5, R22, c[0x0][0x170] ;  /* 0x00005c0005187625 */ /* 0x000fe200078e0216 */
[----:B------:R-:W-:-:S03]  /*01b0*/  ISETP.GE.AND P0, PT, R4, 0x10, PT ;  /* 0x000000100400780c */ /* 0x000fc60003f06270 */
[----:B------:R-:W-:Y:S01]  /*01c0*/  IMAD.WIDE R22, R7, R22, c[0x0][0x168] ;  /* 0x00005a0007167625 */ /* 0x000fe200078e0216 */
[----:B------:R-:W-:Y:S02]  /*01d0*/  MOV R26, R24 ;  /* 0x00000018001a7202 */ /* 0x000fe40000000f00 */
[----:B------:R-:W-:-:S13]  /*01e0*/  ISETP.LT.AND P0, PT, R0, 0x10, !P0 ;  /* 0x000000100000780c */ /* 0x000fda0004701270 */
.L_x_50:
[----:B------:R-:W-:Y:S01]  /*01f0*/  @P0 MOV R24, R26 ;  /* 0x0000001a00180202 */ /* 0x000fe20000000f00 */
[----:B------:R0:W2:Y:S04]  /*0200*/  LDG.E.CONSTANT R31, [R22.64] ;  /* 0x00000004161f7981 */ /* 0x0000a8000c1e9900 */
[----:B------:R1:W3:Y:S01]  /*0210*/  @P0 LDG.E.CONSTANT R12, [R24.64] ;  /* 0x00000004180c0981 */ /* 0x0002e2000c1e9900 */
[----:B------:R-:W-:Y:S01]  /*0220*/  @P0 IMAD R33, R3, -0xc, R28 ;  /* 0xfffffff403210824 */ /* 0x000fe200078e021c */
[----:B------:R-:W-:-:S02]  /*0230*/  IADD3 R30, R30, 0x1, RZ ;  /* 0x000000011e1e7810 */ /* 0x000fc40007ffe0ff */
[----:B------:R-:W-:Y:S01]  /*0240*/  BAR.SYNC.DEFER_BLOCKING 0x0 ;  /* 0x0000000000007b1d */ /* 0x000fe20000010000 */
[----:B------:R-:W-:Y:S02]  /*0250*/  IADD3 R26, P2, R26, 0x20, RZ ;  /* 0x000000201a1a7810 */ /* 0x000fe40007f5e0ff */
[----:B------:R-:W-:Y:S02]  /*0260*/  ISETP.NE.AND P1, PT, R30, 0x40, PT ;  /* 0x000000401e00780c */ /* 0x000fe40003f25270 */
[----:B0-----:R-:W-:Y:S02]  /*0270*/  IADD3 R22, P3, R22, 0x6200, RZ ;  /* 0x0000620016167810 */ /* 0x001fe40007f7e0ff */
[----:B-1----:R-:W-:Y:S02]  /*0280*/  IADD3.X R25, RZ, R25, RZ, P2, !PT ;  /* 0x00000019ff197210 */ /* 0x002fe400017fe4ff */
[----:B------:R-:W-:Y:S01]  /*0290*/  IADD3.X R23, RZ, R23, RZ, P3, !PT ;  /* 0x00000017ff177210 */ /* 0x000fe20001ffe4ff */
[----:B--2---:R-:W-:Y:S04]  /*02a0*/  STS [R28.X4], R31 ;  /* 0x0000001f1c007388 */ /* 0x004fe80000004800 */
[----:B---3--:R-:W-:Y:S04]  /*02b0*/  @P0 STS [R33.X4+0x700], R12 ;  /* 0x0007000c21000388 */ /* 0x008fe80000004800 */
[----:B------:R-:W-:Y:S06]  /*02c0*/  BAR.SYNC.DEFER_BLOCKING 0x0 ;  /* 0x0000000000007b1d */ /* 0x000fec0000010000 */
[----:B------:R-:W-:Y:S04]  /*02d0*/  LDS R14, [R0.X4] ;  /* 0x00000000000e7984 */ /* 0x000fe80000004800 */
[----:B------:R-:W0:Y:S04]  /*02e0*/  LDS.128 R4, [R21] ;  /* 0x0000000015047984 */ /* 0x000e280000000c00 */
[----:B------:R-:W1:Y:S04]  /*02f0*/  LDS.128 R8, [R21+0x200] ;  /* 0x0002000015087984 */ /* 0x000e680000000c00 */
[----:B------:R-:W2:Y:S04]  /*0300*/  LDS R16, [R0.X4+0x70] ;  /* 0x0000700000107984 */ /* 0x000ea80000004800 */
[----:B------:R-:W3:Y:S04]  /*0310*/  LDS R35, [R0.X4+0xe0] ;  /* 0x0000e00000237984 */ /* 0x000ee80000004800 */
[----:B------:R-:W4:Y:S04]  /*0320*/  LDS R37, [R0.X4+0x150] ;  /* 0x0001500000257984 */ /* 0x000f280000004800 */
[----:B------:R-:W5:Y:S04]  /*0330*/  LDS R29, [R0.X4+0x1c0] ;  /* 0x0001c000001d7984 */ /* 0x000f680000004800 */
[----:B------:R-:W5:Y:S04]  /*0340*/  LDS R27, [R0.X4+0x230] ;  /* 0x00023000001b7984 */ /* 0x000f680000004800 */
[----:B------:R-:W5:Y:S04]  /*0350*/  LDS R24, [R0.X4+0x2a0] ;  /* 0x0002a00000187984 */ /* 0x000f680000004800 */
[----:B------:R-:W-:Y:S01]  /*0360*/  LDS R33, [R0.X4+0x540] ;  /* 0x0005400000217984 */ /* 0x000fe20000004800 */
[C---:B0-----:R-:W-:Y:S01]  /*0370*/  FFMA R12, R14.reuse, R4, R13 ;  /* 0x000000040e0c7223 */ /* 0x041fe2000000000d */
[----:B-1----:R-:W-:Y:S01]  /*0380*/  FFMA R14, R14, R8, R17 ;  /* 0x000000080e0e7223 */ /* 0x002fe20000000011 */
[-C--:B--2---:R-:W-:Y:S01]  /*0390*/  FFMA R4, R4, R16.reuse, R15 ;  /* 0x0000001004047223 */ /* 0x084fe2000000000f */
[----:B------:R-:W-:-:S02]  /*03a0*/  FFMA R8, R8, R16, R19 ;  /* 0x0000001008087223 */ /* 0x000fc40000000013 */
[----:B------:R-:W-:Y:S01]  /*03b0*/  LDS.128 R16, [R21+0x210] ;  /* 0x0002100015107984 */ /* 0x000fe20000000c00 */
[C---:B---3--:R-:W-:Y:S01]  /*03c0*/  FFMA R12, R35.reuse, R5, R12 ;  /* 0x00000005230c7223 */ /* 0x048fe2000000000c */
[----:B------:R-:W-:Y:S01]  /*03d0*/  FFMA R35, R35, R9, R14 ;  /* 0x0000000923237223 */ /* 0x000fe2000000000e */
[C---:B----4-:R-:W-:Y:S01]  /*03e0*/  FFMA R14, R37.reuse, R5, R4 ;  /* 0x00000005250e7223 */ /* 0x050fe20000000004 */
[----:B------:R-:W-:Y:S01]  /*03f0*/  FFMA R8, R37, R9, R8 ;  /* 0x0000000925087223 */ /* 0x000fe20000000008 */
[----:B------:R-:W-:Y:S01]  /*0400*/  LDS R5, [R0.X4+0x3f0] ;  /* 0x0003f00000057984 */ /* 0x000fe20000004800 */
[C---:B-----5:R-:W-:Y:S01]  /*0410*/  FFMA R31, R29.reuse, R6, R12 ;  /* 0x000000061d1f7223 */ /* 0x060fe2000000000c */
[----:B------:R-:W-:Y:S02]  /*0420*/  FFMA R4, R29, R10, R35 ;  /* 0x0000000a1d047223 */ /* 0x000fe40000000023 */
[----:B------:R-:W-:Y:S01]  /*0430*/  LDS R9, [R0.X4+0x380] ;  /* 0x0003800000097984 */ /* 0x000fe20000004800 */
[C---:B------:R-:W-:Y:S01]  /*0440*/  FFMA R6, R27.reuse, R6, R14 ;  /* 0x000000061b067223 */ /* 0x040fe2000000000e */
[----:B------:R-:W-:-:S02]  /*0450*/  FFMA R32, R27, R10, R8 ;  /* 0x0000000a1b207223 */ /* 0x000fc40000000008 */
[----:B------:R-:W0:Y:S01]  /*0460*/  LDS R29, [R0.X4+0x310] ;  /* 0x00031000001d7984 */ /* 0x000e220000004800 */
[C---:B------:R-:W-:Y:S01]  /*0470*/  FFMA R34, R24.reuse, R7, R31 ;  /* 0x0000000718227223 */ /* 0x040fe2000000001f */
[----:B------:R-:W-:Y:S02]  /*0480*/  FFMA R31, R24, R11, R4 ;  /* 0x0000000b181f7223 */ /* 0x000fe40000000004 */
[----:B------:R-:W1:Y:S04]  /*0490*/  LDS.128 R12, [R21+0x10] ;  /* 0x00001000150c7984 */ /* 0x000e680000000c00 */
[----:B------:R-:W2:Y:S04]  /*04a0*/  LDS R10, [R0.X4+0x460] ;  /* 0x00046000000a7984 */ /* 0x000ea80000004800 */
[----:B------:R-:W3:Y:S04]  /*04b0*/  LDS R8, [R0.X4+0x4d0] ;  /* 0x0004d00000087984 */ /* 0x000ee80000004800 */
[----:B------:R-:W4:Y:S04]  /*04c0*/  LDS R27, [R0.X4+0x5b0] ;  /* 0x0005b000001b7984 */ /* 0x000f280000004800 */
[----:B------:R-:W5:Y:S04]  /*04d0*/  LDS R24, [R0.X4+0x620] ;  /* 0x0006200000187984 */ /* 0x000f680000004800 */
[----:B------:R-:W5:Y:S01]  /*04e0*/  LDS R4, [R0.X4+0x690] ;  /* 0x0006900000047984 */ /* 0x000f620000004800 */
[C---:B0-----:R-:W-:Y:S01]  /*04f0*/  FFMA R7, R29.reuse, R7, R6 ;  /* 0x000000071d077223 */ /* 0x041fe20000000006 */
[----:B------:R-:W-:Y:S01]  /*0500*/  FFMA R11, R29, R11, R32 ;  /* 0x0000000b1d0b7223 */ /* 0x000fe20000000020 */
[C---:B------:R-:W-:Y:S01]  /*0510*/  FFMA R6, R9.reuse, R16, R31 ;  /* 0x0000001009067223 */ /* 0x040fe2000000001f */
[----:B-1----:R-:W-:Y:S01]  /*0520*/  FFMA R29, R9, R12, R34 ;  /* 0x0000000c091d7223 */ /* 0x002fe20000000022 */
[-C--:B------:R-:W-:Y:S01]  /*0530*/  FFMA R7, R12, R5.reuse, R7 ;  /* 0x000000050c077223 */ /* 0x080fe20000000007 */
[----:B------:R-:W-:-:S02]  /*0540*/  FFMA R11, R16, R5, R11 ;  /* 0x00000005100b7223 */ /* 0x000fc4000000000b */
[C---:B--2---:R-:W-:Y:S01]  /*0550*/  FFMA R12, R10.reuse, R13, R29 ;  /* 0x0000000d0a0c7223 */ /* 0x044fe2000000001d */
[----:B------:R-:W-:Y:S01]  /*0560*/  FFMA R5, R10, R17, R6 ;  /* 0x000000110a057223 */ /* 0x000fe20000000006 */
[C---:B---3--:R-:W-:Y:S01]  /*0570*/  FFMA R6, R8.reuse, R13, R7 ;  /* 0x0000000d08067223 */ /* 0x048fe20000000007 */
[----:B------:R-:W-:Y:S01]  /*0580*/  FFMA R11, R8, R17, R11 ;  /* 0x00000011080b7223 */ /* 0x000fe2000000000b */
[C---:B------:R-:W-:Y:S01]  /*0590*/  FFMA R13, R33.reuse, R14, R12 ;  /* 0x0000000e210d7223 */ /* 0x040fe2000000000c */
[----:B------:R-:W-:Y:S01]  /*05a0*/  FFMA R8, R33, R18, R5 ;  /* 0x0000001221087223 */ /* 0x000fe20000000005 */
[C---:B----4-:R-:W-:Y:S01]  /*05b0*/  FFMA R5, R27.reuse, R14, R6 ;  /* 0x0000000e1b057223 */ /* 0x050fe20000000006 */
[----:B------:R-:W-:Y:S01]  /*05c0*/  FFMA R11, R27, R18, R11 ;  /* 0x000000121b0b7223 */ /* 0x000fe2000000000b */
[C---:B-----5:R-:W-:Y:S01]  /*05d0*/  FFMA R13, R24.reuse, R15, R13 ;  /* 0x0000000f180d7223 */ /* 0x060fe2000000000d */
[----:B------:R-:W-:Y:S01]  /*05e0*/  FFMA R17, R24, R19, R8 ;  /* 0x0000001318117223 */ /* 0x000fe20000000008 */
[C---:B------:R-:W-:Y:S01]  /*05f0*/  FFMA R15, R4.reuse, R15, R5 ;  /* 0x0000000f040f7223 */ /* 0x040fe20000000005 */
[----:B------:R-:W-:Y:S01]  /*0600*/  FFMA R19, R4, R19, R11 ;  /* 0x0000001304137223 */ /* 0x000fe2000000000b */
[----:B------:R-:W-:Y:S05]  /*0610*/  @P1 BRA `(.L_x_50) ;  /* 0xfffffbd000001947 */ /* 0x000fea000383ffff */
[----:B------:R-:W-:Y:S02]  /*0620*/  LEA R4, R2, R3, 0x5 ;  /* 0x0000000302047211 */ /* 0x000fe400078e28ff */
[----:B------:R-:W-:-:S05]  /*0630*/  MOV R7, 0x4 ;  /* 0x0000000400077802 */ /* 0x000fca0000000f00 */
[----:B------:R-:W-:-:S05]  /*0640*/  IMAD.WIDE R4, R4, R7, c[0x0][0x178] ;  /* 0x00005e0004047625 */ /* 0x000fca00078e0207 */
[----:B------:R-:W2:Y:S04]  /*0650*/  LDG.E.CONSTANT R6, [R4.64+0x40] ;  /* 0x0000400404067981 */ /* 0x000ea8000c1e9900 */
[----:B------:R-:W3:Y:S01]  /*0660*/  LDG.E.CONSTANT R8, [R4.64] ;  /* 0x0000000404087981 */ /* 0x000ee2000c1e9900 */
[----:B------:R-:W-:-:S04]  /*0670*/  IMAD R3, R3, 0x310, R0 ;  /* 0x0000031003037824 */ /* 0x000fc800078e0200 */
[----:B------:R-:W-:-:S04]  /*0680*/  IMAD R3, R2, 0x6200, R3 ;  /* 0x0000620002037824 */ /* 0x000fc800078e0203 */
[----:B------:R-:W-:-:S04]  /*0690*/  IMAD R3, R20, 0x38, R3 ;  /* 0x0000003814037824 */ /* 0x000fc800078e0203 */
[----:B------:R-:W-:Y:S01]  /*06a0*/  IMAD.WIDE R2, R3, R7, c[0x0][0x160] ;  /* 0x0000580003027625 */ /* 0x000fe200078e0207 */
[--C-:B--2---:R-:W-:Y:S01]  /*06b0*/  FADD R17, R17, R6.reuse ;  /* 0x0000000611117221 */ /* 0x104fe20000000000 */
[----:B------:R-:W-:Y:S01]  /*06c0*/  FADD R6, R19, R6 ;  /* 0x0000000613067221 */ /* 0x000fe20000000000 */
[--C-:B---3--:R-:W-:Y:S01]  /*06d0*/  FADD R13, R13, R8.reuse ;  /* 0x000000080d0d7221 */ /* 0x108fe20000000000 */
[----:B------:R-:W-:Y:S02]  /*06e0*/  FADD R8, R15, R8 ;  /* 0x000000080f087221 */ /* 0x000fe40000000000 */
[----:B------:R-:W-:Y:S02]  /*06f0*/  FMNMX R17, RZ, R17, !PT ;  /* 0x00000011ff117209 */ /* 0x000fe40007800000 */
[----:B------:R-:W-:Y:S02]  /*0700*/  FMNMX R7, RZ, R6, !PT ;  /* 0x00000006ff077209 */ /* 0x000fe40007800000 */
[----:B------:R-:W-:Y:S01]  /*0710*/  FMNMX R13, RZ, R13, !PT ;  /* 0x0000000dff0d7209 */ /* 0x000fe20007800000 */
[----:B------:R-:W-:Y:S01]  /*0720*/  STG.E [R2.64+0xc400], R17 ;  /* 0x00c4001102007986 */ /* 0x000fe2000c101904 */
[----:B------:R-:W-:-:S03]  /*0730*/  FMNMX R5, RZ, R8, !PT ;  /* 0x00000008ff057209 */ /* 0x000fc60007800000 */
[----:B------:R-:W-:Y:S04]  /*0740*/  STG.E [R2.64+0xc470], R7 ;  /* 0x00c4700702007986 */ /* 0x000fe8000c101904 */
[----:B------:R-:W-:Y:S04]  /*0750*/  STG.E [R2.64], R13 ;  /* 0x0000000d02007986 */ /* 0x000fe8000c101904 */
[----:B------:R-:W-:Y:S01]  /*0760*/  STG.E [R2.64+0x70], R5 ;  /* 0x0000700502007986 */ /* 0x000fe2000c101904 */
[----:B------:R-:W-:Y:S05]  /*0770*/  EXIT ;  /* 0x000000000000794d */ /* 0x000fea0003800000 */
.L_x_51:
        /* <DEDUP_REMOVED lines=16> */
.L_x_131:


//--------------------- .text.tvmgen_default_fused_nn_conv2d_add_add_nn_relu_kernel --------------------------
	.section	.text.tvmgen_default_fused_nn_conv2d_add_add_nn_relu_kernel,"ax",@progbits
	.sectionflags	@"SHF_BARRIERS=1"
	.sectioninfo	@"SHI_REGISTERS=62"
	.align	128
        .global         tvmgen_default_fused_nn_conv2d_add_add_nn_relu_kernel
        .type           tvmgen_default_fused_nn_conv2d_add_add_nn_relu_kernel,@function
        .size           tvmgen_default_fused_nn_conv2d_add_add_nn_relu_kernel,(.L_x_132 - tvmgen_default_fused_nn_conv2d_add_add_nn_relu_kernel)
        .other          tvmgen_default_fused_nn_conv2d_add_add_nn_relu_kernel,@"STO_CUDA_ENTRY STV_DEFAULT"
tvmgen_default_fused_nn_conv2d_add_add_nn_relu_kernel:
.text.tvmgen_default_fused_nn_conv2d_add_add_nn_relu_kernel:
        /* <DEDUP_REMOVED lines=32> */
.L_x_53:
        /* <DEDUP_REMOVED lines=65> */
.L_x_52:
        /* <DEDUP_REMOVED lines=11> */
[-C--:B-1----:R-:W-:Y:S01]  /*06c0*/  FFMA R30, R8, R48.reuse, R39 ;  /* 0x00000030081e7223 */ /* 0x082fe20000000027 */
        /* <DEDUP_REMOVED lines=11> */
[----:B------:R-:W-:Y:S01]  /*0780*/  LDS R49, [R26+0x150] ;  /* 0x000150001a317984 */ /* 0x000fe20000000800 */
[----:B------:R-:W-:-:S03]  /*0790*/  FFMA R4, R4, R54, R51 ;  /* 0x0000003604047223 */ /* 0x000fc60000000033 */
[----:B------:R-:W-:Y:S04]  /*07a0*/  LDS R51, [R26+0x380] ;  /* 0x000380001a337984 */ /* 0x000fe80000000800 */
[----:B------:R-:W-:Y:S01]  /*07b0*/  LDS R53, [R26+0x460] ;  /* 0x000460001a357984 */ /* 0x000fe20000000800 */
[----:B0-----:R-:W-:Y:S01]  /*07c0*/  FFMA R48, R16, R48, R25 ;  /* 0x0000003010307223 */ /* 0x001fe20000000019 */
[----:B------:R-:W-:Y:S02]  /*07d0*/  FFMA R32, R32, R16, R29 ;  /* 0x0000001020207223 */ /* 0x000fe4000000001d */
[----:B------:R-:W0:Y:S01]  /*07e0*/  LDS R25, [R26] ;  /* 0x000000001a197984 */ /* 0x000e220000000800 */
[C---:B------:R-:W-:Y:S01]  /*07f0*/  FFMA R40, R16.reuse, R40, R27 ;  /* 0x0000002810287223 */ /* 0x040fe2000000001b */
[----:B------:R-:W-:-:S02]  /*0800*/  FFMA R16, R16, R54, R31 ;  /* 0x0000003610107223 */ /* 0x000fc4000000001f */
        /* <DEDUP_REMOVED lines=145> */
[----:B------:R-:W-:Y:S01]  /*1120*/  IMAD R2, R21, 0xc40, R3 ;  /* 0x00000c4015027824 */ /* 0x000fe200078e0203 */
[----:B------:R-:W-:-:S03]  /*1130*/  MOV R13, 0x4 ;  /* 0x00000004000d7802 */ /* 0x000fc60000000f00 */
[C---:B0-----:R-:W-:Y:S01]  /*1140*/  IMAD R3, R5.reuse, 0x31000, R2 ;  /* 0x0003100005037824 */ /* 0x041fe200078e0202 */
[----:B------:R-:W-:-:S03]  /*1150*/  LEA R4, R5, R21, 0x6 ;  /* 0x0000001505047211 */ /* 0x000fc600078e30ff */
[----:B------:R-:W-:Y:S02]  /*1160*/  IMAD R3, R0, 0xe0, R3 ;  /* 0x000000e000037824 */ /* 0x000fe400078e0203 */
[----:B------:R-:W-:-:S04]  /*1170*/  IMAD.WIDE R4, R4, R13, c[0x0][0x178] ;  /* 0x00005e0004047625 */ /* 0x000fc800078e020d */
[----:B------:R-:W-:Y:S01]  /*1180*/  IMAD R20, R20, 0x1c, R3 ;  /* 0x0000001c14147824 */ /* 0x000fe200078e0203 */
[----:B------:R0:W2:Y:S03]  /*1190*/  LDG.E.CONSTANT R22, [R4.64] ;  /* 0x0000000404167981 */ /* 0x0000a6000c1e9900 */
[CC--:B------:R-:W-:Y:S01]  /*11a0*/  IMAD.WIDE R2, R20.reuse, R13.reuse, c[0x0][0x180] ;  /* 0x0000600014027625 */ /* 0x0c0fe200078e020d */
[----:B------:R0:W3:Y:S04]  /*11b0*/  LDG.E.CONSTANT R14, [R4.64+0x40] ;  /* 0x00004004040e7981 */ /* 0x0000e8000c1e9900 */
[----:B------:R1:W4:Y:S04]  /*11c0*/  LDG.E.CONSTANT R24, [R2.64] ;  /* 0x0000000402187981 */ /* 0x000328000c1e9900 */
        /* <DEDUP_REMOVED lines=16> */
[----:B------:R1:W5:Y:S02]  /*12d0*/  LDG.E.CONSTANT R7, [R2.64+0x932a0] ;  /* 0x0932a00402077981 */ /* 0x000364000c1e9900 */
[----:B-1----:R-:W-:Y:S01]  /*12e0*/  IMAD.WIDE R2, R20, R13, c[0x0][0x160] ;  /* 0x0000580014027625 */ /* 0x002fe200078e020d */
[--C-:B--2---:R-:W-:Y:S01]  /*12f0*/  FADD R53, R53, R22.reuse ;  /* 0x0000001635357221 */ /* 0x104fe20000000000 */
[----:B------:R-:W-:Y:S01]  /*1300*/  FADD R39, R39, R22 ;  /* 0x0000001627277221 */ /* 0x000fe20000000000 */
[--C-:B---3--:R-:W-:Y:S01]  /*1310*/  FADD R47, R47, R14.reuse ;  /* 0x0000000e2f2f7221 */ /* 0x108fe20000000000 */
[--C-:B------:R-:W-:Y:S01]  /*1320*/  FADD R45, R45, R14.reuse ;  /* 0x0000000e2d2d7221 */ /* 0x100fe20000000000 */
[--C-:B------:R-:W-:Y:S01]  /*1330*/  FADD R36, R43, R14.reuse ;  /* 0x0000000e2b247221 */ /* 0x100fe20000000000 */
[----:B------:R-:W-:Y:S01]  /*1340*/  FADD R49, R49, R14 ;  /* 0x0000000e31317221 */ /* 0x000fe20000000000 */
[----:B----4-:R-:W-:Y:S01]  /*1350*/  FADD R24, R53, R24 ;  /* 0x0000001835187221 */ /* 0x010fe20000000000 */
[--C-:B-----5:R-:W-:Y:S01]  /*1360*/  FADD R35, R35, R16.reuse ;  /* 0x0000001023237221 */ /* 0x120fe20000000000 */
[--C-:B------:R-:W-:Y:S01]  /*1370*/  FADD R33, R33, R16.reuse ;  /* 0x0000001021217221 */ /* 0x100fe20000000000 */
[--C-:B------:R-:W-:Y:S01]  /*1380*/  FADD R23, R17, R16.reuse ;  /* 0x0000001011177221 */ /* 0x100fe20000000000 */
[----:B------:R-:W-:Y:S01]  /*1390*/  FADD R14, R51, R16 ;  /* 0x00000010330e7221 */ /* 0x000fe20000000000 */
[--C-:B------:R-:W-:Y:S01]  /*13a0*/  FADD R16, R27, R18.reuse ;  /* 0x000000121b107221 */ /* 0x100fe20000000000 */
[----:B------:R-:W-:Y:S01]  /*13b0*/  FMNMX R13, RZ, R24, !PT ;  /* 0x00000018ff0d7209 */ /* 0x000fe20007800000 */
[--C-:B------:R-:W-:Y:S01]  /*13c0*/  FADD R29, R29, R18.reuse ;  /* 0x000000121d1d7221 */ /* 0x100fe20000000000 */
        /* <DEDUP_REMOVED lines=9> */
[----:B------:R0:W-:Y:S01]  /*1460*/  STG.E [R2.64], R13 ;  /* 0x0000000d02007986 */ /* 0x0001e2000c101904 */
[----:B------:R-:W-:Y:S01]  /*1470*/  FMNMX R15, RZ, R26, !PT ;  /* 0x0000001aff0f7209 */ /* 0x000fe20007800000 */
        /* <DEDUP_REMOVED lines=21> */
[----:B------:R-:W-:-:S03]  /*15d0*/  FMNMX R7, RZ, R4, !PT ;  /* 0x00000004ff077209 */ /* 0x000fc60007800000 */
[----:B------:R3:W-:Y:S01]  /*15e0*/  STG.E [R2.64+0x930e0], R11 ;  /* 0x0930e00b02007986 */ /* 0x0007e2000c101904 */
[----:B0-----:R-:W-:-:S03]  /*15f0*/  FMNMX R15, RZ, R36, !PT ;  /* 0x00000024ff0f7209 */ /* 0x001fc60007800000 */
[----:B------:R0:W-:Y:S01]  /*1600*/  STG.E [R2.64+0x1c0], R13 ;  /* 0x0001c00d02007986 */ /* 0x0001e2000c101904 */
[----:B-1----:R-:W-:Y:S02]  /*1610*/  FMNMX R17, RZ, R8, !PT ;  /* 0x00000008ff117209 */ /* 0x002fe40007800000 */
[----:B--2---:R-:W-:Y:S02]  /*1620*/  FMNMX R9, RZ, R0, !PT ;  /* 0x00000000ff097209 */ /* 0x004fe40007800000 */
[----:B---3--:R-:W-:Y:S02]  /*1630*/  FMNMX R11, RZ, R14, !PT ;  /* 0x0000000eff0b7209 */ /* 0x008fe40007800000 */
        /* <DEDUP_REMOVED lines=12> */
.L_x_54:
        /* <DEDUP_REMOVED lines=16> */
.L_x_132:


//--------------------- .text.tvmgen_default_fused_nn_conv2d_add_nn_relu_3_kernel --------------------------
	.section	.text.tvmgen_default_fused_nn_conv2d_add_nn_relu_3_kernel,"ax",@progbits
	.sectionflags	@"SHF_BARRIERS=1"
	.sectioninfo	@"SHI_REGISTERS=56"
	.align	128
        .global         tvmgen_default_fused_nn_conv2d_add_nn_relu_3_kernel
        .type           tvmgen_default_fused_nn_conv2d_add_nn_relu_3_kernel,@function
        .size           tvmgen_default_fused_nn_conv2d_add_nn_relu_3_kernel,(.L_x_133 - tvmgen_default_fused_nn_conv2d_add_nn_relu_3_kernel)
        .other          tvmgen_default_fused_nn_conv2d_add_nn_relu_3_kernel,@"STO_CUDA_ENTRY STV_DEFAULT"
tvmgen_default_fused_nn_conv2d_add_nn_relu_3_kernel:
.text.tvmgen_default_fused_nn_conv2d_add_nn_relu_3_kernel:
        /* <DEDUP_REMOVED lines=8> */
[----:B------:R-:W-:Y:S01]  /*0080*/  CS2R R40, SRZ ;  /* 0x0000000000287805 */ /* 0x000fe2000001ff00 */
[----:B------:R-:W2:Y:S01]  /*0090*/  S2R R32, SR_CTAID.Y ;  /* 0x0000000000207919 */ /* 0x000ea20000002600 */
[----:B------:R-:W-:Y:S01]  /*00a0*/  MOV R39, RZ ;  /* 0x000000ff00277202 */ /* 0x000fe20000000f00 */
[----:B------:R-:W-:Y:S01]  /*00b0*/  CS2R R24, SRZ ;  /* 0x0000000000187805 */ /* 0x000fe2000001ff00 */
[----:B------:R-:W-:Y:S01]  /*00c0*/  CS2R R22, SRZ ;  /* 0x0000000000167805 */ /* 0x000fe2000001ff00 */
[----:B------:R-:W3:Y:S01]  /*00d0*/  S2R R2, SR_CTAID.X ;  /* 0x0000000000027919 */ /* 0x000ee20000002500 */
[----:B------:R-:W-:Y:S01]  /*00e0*/  MOV R49, RZ ;  /* 0x000000ff00317202 */ /* 0x000fe20000000f00 */
[----:B------:R-:W-:Y:S01]  /*00f0*/  ULDC.64 UR4, c[0x0][0x118] ;  /* 0x0000460000047ab9 */ /* 0x000fe20000000a00 */
[----:B------:R-:W-:-:S02]  /*0100*/  MOV R51, RZ ;  /* 0x000000ff00337202 */ /* 0x000fc40000000f00 */
[----:B------:R-:W-:Y:S02]  /*0110*/  MOV R53, RZ ;  /* 0x000000ff00357202 */ /* 0x000fe40000000f00 */
[----:B0-----:R-:W-:Y:S02]  /*0120*/  MOV R5, R34 ;  /* 0x0000002200057202 */ /* 0x001fe40000000f00 */
[C---:B------:R-:W-:Y:S02]  /*0130*/  SHF.L.U32 R35, R34.reuse, 0x1, RZ ;  /* 0x0000000122237819 */ /* 0x040fe400000006ff */
[C---:B-1----:R-:W-:Y:S01]  /*0140*/  LEA.HI.SX32 R6, R34.reuse, R33, 0x1c ;  /* 0x0000002122067211 */ /* 0x042fe200078fe2ff */
[----:B------:R-:W-:Y:S01]  /*0150*/  IMAD.HI R0, R34, -0x6db6db6d, R4 ;  /* 0x9249249322007827 */ /* 0x000fe200078e0204 */
[C---:B------:R-:W-:Y:S02]  /*0160*/  SHF.L.U32 R36, R33.reuse, 0x5, RZ ;  /* 0x0000000521247819 */ /* 0x040fe400000006ff */
[----:B------:R-:W-:Y:S01]  /*0170*/  ISETP.GT.AND P0, PT, R6, 0x7, PT ;  /* 0x000000070600780c */ /* 0x000fe20003f04270 */
[----:B--2---:R-:W-:Y:S01]  /*0180*/  IMAD R5, R33, 0xe, R32 ;  /* 0x0000000e21057824 */ /* 0x004fe200078e0220 */
[----:B------:R-:W-:-:S02]  /*0190*/  SHF.R.U32.HI R3, RZ, 0x1f, R0 ;  /* 0x0000001fff037819 */ /* 0x000fc40000011600 */
[----:B------:R-:W-:Y:S02]  /*01a0*/  ISETP.GT.OR P0, PT, R34, 0xf, P0 ;  /* 0x0000000f2200780c */ /* 0x000fe40000704670 */
[----:B---3--:R-:W-:Y:S02]  /*01b0*/  LEA R4, R5, R2, 0x3 ;  /* 0x0000000205047211 */ /* 0x008fe400078e18ff */
[----:B------:R-:W-:Y:S02]  /*01c0*/  LEA.HI.SX32 R3, R0, R3, 0x1e ;  /* 0x0000000300037211 */ /* 0x000fe400078ff2ff */
[----:B------:R-:W-:Y:S02]  /*01d0*/  IADD3 R38, R35, R36, RZ ;  /* 0x0000002423267210 */ /* 0x000fe40007ffe0ff */
[C---:B------:R-:W-:Y:S01]  /*01e0*/  LEA R5, R3.reuse, R4, 0x1 ;  /* 0x0000000403057211 */ /* 0x040fe200078e08ff */
[----:B------:R-:W-:Y:S01]  /*01f0*/  IMAD R0, R3, -0x7, R34 ;  /* 0xfffffff903007824 */ /* 0x000fe200078e0222 */
[----:B------:R-:W-:-:S02]  /*0200*/  SHF.L.U32 R4, R34, 0x2, RZ ;  /* 0x0000000222047819 */ /* 0x000fc400000006ff */
[----:B------:R-:W-:Y:S01]  /*0210*/  MOV R3, RZ ;  /* 0x000000ff00037202 */ /* 0x000fe20000000f00 */
[----:B------:R-:W-:Y:S02]  /*0220*/  IMAD R0, R5, 0x7, R0 ;  /* 0x0000000705007824 */ /* 0x000fe400078e0200 */
[----:B------:R-:W-:Y:S02]  /*0230*/  IMAD R37, R33, 0x70, R4 ;  /* 0x0000007021257824 */ /* 0x000fe400078e0204 */
.L_x_55:
[----:B------:R-:W0:Y:S01]  /*0240*/  @!P0 S2R R6, SR_CTAID.Z ;  /* 0x0000000000068919 */ /* 0x000e220000002700 */
[----:B------:R-:W-:Y:S01]  /*0250*/  @!P0 SHF.L.U32 R4, R34, 0x6, RZ ;  /* 0x0000000622048819 */ /* 0x000fe200000006ff */
[----:B------:R-:W-:Y:S01]  /*0260*/  IMAD R7, R3, 0x1880, R0 ;  /* 0x0000188003077824 */ /* 0x000fe200078e0200 */
[----:B------:R-:W-:Y:S01]  /*0270*/  MOV R9, 0x4 ;  /* 0x0000000400097802 */ /* 0x000fe20000000f00 */
[----:B------:R-:W-:Y:S01]  /*0280*/  BAR.SYNC.DEFER_BLOCKING 0x0 ;  /* 0x0000000000007b1d */ /* 0x000fe20000010000 */
[----:B------:R-:W-:Y:S02]  /*0290*/  @!P0 LOP3.LUT R4, R4, 0xffffff00, RZ, 0xc0, !PT ;  /* 0xffffff0004048812 */ /* 0x000fe400078ec0ff */
[----:B0-----:R-:W-:-:S02]  /*02a0*/  @!P0 LEA R5, R6, R33, 0x3 ;  /* 0x0000002106058211 */ /* 0x001fc400078e18ff */
[----:B------:R-:W-:Y:S02]  /*02b0*/  @!P0 LOP3.LUT R6, R35, 0x6, RZ, 0xc0, !PT ;  /* 0x0000000623068812 */ /* 0x000fe400078ec0ff */
[----:B------:R-:W-:Y:S02]  /*02c0*/  @!P0 LEA R5, R5, R4, 0xa ;  /* 0x0000000405058211 */ /* 0x000fe400078e50ff */
[----:B------:R-:W-:Y:S02]  /*02d0*/  SHF.L.U32 R4, R7, 0x2, RZ ;  /* 0x0000000207047819 */ /* 0x000fe400000006ff */
[----:B------:R-:W-:-:S03]  /*02e0*/  @!P0 IADD3 R6, R5, R6, RZ ;  /* 0x0000000605068210 */ /* 0x000fc60007ffe0ff */
[----:B------:R-:W-:Y:S01]  /*02f0*/  IMAD.WIDE R4, R4, R9, c[0x0][0x168] ;  /* 0x00005a0004047625 */ /* 0x000fe200078e0209 */
[----:B------:R-:W-:-:S04]  /*0300*/  @!P0 LEA R6, R3, R6, 0x3 ;  /* 0x0000000603068211 */ /* 0x000fc800078e18ff */
[----:B------:R-:W2:Y:S01]  /*0310*/  LDG.E.CONSTANT R16, [R4.64] ;  /* 0x0000000404107981 */ /* 0x000ea2000c1e9900 */
[----:B------:R-:W-:-:S03]  /*0320*/  @!P0 IMAD.WIDE R8, R6, R9, c[0x0][0x170] ;  /* 0x00005c0006088625 */ /* 0x000fc600078e0209 */
[----:B------:R-:W2:Y:S04]  /*0330*/  LDG.E.CONSTANT R17, [R4.64+0x4] ;  /* 0x0000040404117981 */ /* 0x000ea8000c1e9900 */
[----:B------:R-:W2:Y:S04]  /*0340*/  LDG.E.CONSTANT R18, [R4.64+0x8] ;  /* 0x0000080404127981 */ /* 0x000ea8000c1e9900 */
[----:B------:R-:W2:Y:S04]  /*0350*/  LDG.E.CONSTANT R19, [R4.64+0xc] ;  /* 0x00000c0404137981 */ /* 0x000ea8000c1e9900 */
[----:B------:R-:W3:Y:S04]  /*0360*/  @!P0 LDG.E.CONSTANT R20, [R8.64] ;  /* 0x0000000408148981 */ /* 0x000ee8000c1e9900 */
[----:B------:R-:W3:Y:S01]  /*0370*/  @!P0 LDG.E.CONSTANT R21, [R8.64+0x4] ;  /* 0x0000040408158981 */ /* 0x000ee2000c1e9900 */
[----:B------:R-:W-:-:S04]  /*0380*/  IADD3 R3, R3, 0x1, RZ ;  /* 0x0000000103037810 */ /* 0x000fc80007ffe0ff */
[----:B------:R-:W-:Y:S01]  /*0390*/  ISETP.GE.U32.AND P1, PT, R3, 0x20, PT ;  /* 0x000000200300780c */ /* 0x000fe20003f26070 */
[----:B--2---:R-:W-:Y:S04]  /*03a0*/  STS.128 [R37.X4], R16 ;  /* 0x0000001025007388 */ /* 0x004fe80000004c00 */
        /* <DEDUP_REMOVED lines=12> */
[----:B------:R-:W5:Y:S04]  /*0470*/  LDS R17, [R34.X4+0x230] ;  /* 0x0002300022117984 */ /* 0x000f680000004800 */
[----:B------:R-:W5:Y:S01]  /*0480*/  LDS R19, [R34.X4+0x310] ;  /* 0x0003100022137984 */ /* 0x000f620000004800 */
[----:B0-----:R-:W-:Y:S01]  /*0490*/  FFMA R26, R48, R28, R26 ;  /* 0x0000001c301a7223 */ /* 0x001fe2000000001a */
[----:B-1----:R-:W-:-:S02]  /*04a0*/  FFMA R22, R28, R44, R22 ;  /* 0x0000002c1c167223 */ /* 0x002fc40000000016 */
[----:B------:R-:W0:Y:S01]  /*04b0*/  LDS R21, [R34.X4+0x380] ;  /* 0x0003800022157984 */ /* 0x000e220000004800 */
[C---:B--2---:R-:W-:Y:S01]  /*04c0*/  FFMA R24, R28.reuse, R46, R24 ;  /* 0x0000002e1c187223 */ /* 0x044fe20000000018 */
[----:B---3--:R-:W-:Y:S01]  /*04d0*/  FFMA R28, R28, R50, R40 ;  /* 0x000000321c1c7223 */ /* 0x008fe20000000028 */
[----:B----4-:R-:W-:Y:S01]  /*04e0*/  FFMA R20, R48, R4, R53 ;  /* 0x0000000430147223 */ /* 0x010fe20000000035 */
[C---:B------:R-:W-:Y:S01]  /*04f0*/  FFMA R40, R4.reuse, R44, R49 ;  /* 0x0000002c04287223 */ /* 0x040fe20000000031 */
[C---:B------:R-:W-:Y:S01]  /*0500*/  FFMA R52, R4.reuse, R46, R51 ;  /* 0x0000002e04347223 */ /* 0x040fe20000000033 */
[----:B------:R-:W-:Y:S01]  /*0510*/  FFMA R4, R4, R50, R23 ;  /* 0x0000003204047223 */ /* 0x000fe20000000017 */
[----:B-----5:R-:W-:Y:S01]  /*0520*/  FFMA R25, R48, R8, R25 ;  /* 0x0000000830197223 */ /* 0x020fe20000000019 */
[C---:B------:R-:W-:Y:S01]  /*0530*/  FFMA R41, R8.reuse, R44, R41 ;  /* 0x0000002c08297223 */ /* 0x040fe20000000029 */
[----:B------:R-:W-:Y:S01]  /*0540*/  FFMA R39, R8, R46, R39 ;  /* 0x0000002e08277223 */ /* 0x000fe20000000027 */
[----:B------:R-:W1:Y:S01]  /*0550*/  LDS R23, [R34.X4+0x460] ;  /* 0x0004600022177984 */ /* 0x000e620000004800 */
[----:B------:R-:W-:Y:S01]  /*0560*/  FFMA R48, R48, R12, R43 ;  /* 0x0000000c30307223 */ /* 0x000fe2000000002b */
[----:B------:R-:W-:-:S02]  /*0570*/  FFMA R8, R8, R50, R27 ;  /* 0x0000003208087223 */ /* 0x000fc4000000001b */
[----:B------:R-:W2:Y:S01]  /*0580*/  LDS R43, [R34.X4+0x3f0] ;  /* 0x0003f000222b7984 */ /* 0x000ea20000004800 */
[C---:B------:R-:W-:Y:S01]  /*0590*/  FFMA R44, R12.reuse, R44, R47 ;  /* 0x0000002c0c2c7223 */ /* 0x040fe2000000002f */
[C---:B------:R-:W-:Y:S01]  /*05a0*/  FFMA R46, R12.reuse, R46, R45 ;  /* 0x0000002e0c2e7223 */ /* 0x040fe2000000002d */
[----:B------:R-:W-:Y:S01]  /*05b0*/  FFMA R42, R12, R50, R42 ;  /* 0x000000320c2a7223 */ /* 0x000fe2000000002a */
[----:B------:R-:W3:Y:S01]  /*05c0*/  LDS R27, [R34.X4+0x4d0] ;  /* 0x0004d000221b7984 */ /* 0x000ee20000004800 */
[C---:B------:R-:W-:Y:S01]  /*05d0*/  FFMA R50, R16.reuse, R29, R26 ;  /* 0x0000001d10327223 */ /* 0x040fe2000000001a */
[-C--:B------:R-:W-:Y:S01]  /*05e0*/  FFMA R45, R16, R5.reuse, R20 ;  /* 0x00000005102d7223 */ /* 0x080fe20000000014 */
[-C--:B------:R-:W-:Y:S01]  /*05f0*/  FFMA R49, R18, R5.reuse, R40 ;  /* 0x0000000512317223 */ /* 0x080fe20000000028 */
[----:B------:R-:W4:Y:S01]  /*0600*/  LDS R12, [R34.X4+0x540] ;  /* 0x00054000220c7984 */ /* 0x000f220000004800 */
[----:B------:R-:W-:-:S03]  /*0610*/  FFMA R53, R17, R5, R52 ;  /* 0x0000000511357223 */ /* 0x000fc60000000034 */
[----:B------:R-:W5:Y:S01]  /*0620*/  LDS R26, [R34.X4+0x620] ;  /* 0x00062000221a7984 */ /* 0x000f620000004800 */
[----:B------:R-:W-:-:S03]  /*0630*/  FFMA R5, R19, R5, R4 ;  /* 0x0000000513057223 */ /* 0x000fc60000000004 */
[----:B------:R-:W5:Y:S04]  /*0640*/  LDS R40, [R34.X4+0x5b0] ;  /* 0x0005b00022287984 */ /* 0x000f680000004800 */
[----:B------:R-:W5:Y:S01]  /*0650*/  LDS R4, [R34.X4+0x690] ;  /* 0x0006900022047984 */ /* 0x000f620000004800 */
[----:B------:R-:W-:Y:S01]  /*0660*/  FFMA R25, R16, R9, R25 ;  /* 0x0000000910197223 */ /* 0x000fe20000000019 */
[C---:B------:R-:W-:Y:S01]  /*0670*/  FFMA R22, R18.reuse, R29, R22 ;  /* 0x0000001d12167223 */ /* 0x040fe20000000016 */
[-C--:B------:R-:W-:Y:S01]  /*0680*/  FFMA R41, R18, R9.reuse, R41 ;  /* 0x0000000912297223 */ /* 0x080fe20000000029 */
[C---:B------:R-:W-:Y:S01]  /*0690*/  FFMA R39, R17.reuse, R9, R39 ;  /* 0x0000000911277223 */ /* 0x040fe20000000027 */
[-C--:B------:R-:W-:Y:S01]  /*06a0*/  FFMA R47, R16, R13.reuse, R48 ;  /* 0x0000000d102f7223 */ /* 0x080fe20000000030 */
[----:B------:R-:W-:Y:S01]  /*06b0*/  FFMA R51, R18, R13, R44 ;  /* 0x0000000d12337223 */ /* 0x000fe2000000002c */
[-C--:B------:R-:W-:Y:S01]  /*06c0*/  FFMA R24, R17, R29.reuse, R24 ;  /* 0x0000001d11187223 */ /* 0x080fe20000000018 */
[C---:B------:R-:W-:Y:S01]  /*06d0*/  FFMA R28, R19.reuse, R29, R28 ;  /* 0x0000001d131c7223 */ /* 0x040fe2000000001c */
[----:B------:R-:W-:Y:S01]  /*06e0*/  FFMA R9, R19, R9, R8 ;  /* 0x0000000913097223 */ /* 0x000fe20000000008 */
[-C--:B------:R-:W-:Y:S01]  /*06f0*/  FFMA R17, R17, R13.reuse, R46 ;  /* 0x0000000d11117223 */ /* 0x080fe2000000002e */
[----:B------:R-:W-:Y:S01]  /*0700*/  FFMA R19, R19, R13, R42 ;  /* 0x0000000d13137223 */ /* 0x000fe2000000002a */
[C---:B0-----:R-:W-:Y:S01]  /*0710*/  FFMA R20, R21.reuse, R10, R25 ;  /* 0x0000000a15147223 */ /* 0x041fe20000000019 */
[C---:B------:R-:W-:Y:S01]  /*0720*/  FFMA R13, R21.reuse, R30, R50 ;  /* 0x0000001e150d7223 */ /* 0x040fe20000000032 */
[C---:B------:R-:W-:Y:S01]  /*0730*/  FFMA R8, R21.reuse, R6, R45 ;  /* 0x0000000615087223 */ /* 0x040fe2000000002d */
[----:B------:R-:W-:Y:S01]  /*0740*/  FFMA R48, R21, R14, R47 ;  /* 0x0000000e15307223 */ /* 0x000fe2000000002f */
        /* <DEDUP_REMOVED lines=12> */
[----:B------:R-:W-:Y:S01]  /*0810*/  LDS R5, [R34.X4+0x700] ;  /* 0x0007000022057984 */ /* 0x000fe20000004800 */
[C---:B----4-:R-:W-:Y:S01]  /*0820*/  FFMA R9, R12.reuse, R11, R20 ;  /* 0x0000000b0c097223 */ /* 0x050fe20000000014 */
[C---:B------:R-:W-:Y:S01]  /*0830*/  FFMA R13, R12.reuse, R31, R13 ;  /* 0x0000001f0c0d7223 */ /* 0x040fe2000000000d */
[C---:B------:R-:W-:Y:S01]  /*0840*/  FFMA R8, R12.reuse, R7, R8 ;  /* 0x000000070c087223 */ /* 0x040fe20000000008 */
[----:B------:R-:W0:Y:S01]  /*0850*/  LDS.128 R16, [R36+0xe10] ;  /* 0x000e100024107984 */ /* 0x000e220000000c00 */
[----:B------:R-:W-:Y:S01]  /*0860*/  FFMA R48, R12, R15, R48 ;  /* 0x0000000f0c307223 */ /* 0x000fe20000000030 */
[C---:B-----5:R-:W-:Y:S01]  /*0870*/  FFMA R49, R26.reuse, R31, R25 ;  /* 0x0000001f1a317223 */ /* 0x060fe20000000019 */
[C---:B------:R-:W-:Y:S01]  /*0880*/  FFMA R51, R26.reuse, R7, R42 ;  /* 0x000000071a337223 */ /* 0x040fe2000000002a */
[----:B------:R-:W1:Y:S01]  /*0890*/  LDS R47, [R34.X4+0x7e0] ;  /* 0x0007e000222f7984 */ /* 0x000e620000004800 */
[C---:B------:R-:W-:Y:S01]  /*08a0*/  FFMA R53, R26.reuse, R11, R44 ;  /* 0x0000000b1a357223 */ /* 0x040fe2000000002c */
[----:B------:R-:W-:-:S02]  /*08b0*/  FFMA R52, R26, R15, R52 ;  /* 0x0000000f1a347223 */ /* 0x000fc40000000034 */
[----:B------:R-:W2:Y:S01]  /*08c0*/  LDS R41, [R34.X4+0x770] ;  /* 0x0007700022297984 */ /* 0x000ea20000004800 */
[-C--:B------:R-:W-:Y:S01]  /*08d0*/  FFMA R12, R40, R31.reuse, R29 ;  /* 0x0000001f280c7223 */ /* 0x080fe2000000001d */
[C---:B------:R-:W-:Y:S02]  /*08e0*/  FFMA R42, R4.reuse, R31, R39 ;  /* 0x0000001f042a7223 */ /* 0x040fe40000000027 */
[----:B------:R-:W3:Y:S04]  /*08f0*/  LDS R45, [R34.X4+0x850] ;  /* 0x00085000222d7984 */ /* 0x000ee80000004800 */
[----:B------:R-:W4:Y:S04]  /*0900*/  LDS.128 R20, [R36+0xf10] ;  /* 0x000f100024147984 */ /* 0x000f280000000c00 */
[----:B------:R-:W5:Y:S04]  /*0910*/  LDS.128 R24, [R36+0x1010] ;  /* 0x0010100024187984 */ /* 0x000f680000000c00 */
[----:B------:R-:W5:Y:S01]  /*0920*/  LDS.128 R28, [R36+0x1110] ;  /* 0x00111000241c7984 */ /* 0x000f620000000c00 */
[C---:B------:R-:W-:Y:S01]  /*0930*/  FFMA R6, R4.reuse, R7, R6 ;  /* 0x0000000704067223 */ /* 0x040fe20000000006 */
[C---:B------:R-:W-:Y:S01]  /*0940*/  FFMA R10, R4.reuse, R11, R10 ;  /* 0x0000000b040a7223 */ /* 0x040fe2000000000a */
[----:B------:R-:W-:Y:S01]  /*0950*/  FFMA R14, R4, R15, R14 ;  /* 0x0000000f040e7223 */ /* 0x000fe2000000000e */
[----:B------:R-:W-:Y:S04]  /*0960*/  LDS R44, [R34.X4+0x9a0] ;  /* 0x0009a000222c7984 */ /* 0x000fe80000004800 */
[----:B------:R-:W5:Y:S01]  /*0970*/  LDS R4, [R34.X4+0x8c0] ;  /* 0x0008c00022047984 */ /* 0x000f620000004800 */
[C---:B------:R-:W-:Y:S01]  /*0980*/  FFMA R46, R40.reuse, R7, R46 ;  /* 0x00000007282e7223 */ /* 0x040fe2000000002e */
[----:B------:R-:W-:-:S02]  /*0990*/  FFMA R50, R40, R11, R50 ;  /* 0x0000000b28327223 */ /* 0x000fc40000000032 */
[----:B------:R-:W5:Y:S01]  /*09a0*/  LDS R7, [R34.X4+0x930] ;  /* 0x0009300022077984 */ /* 0x000f620000004800 */
[C---:B0-----:R-:W-:Y:S01]  /*09b0*/  FFMA R13, R5.reuse, R16, R13 ;  /* 0x00000010050d7223 */ /* 0x041fe2000000000d */
[C---:B-1----:R-:W-:Y:S01]  /*09c0*/  FFMA R49, R16.reuse, R47, R49 ;  /* 0x0000002f10317223 */ /* 0x042fe20000000031 */
[C---:B--2---:R-:W-:Y:S01]  /*09d0*/  FFMA R12, R16.reuse, R41, R12 ;  /* 0x00000029100c7223 */ /* 0x044fe2000000000c */
[----:B------:R-:W-:Y:S01]  /*09e0*/  LDS R39, [R34.X4+0xbd0] ;  /* 0x000bd00022277984 */ /* 0x000fe20000004800 */
[----:B---3--:R-:W-:Y:S01]  /*09f0*/  FFMA R42, R16, R45, R42 ;  /* 0x0000002d102a7223 */ /* 0x008fe2000000002a */
[C---:B----4-:R-:W-:Y:S01]  /*0a00*/  FFMA R8, R5.reuse, R20, R8 ;  /* 0x0000001405087223 */ /* 0x050fe20000000008 */
[C---:B------:R-:W-:Y:S01]  /*0a10*/  FFMA R16, R20.reuse, R47, R51 ;  /* 0x0000002f14107223 */ /* 0x040fe20000000033 */
[C---:B------:R-:W-:Y:S01]  /*0a20*/  FFMA R46, R20.reuse, R41, R46 ;  /* 0x00000029142e7223 */ /* 0x040fe2000000002e */
[----:B------:R-:W-:Y:S01]  /*0a30*/  FFMA R6, R20, R45, R6 ;  /* 0x0000002d14067223 */ /* 0x000fe20000000006 */
[C---:B-----5:R-:W-:Y:S01]  /*0a40*/  FFMA R20, R5.reuse, R24, R9 ;  /* 0x0000001805147223 */ /* 0x060fe20000000009 */
[----:B------:R-:W-:Y:S01]  /*0a50*/  FFMA R40, R40, R15, R43 ;  /* 0x0000000f28287223 */ /* 0x000fe2000000002b */
[----:B------:R-:W0:Y:S01]  /*0a60*/  LDS R9, [R34.X4+0xa10] ;  /* 0x000a100022097984 */ /* 0x000e220000004800 */
[----:B------:R-:W-:-:S03]  /*0a70*/  FFMA R48, R5, R28, R48 ;  /* 0x0000001c05307223 */ /* 0x000fc60000000030 */
[----:B------:R-:W1:Y:S04]  /*0a80*/  LDS R5, [R34.X4+0xa80] ;  /* 0x000a800022057984 */ /* 0x000e680000004800 */
[----:B------:R-:W2:Y:S01]  /*0a90*/  LDS R11, [R34.X4+0xb60] ;  /* 0x000b6000220b7984 */ /* 0x000ea20000004800 */
[C---:B------:R-:W-:Y:S01]  /*0aa0*/  FFMA R53, R24.reuse, R47, R53 ;  /* 0x0000002f18357223 */ /* 0x040fe20000000035 */
[C---:B------:R-:W-:Y:S02]  /*0ab0*/  FFMA R50, R24.reuse, R41, R50 ;  /* 0x0000002918327223 */ /* 0x040fe40000000032 */
[----:B------:R-:W3:Y:S01]  /*0ac0*/  LDS R15, [R34.X4+0xaf0] ;  /* 0x000af000220f7984 */ /* 0x000ee20000004800 */
[----:B------:R-:W-:Y:S01]  /*0ad0*/  FFMA R10, R24, R45, R10 ;  /* 0x0000002d180a7223 */ /* 0x000fe2000000000a */
[C---:B------:R-:W-:Y:S01]  /*0ae0*/  FFMA R52, R28.reuse, R47, R52 ;  /* 0x0000002f1c347223 */ /* 0x040fe20000000034 */
[C---:B------:R-:W-:Y:S01]  /*0af0*/  FFMA R40, R28.reuse, R41, R40 ;  /* 0x000000291c287223 */ /* 0x040fe20000000028 */
[----:B------:R-:W-:Y:S01]  /*0b00*/  FFMA R28, R28, R45, R14 ;  /* 0x0000002d1c1c7223 */ /* 0x000fe2000000000e */
[C---:B------:R-:W-:Y:S01]  /*0b10*/  FFMA R24, R4.reuse, R17, R13 ;  /* 0x0000001104187223 */ /* 0x040fe2000000000d */
[-C--:B------:R-:W-:Y:S01]  /*0b20*/  FFMA R13, R4, R21.reuse, R8 ;  /* 0x00000015040d7223 */ /* 0x080fe20000000008 */
[----:B------:R-:W-:Y:S01]  /*0b30*/  FFMA R45, R44, R21, R16 ;  /* 0x000000152c2d7223 */ /* 0x000fe20000000010 */
[----:B------:R-:W4:Y:S01]  /*0b40*/  LDS R14, [R34.X4+0xc40] ;  /* 0x000c4000220e7984 */ /* 0x000f220000004800 */
[C---:B------:R-:W-:Y:S01]  /*0b50*/  FFMA R41, R4.reuse, R25, R20 ;  /* 0x0000001904297223 */ /* 0x040fe20000000014 */
[----:B------:R-:W-:-:S02]  /*0b60*/  FFMA R43, R4, R29, R48 ;  /* 0x0000001d042b7223 */ /* 0x000fc40000000030 */
[----:B------:R-:W5:Y:S04]  /*0b70*/  LDS R8, [R34.X4+0xd20] ;  /* 0x000d200022087984 */ /* 0x000f680000004800 */
[----:B------:R-:W5:Y:S04]  /*0b80*/  LDS R16, [R34.X4+0xcb0] ;  /* 0x000cb00022107984 */ /* 0x000f680000004800 */
[----:B------:R-:W5:Y:S01]  /*0b90*/  LDS R4, [R34.X4+0xd90] ;  /* 0x000d900022047984 */ /* 0x000f620000004800 */
        /* <DEDUP_REMOVED lines=10> */
[C---:B-1----:R-:W-:Y:S01]  /*0c40*/  FFMA R17, R5.reuse, R18, R24 ;  /* 0x0000001205117223 */ /* 0x042fe20000000018 */
[C---:B------:R-:W-:Y:S01]  /*0c50*/  FFMA R10, R5.reuse, R22, R13 ;  /* 0x00000016050a7223 */ /* 0x040fe2000000000d */
[C---:B------:R-:W-:Y:S01]  /*0c60*/  FFMA R6, R5.reuse, R26, R41 ;  /* 0x0000001a05067223 */ /* 0x040fe20000000029 */
[----:B------:R-:W-:Y:S01]  /*0c70*/  FFMA R24, R5, R30, R43 ;  /* 0x0000001e05187223 */ /* 0x000fe2000000002b */
[----:B------:R-:W-:Y:S01]  /*0c80*/  FFMA R9, R9, R29, R28 ;  /* 0x0000001d09097223 */ /* 0x000fe2000000001c */
[C---:B--2---:R-:W-:Y:S01]  /*0c90*/  FFMA R5, R11.reuse, R18, R20 ;  /* 0x000000120b057223 */ /* 0x044fe20000000014 */
[C---:B------:R-:W-:Y:S01]  /*0ca0*/  FFMA R28, R11.reuse, R22, R45 ;  /* 0x000000160b1c7223 */ /* 0x040fe2000000002d */
[C---:B------:R-:W-:Y:S01]  /*0cb0*/  FFMA R20, R11.reuse, R26, R53 ;  /* 0x0000001a0b147223 */ /* 0x040fe20000000035 */
[----:B------:R-:W-:Y:S01]  /*0cc0*/  FFMA R40, R11, R30, R47 ;  /* 0x0000001e0b287223 */ /* 0x000fe2000000002f */
[C---:B---3--:R-:W-:Y:S01]  /*0cd0*/  FFMA R11, R15.reuse, R18, R12 ;  /* 0x000000120f0b7223 */ /* 0x048fe2000000000c */
[C---:B------:R-:W-:Y:S01]  /*0ce0*/  FFMA R46, R15.reuse, R30, R7 ;  /* 0x0000001e0f2e7223 */ /* 0x040fe20000000007 */
[----:B------:R-:W-:Y:S01]  /*0cf0*/  FFMA R12, R15, R26, R51 ;  /* 0x0000001a0f0c7223 */ /* 0x000fe20000000033 */
[----:B------:R-:W-:Y:S01]  /*0d00*/  FFMA R7, R39, R18, R42 ;  /* 0x0000001227077223 */ /* 0x000fe2000000002a */
[----:B------:R-:W-:Y:S01]  /*0d10*/  FFMA R44, R15, R22, R49 ;  /* 0x000000160f2c7223 */ /* 0x000fe20000000031 */
[C---:B------:R-:W-:Y:S01]  /*0d20*/  FFMA R42, R39.reuse, R26, R25 ;  /* 0x0000001a272a7223 */ /* 0x040fe20000000019 */
[C---:B------:R-:W-:Y:S01]  /*0d30*/  FFMA R18, R39.reuse, R22, R21 ;  /* 0x0000001627127223 */ /* 0x040fe20000000015 */
[----:B------:R-:W-:Y:S01]  /*0d40*/  FFMA R30, R39, R30, R9 ;  /* 0x0000001e271e7223 */ /* 0x000fe20000000009 */
[C---:B----4-:R-:W-:Y:S01]  /*0d50*/  FFMA R25, R14.reuse, R27, R6 ;  /* 0x0000001b0e197223 */ /* 0x050fe20000000006 */
[C---:B------:R-:W-:Y:S01]  /*0d60*/  FFMA R53, R14.reuse, R23, R10 ;  /* 0x000000170e357223 */ /* 0x040fe2000000000a */
[----:B------:R-:W-:Y:S01]  /*0d70*/  FFMA R43, R14, R31, R24 ;  /* 0x0000001f0e2b7223 */ /* 0x000fe20000000018 */
[C---:B-----5:R-:W-:Y:S01]  /*0d80*/  FFMA R41, R8.reuse, R27, R20 ;  /* 0x0000001b08297223 */ /* 0x060fe20000000014 */
[C---:B------:R-:W-:Y:S01]  /*0d90*/  FFMA R49, R8.reuse, R23, R28 ;  /* 0x0000001708317223 */ /* 0x040fe2000000001c */
[----:B------:R-:W-:Y:S01]  /*0da0*/  FFMA R47, R8, R31, R40 ;  /* 0x0000001f082f7223 */ /* 0x000fe20000000028 */
[C---:B------:R-:W-:Y:S01]  /*0db0*/  FFMA R39, R16.reuse, R27, R12 ;  /* 0x0000001b10277223 */ /* 0x040fe2000000000c */
[----:B------:R-:W-:Y:S01]  /*0dc0*/  FFMA R51, R16, R23, R44 ;  /* 0x0000001710337223 */ /* 0x000fe2000000002c */
[-C--:B------:R-:W-:Y:S01]  /*0dd0*/  FFMA R26, R14, R19.reuse, R17 ;  /* 0x000000130e1a7223 */ /* 0x080fe20000000011 */
[----:B------:R-:W-:Y:S01]  /*0de0*/  FFMA R22, R8, R19, R5 ;  /* 0x0000001308167223 */ /* 0x000fe20000000005 */
[----:B------:R-:W-:Y:S01]  /*0df0*/  FFMA R27, R4, R27, R42 ;  /* 0x0000001b041b7223 */ /* 0x000fe2000000002a */
[C---:B------:R-:W-:Y:S01]  /*0e00*/  FFMA R24, R16.reuse, R19, R11 ;  /* 0x0000001310187223 */ /* 0x040fe2000000000b */
[----:B------:R-:W-:Y:S01]  /*0e10*/  FFMA R45, R16, R31, R46 ;  /* 0x0000001f102d7223 */ /* 0x000fe2000000002e */
[C---:B------:R-:W-:Y:S01]  /*0e20*/  FFMA R40, R4.reuse, R19, R7 ;  /* 0x0000001304287223 */ /* 0x040fe20000000007 */
[C---:B------:R-:W-:Y:S01]  /*0e30*/  FFMA R23, R4.reuse, R23, R18 ;  /* 0x0000001704177223 */ /* 0x040fe20000000012 */
[----:B------:R-:W-:Y:S01]  /*0e40*/  FFMA R42, R4, R31, R30 ;  /* 0x0000001f042a7223 */ /* 0x000fe2000000001e */
[----:B------:R-:W-:Y:S05]  /*0e50*/  @!P1 BRA `(.L_x_55) ;  /* 0xfffff3e000009947 */ /* 0x000fea000383ffff */
[----:B------:R-:W0:Y:S01]  /*0e60*/  S2R R10, SR_CTAID.Z ;  /* 0x00000000000a7919 */ /* 0x000e220000002700 */
[----:B------:R-:W-:-:S02]  /*0e70*/  MOV R3, 0x4 ;  /* 0x0000000400037802 */ /* 0x000fc40000000f00 */
[----:B0-----:R-:W-:-:S05]  /*0e80*/  LEA R6, R10, R33, 0x5 ;  /* 0x000000210a067211 */ /* 0x001fca00078e28ff */
[----:B------:R-:W-:-:S05]  /*0e90*/  IMAD.WIDE R6, R6, R3, c[0x0][0x178] ;  /* 0x00005e0006067625 */ /* 0x000fca00078e0203 */
[----:B------:R-:W2:Y:S04]  /*0ea0*/  LDG.E.CONSTANT R4, [R6.64+0x20] ;  /* 0x0000200406047981 */ /* 0x000ea8000c1e9900 */
[----:B------:R-:W3:Y:S04]  /*0eb0*/  LDG.E.CONSTANT R8, [R6.64+0x40] ;  /* 0x0000400406087981 */ /* 0x000ee8000c1e9900 */
[----:B------:R0:W4:Y:S04]  /*0ec0*/  LDG.E.CONSTANT R0, [R6.64+0x60] ;  /* 0x0000600406007981 */ /* 0x000128000c1e9900 */
[----:B------:R0:W5:Y:S01]  /*0ed0*/  LDG.E.CONSTANT R5, [R6.64] ;  /* 0x0000000406057981 */ /* 0x000162000c1e9900 */
        /* <DEDUP_REMOVED lines=13> */
[----:B0-----:R-:W-:Y:S01]  /*0fb0*/  FMNMX R7, RZ, R4, !PT ;  /* 0x00000004ff077209 */ /* 0x001fe20007800000 */
[--C-:B----4-:R-:W-:Y:S01]  /*0fc0*/  FADD R43, R43, R0.reuse ;  /* 0x000000002b2b7221 */ /* 0x110fe20000000000 */
[--C-:B------:R-:W-:Y:S01]  /*0fd0*/  FADD R47, R47, R0.reuse ;  /* 0x000000002f2f7221 */ /* 0x100fe20000000000 */
[--C-:B------:R-:W-:Y:S01]  /*0fe0*/  FADD R45, R45, R0.reuse ;  /* 0x000000002d2d7221 */ /* 0x100fe20000000000 */
[----:B------:R-:W-:Y:S01]  /*0ff0*/  FMNMX R9, RZ, R8, !PT ;  /* 0x00000008ff097209 */ /* 0x000fe20007800000 */
[----:B------:R-:W-:Y:S01]  /*1000*/  FADD R0, R42, R0 ;  /* 0x000000002a007221 */ /* 0x000fe20000000000 */
[--C-:B-----5:R-:W-:Y:S01]  /*1010*/  FADD R26, R26, R5.reuse ;  /* 0x000000051a1a7221 */ /* 0x120fe20000000000 */
[--C-:B------:R-:W-:Y:S01]  /*1020*/  FADD R22, R22, R5.reuse ;  /* 0x0000000516167221 */ /* 0x100fe20000000000 */
[--C-:B------:R-:W-:Y:S01]  /*1030*/  FADD R24, R24, R5.reuse ;  /* 0x0000000518187221 */ /* 0x100fe20000000000 */
[----:B------:R-:W-:Y:S01]  /*1040*/  FADD R40, R40, R5 ;  /* 0x0000000528287221 */ /* 0x000fe20000000000 */
[----:B------:R0:W-:Y:S01]  /*1050*/  STG.E [R2.64+0x18aa0], R7 ;  /* 0x018aa00702007986 */ /* 0x0001e2000c101904 */
[----:B------:R-:W-:-:S02]  /*1060*/  FMNMX R53, RZ, R53, !PT ;  /* 0x00000035ff357209 */ /* 0x000fc40007800000 */
[----:B------:R-:W-:Y:S01]  /*1070*/  FMNMX R49, RZ, R49, !PT ;  /* 0x00000031ff317209 */ /* 0x000fe20007800000 */
[----:B------:R1:W-:Y:S01]  /*1080*/  STG.E [R2.64+0x312a0], R9 ;  /* 0x0312a00902007986 */ /* 0x0003e2000c101904 */
        /* <DEDUP_REMOVED lines=27> */
.L_x_56:
        /* <DEDUP_REMOVED lines=12> */
.L_x_133:


//--------------------- .text.tvmgen_default_fused_nn_max_pool2d_kernel --------------------------
	.section	.text.tvmgen_default_fused_nn_max_pool2d_kernel,"ax",@progbits
	.sectioninfo	@"SHI_REGISTERS=20"
	.align	128
        .global         tvmgen_default_fused_nn_max_pool2d_kernel
        .type           tvmgen_default_fused_nn_max_pool2d_kernel,@function
        .size           tvmgen_default_fused_nn_max_pool2d_kernel,(.L_x_134 - tvmgen_default_fused_nn_max_pool2d_kernel)
        .other          tvmgen_default_fused_nn_max_pool2d_kernel,@"STO_CUDA_ENTRY STV_DEFAULT"
tvmgen_default_fused_nn_max_pool2d_kernel:
.text.tvmgen_default_fused_nn_max_pool2d_kernel:
[----:B------:R-:W-:Y:S02]  /*0000*/  IMAD.MOV.U32 R1, RZ, RZ, c[0x0][0x28] ;  /* 0x00000a00ff017624 */ /* 0x000fe400078e00ff */
[----:B------:R-:W0:Y:S01]  /*0010*/  S2R R2, SR_TID.X ;  /* 0x0000000000027919 */ /* 0x000e220000002100 */
[----:B------:R-:W-:Y:S01]  /*0020*/  IMAD.MOV.U32 R17, RZ, RZ, 0x4 ;  /* 0x00000004ff117424 */ /* 0x000fe200078e00ff */
[----:B------:R-:W-:Y:S02]  /*0030*/  ULDC.64 UR4, c[0x0][0x118] ;  /* 0x0000460000047ab9 */ /* 0x000fe40000000a00 */
[----:B------:R-:W1:Y:S01]  /*0040*/  S2R R15, SR_CTAID.X ;  /* 0x00000000000f7919 */ /* 0x000e620000002500 */
[--C-:B0-----:R-:W-:Y:S01]  /*0050*/  SHF.R.S32.HI R4, RZ, 0x3, R2.reuse ;  /* 0x00000003ff047819 */ /* 0x101fe20000011402 */
[C---:B-1----:R-:W-:Y:S02]  /*0060*/  IMAD R3, R15.reuse, 0x10, R2 ;  /* 0x000000100f037824 */ /* 0x042fe400078e0202 */
[----:B------:R-:W-:Y:S02]  /*0070*/  IMAD.MOV.U32 R2, RZ, RZ, RZ ;  /* 0x000000ffff027224 */ /* 0x000fe400078e00ff */
[----:B------:R-:W-:-:S02]  /*0080*/  IMAD R5, R15, 0x80, R4 ;  /* 0x000000800f057824 */ /* 0x000fc400078e0204 */
[----:B------:R-:W-:-:S04]  /*0090*/  IMAD.HI R2, R3, -0x6db6db6d, R2 ;  /* 0x9249249303027827 */ /* 0x000fc800078e0202 */
[----:B------:R-:W-:Y:S01]  /*00a0*/  IMAD.HI R0, R5, 0x5397829d, RZ ;  /* 0x5397829d05007827 */ /* 0x000fe200078e02ff */
[----:B------:R-:W-:-:S03]  /*00b0*/  SHF.R.U32.HI R9, RZ, 0x1f, R2 ;  /* 0x0000001fff097819 */ /* 0x000fc60000011602 */
[----:B------:R-:W-:Y:S01]  /*00c0*/  IMAD.MOV.U32 R4, RZ, RZ, RZ ;  /* 0x000000ffff047224 */ /* 0x000fe200078e00ff */
[----:B------:R-:W-:Y:S02]  /*00d0*/  SHF.R.U32.HI R7, RZ, 0x1f, R0 ;  /* 0x0000001fff077819 */ /* 0x000fe40000011600 */
[----:B------:R-:W-:Y:S01]  /*00e0*/  LEA.HI.SX32 R9, R2, R9, 0x1b ;  /* 0x0000000902097211 */ /* 0x000fe200078fdaff */
[----:B------:R-:W-:Y:S01]  /*00f0*/  IMAD.HI R4, R5, -0x6db6db6d, R4 ;  /* 0x9249249305047827 */ /* 0x000fe200078e0204 */
[----:B------:R-:W-:Y:S02]  /*0100*/  LEA.HI.SX32 R7, R0, R7, 0x19 ;  /* 0x0000000700077211 */ /* 0x000fe400078fcaff */
[----:B------:R-:W-:Y:S01]  /*0110*/  MOV R0, 0xff7ffffd ;  /* 0xff7ffffd00007802 */ /* 0x000fe20000000f00 */
[----:B------:R-:W-:Y:S01]  /*0120*/  IMAD R9, R9, -0x38, R3 ;  /* 0xffffffc809097824 */ /* 0x000fe200078e0203 */
[----:B------:R-:W-:Y:S01]  /*0130*/  SHF.R.U32.HI R11, RZ, 0x1f, R4 ;  /* 0x0000001fff0b7819 */ /* 0x000fe20000011604 */
[----:B------:R-:W-:-:S02]  /*0140*/  IMAD R7, R7, -0x188, R5 ;  /* 0xfffffe7807077824 */ /* 0x000fc400078e0205 */
[----:B------:R-:W-:Y:S01]  /*0150*/  IMAD.MOV.U32 R2, RZ, RZ, -0x800003 ;  /* 0xff7ffffdff027424 */ /* 0x000fe200078e00ff */
[----:B------:R-:W-:Y:S02]  /*0160*/  LEA.HI.SX32 R4, R4, R11, 0x1e ;  /* 0x0000000b04047211 */ /* 0x000fe400078ff2ff */
[C---:B------:R-:W-:Y:S02]  /*0170*/  ISETP.GE.AND P0, PT, R9.reuse, 0x1, PT ;  /* 0x000000010900780c */ /* 0x040fe40003f06270 */
[----:B------:R-:W-:Y:S01]  /*0180*/  ISETP.GT.AND P1, PT, R9, -0x1, PT ;  /* 0xffffffff0900780c */ /* 0x000fe20003f24270 */
[----:B------:R-:W-:Y:S01]  /*0190*/  IMAD R4, R4, 0x70, R9 ;  /* 0x0000007004047824 */ /* 0x000fe200078e0209 */
[C---:B------:R-:W-:Y:S02]  /*01a0*/  ISETP.LT.OR P0, PT, R7.reuse, 0x7, !P0 ;  /* 0x000000070700780c */ /* 0x040fe40004701670 */
[C---:B------:R-:W-:Y:S01]  /*01b0*/  ISETP.GT.AND P3, PT, R7.reuse, 0x6, P1 ;  /* 0x000000060700780c */ /* 0x040fe20000f64270 */
[----:B------:R-:W-:Y:S01]  /*01c0*/  IMAD.SHL.U32 R4, R4, 0x2, RZ ;  /* 0x0000000204047824 */ /* 0x000fe200078e00ff */
[----:B------:R-:W-:-:S03]  /*01d0*/  ISETP.GT.AND P2, PT, R7, -0x7, PT ;  /* 0xfffffff90700780c */ /* 0x000fc60003f44270 */
[----:B------:R-:W-:Y:S01]  /*01e0*/  IMAD.WIDE R4, R4, R17, c[0x0][0x160] ;  /* 0x0000580004047625 */ /* 0x000fe200078e0211 */
[----:B------:R-:W-:Y:S02]  /*01f0*/  ISETP.GT.AND P2, PT, R9, RZ, P2 ;  /* 0x000000ff0900720c */ /* 0x000fe40001744270 */
[----:B------:R-:W-:Y:S01]  /*0200*/  ISETP.GT.AND P1, PT, R7, -0x7, P1 ;  /* 0xfffffff90700780c */ /* 0x000fe20000f24270 */
[----:B------:R-:W-:Y:S02]  /*0210*/  IMAD.MOV.U32 R8, RZ, RZ, -0x800003 ;  /* 0xff7ffffdff087424 */ /* 0x000fe400078e00ff */
[----:B------:R-:W2:Y:S01]  /*0220*/  @!P0 LDG.E.CONSTANT R2, [R4.64+-0x1c4] ;  /* 0xfffe3c0404028981 */ /* 0x000ea2000c1e9900 */
[----:B------:R-:W-:-:S03]  /*0230*/  IMAD.MOV.U32 R6, RZ, RZ, -0x800003 ;  /* 0xff7ffffdff067424 */ /* 0x000fc600078e00ff */
[----:B------:R-:W3:Y:S01]  /*0240*/  @P3 LDG.E.CONSTANT R0, [R4.64+-0x1c0] ;  /* 0xfffe400404003981 */ /* 0x000ee2000c1e9900 */
[----:B------:R-:W-:-:S03]  /*0250*/  IMAD.MOV.U32 R10, RZ, RZ, -0x800003 ;  /* 0xff7ffffdff0a7424 */ /* 0x000fc600078e00ff */
[----:B------:R-:W4:Y:S01]  /*0260*/  @P3 LDG.E.CONSTANT R8, [R4.64+-0x1bc] ;  /* 0xfffe440404083981 */ /* 0x000f22000c1e9900 */
[----:B------:R-:W-:-:S03]  /*0270*/  IMAD.MOV.U32 R9, RZ, RZ, -0x800003 ;  /* 0xff7ffffdff097424 */ /* 0x000fc600078e00ff */
[----:B------:R-:W5:Y:S01]  /*0280*/  @P2 LDG.E.CONSTANT R6, [R4.64+-0x4] ;  /* 0xfffffc0404062981 */ /* 0x000f62000c1e9900 */
[----:B------:R-:W-:-:S03]  /*0290*/  MOV R12, 0xff7ffffd ;  /* 0xff7ffffd000c7802 */ /* 0x000fc60000000f00 */
[----:B------:R-:W5:Y:S01]  /*02a0*/  @P1 LDG.E.CONSTANT R10, [R4.64] ;  /* 0x00000004040a1981 */ /* 0x000f62000c1e9900 */
[----:B------:R-:W-:-:S03]  /*02b0*/  IMAD.MOV.U32 R11, RZ, RZ, -0x800003 ;  /* 0xff7ffffdff0b7424 */ /* 0x000fc600078e00ff */
[----:B------:R-:W5:Y:S01]  /*02c0*/  @P1 LDG.E.CONSTANT R9, [R4.64+0x4] ;  /* 0x0000040404091981 */ /* 0x000f62000c1e9900 */
[----:B------:R-:W-:-:S03]  /*02d0*/  IMAD.MOV.U32 R13, RZ, RZ, -0x800003 ;  /* 0xff7ffffdff0d7424 */ /* 0x000fc600078e00ff */
[----:B------:R-:W5:Y:S04]  /*02e0*/  @P2 LDG.E.CONSTANT R12, [R4.64+0x1bc] ;  /* 0x0001bc04040c2981 */ /* 0x000f68000c1e9900 */
[----:B------:R-:W5:Y:S04]  /*02f0*/  @P1 LDG.E.CONSTANT R11, [R4.64+0x1c0] ;  /* 0x0001c004040b1981 */ /* 0x000f68000c1e9900 */
[----:B------:R-:W5:Y:S01]  /*0300*/  @P1 LDG.E.CONSTANT R13, [R4.64+0x1c4] ;  /* 0x0001c404040d1981 */ /* 0x000f62000c1e9900 */
[----:B--2---:R-:W-:Y:S01]  /*0310*/  FMNMX R7, R2, -3.40282306073709652508e+38, !PT ;  /* 0xff7ffffd02077809 */ /* 0x004fe20007800000 */
[----:B------:R-:W-:-:S03]  /*0320*/  IMAD R2, R15, 0x3f0, R3 ;  /* 0x000003f00f027824 */ /* 0x000fc600078e0203 */
[----:B---3--:R-:W-:Y:S01]  /*0330*/  FMNMX R7, R7, R0, !PT ;  /* 0x0000000007077209 */ /* 0x008fe20007800000 */
[----:B------:R-:W-:-:S03]  /*0340*/  IMAD.WIDE R2, R2, R17, c[0x0][0x168] ;  /* 0x00005a0002027625 */ /* 0x000fc600078e0211 */
[----:B----4-:R-:W-:-:S04]  /*0350*/  FMNMX R7, R7, R8, !PT ;  /* 0x0000000807077209 */ /* 0x010fc80007800000 */
[----:B-----5:R-:W-:-:S04]  /*0360*/  FMNMX R7, R7, R6, !PT ;  /* 0x0000000607077209 */ /* 0x020fc80007800000 */
[----:B------:R-:W-:-:S04]  /*0370*/  FMNMX R10, R7, R10, !PT ;  /* 0x0000000a070a7209 */ /* 0x000fc80007800000 */
[----:B------:R-:W-:-:S04]  /*0380*/  FMNMX R9, R10, R9, !PT ;  /* 0x000000090a097209 */ /* 0x000fc80007800000 */
[----:B------:R-:W-:-:S04]  /*0390*/  FMNMX R12, R9, R12, !PT ;  /* 0x0000000c090c7209 */ /* 0x000fc80007800000 */
[----:B------:R-:W-:-:S04]  /*03a0*/  FMNMX R12, R12, R11, !PT ;  /* 0x0000000b0c0c7209 */ /* 0x000fc80007800000 */
[----:B------:R-:W-:-:S05]  /*03b0*/  FMNMX R13, R12, R13, !PT ;  /* 0x0000000d0c0d7209 */ /* 0x000fca0007800000 */
[----:B------:R-:W-:Y:S01]  /*03c0*/  STG.E [R2.64], R13 ;  /* 0x0000000d02007986 */ /* 0x000fe2000c101904 */
[----:B------:R-:W-:Y:S05]  /*03d0*/  EXIT ;  /* 0x000000000000794d */ /* 0x000fea0003800000 */
.L_x_57:
        /* <DEDUP_REMOVED lines=10> */
.L_x_134:


//--------------------- .text.tvmgen_default_fused_nn_conv2d_add_nn_relu_kernel --------------------------
	.section	.text.tvmgen_default_fused_nn_conv2d_add_nn_relu_kernel,"ax",@progbits
	.sectionflags	@"SHF_BARRIERS=1"
	.sectioninfo	@"SHI_REGISTERS=93"
	.align	128
        .global         tvmgen_default_fused_nn_conv2d_add_nn_relu_kernel
        .type           tvmgen_default_fused_nn_conv2d_add_nn_relu_kernel,@function
        .size           tvmgen_default_fused_nn_conv2d_add_nn_relu_kernel,(.L_x_135 - tvmgen_default_fused_nn_conv2d_add_nn_relu_kernel)
        .other          tvmgen_default_fused_nn_conv2d_add_nn_relu_kernel,@"STO_CUDA_ENTRY STV_DEFAULT"
tvmgen_default_fused_nn_conv2d_add_nn_relu_kernel:
.text.tvmgen_default_fused_nn_conv2d_add_nn_relu_kernel:
        /* <DEDUP_REMOVED lines=9> */
[----:B------:R-:W-:Y:S01]  /*0090*/  CS2R R62, SRZ ;  /* 0x00000000003e7805 */ /* 0x000fe2000001ff00 */
[----:B------:R-:W-:Y:S01]  /*00a0*/  MOV R10, RZ ;  /* 0x000000ff000a7202 */ /* 0x000fe20000000f00 */
[----:B------:R-:W-:Y:S01]  /*00b0*/  CS2R R60, SRZ ;  /* 0x00000000003c7805 */ /* 0x000fe2000001ff00 */
[----:B------:R-:W-:Y:S01]  /*00c0*/  MOV R74, 0x38 ;  /* 0x00000038004a7802 */ /* 0x000fe20000000f00 */
        /* <DEDUP_REMOVED lines=12> */
[C---:B0-----:R-:W-:Y:S01]  /*0190*/  IMAD.HI R0, R3.reuse, -0x6db6db6d, R2 ;  /* 0x9249249303007827 */ /* 0x041fe200078e0202 */
[----:B------:R-:W-:Y:S01]  /*01a0*/  SHF.L.U32 R5, R3, 0x2, RZ ;  /* 0x0000000203057819 */ /* 0x000fe200000006ff */
[----:B------:R-:W-:Y:S01]  /*01b0*/  CS2R R36, SRZ ;  /* 0x0000000000247805 */ /* 0x000fe2000001ff00 */
[----:B------:R-:W-:Y:S01]  /*01c0*/  CS2R R34, SRZ ;  /* 0x0000000000227805 */ /* 0x000fe2000001ff00 */
[----:B------:R-:W-:Y:S01]  /*01d0*/  CS2R R32, SRZ ;  /* 0x0000000000207805 */ /* 0x000fe2000001ff00 */
[----:B------:R-:W-:Y:S01]  /*01e0*/  SHF.R.U32.HI R11, RZ, 0x1f, R0 ;  /* 0x0000001fff0b7819 */ /* 0x000fe20000011600 */
[C---:B------:R-:W-:Y:S01]  /*01f0*/  IMAD.HI R71, R5.reuse, -0x6db6db6d, R4 ;  /* 0x9249249305477827 */ /* 0x040fe200078e0204 */
[C---:B------:R-:W-:Y:S01]  /*0200*/  IADD3 R7, R5.reuse, 0x1, RZ ;  /* 0x0000000105077810 */ /* 0x040fe20007ffe0ff */
[----:B------:R-:W-:Y:S01]  /*0210*/  CS2R R30, SRZ ;  /* 0x00000000001e7805 */ /* 0x000fe2000001ff00 */
[----:B------:R-:W-:Y:S01]  /*0220*/  LEA.HI.SX32 R0, R0, R11, 0x1d ;  /* 0x0000000b00007211 */ /* 0x000fe200078feaff */
[----:B------:R-:W-:Y:S01]  /*0230*/  CS2R R28, SRZ ;  /* 0x00000000001c7805 */ /* 0x000fe2000001ff00 */
[----:B------:R-:W-:Y:S01]  /*0240*/  IADD3 R9, R5, 0x2, RZ ;  /* 0x0000000205097810 */ /* 0x000fe20007ffe0ff */
[----:B------:R-:W-:Y:S01]  /*0250*/  IMAD.HI R73, R7, -0x6db6db6d, R6 ;  /* 0x9249249307497827 */ /* 0x000fe200078e0206 */
[----:B------:R-:W-:Y:S01]  /*0260*/  IADD3 R11, R5, 0x3, RZ ;  /* 0x00000003050b7810 */ /* 0x000fe20007ffe0ff */
[----:B------:R-:W-:Y:S01]  /*0270*/  CS2R R26, SRZ ;  /* 0x00000000001a7805 */ /* 0x000fe2000001ff00 */
[----:B------:R-:W-:Y:S01]  /*0280*/  SHF.R.U32.HI R4, RZ, 0x1f, R71 ;  /* 0x0000001fff047819 */ /* 0x000fe20000011647 */
[----:B------:R-:W-:Y:S01]  /*0290*/  IMAD.HI R75, R9, -0x6db6db6d, R8 ;  /* 0x92492493094b7827 */ /* 0x000fe200078e0208 */
[----:B-1----:R-:W-:Y:S01]  /*02a0*/  IADD3 R0, R0, R69, RZ ;  /* 0x0000004500007210 */ /* 0x002fe20007ffe0ff */
[----:B------:R-:W-:Y:S01]  /*02b0*/  CS2R R24, SRZ ;  /* 0x0000000000187805 */ /* 0x000fe2000001ff00 */
[----:B------:R-:W-:Y:S01]  /*02c0*/  LEA.HI.SX32 R71, R71, R4, 0x1e ;  /* 0x0000000447477211 */ /* 0x000fe200078ff2ff */
[----:B------:R-:W-:Y:S01]  /*02d0*/  IMAD.HI R77, R11, -0x6db6db6d, R10 ;  /* 0x924924930b4d7827 */ /* 0x000fe200078e020a */
[----:B------:R-:W-:Y:S01]  /*02e0*/  SHF.R.U32.HI R4, RZ, 0x1f, R73 ;  /* 0x0000001fff047819 */ /* 0x000fe20000011649 */
[----:B------:R-:W-:Y:S01]  /*02f0*/  CS2R R22, SRZ ;  /* 0x0000000000167805 */ /* 0x000fe2000001ff00 */
[----:B------:R-:W-:Y:S01]  /*0300*/  SHF.R.U32.HI R6, RZ, 0x1f, R75 ;  /* 0x0000001fff067819 */ /* 0x000fe2000001164b */
[----:B------:R-:W-:Y:S01]  /*0310*/  CS2R R20, SRZ ;  /* 0x0000000000147805 */ /* 0x000fe2000001ff00 */
[----:B------:R-:W-:Y:S01]  /*0320*/  SHF.R.U32.HI R8, RZ, 0x1f, R77 ;  /* 0x0000001fff087819 */ /* 0x000fe2000001164d */
[----:B------:R-:W-:Y:S01]  /*0330*/  CS2R R18, SRZ ;  /* 0x0000000000127805 */ /* 0x000fe2000001ff00 */
[----:B------:R-:W-:Y:S01]  /*0340*/  LEA.HI.SX32 R73, R73, R4, 0x1e ;  /* 0x0000000449497211 */ /* 0x000fe200078ff2ff */
[----:B------:R-:W-:Y:S01]  /*0350*/  CS2R R16, SRZ ;  /* 0x0000000000107805 */ /* 0x000fe2000001ff00 */
[----:B------:R-:W-:Y:S01]  /*0360*/  LEA.HI.SX32 R75, R75, R6, 0x1e ;  /* 0x000000064b4b7211 */ /* 0x000fe200078ff2ff */
[----:B------:R-:W-:Y:S01]  /*0370*/  CS2R R14, SRZ ;  /* 0x00000000000e7805 */ /* 0x000fe2000001ff00 */
[----:B------:R-:W-:Y:S01]  /*0380*/  LEA.HI.SX32 R77, R77, R8, 0x1e ;  /* 0x000000084d4d7211 */ /* 0x000fe200078ff2ff */
[----:B------:R-:W-:Y:S01]  /*0390*/  IMAD R74, R69, R74, 0x394 ;  /* 0x00000394454a7424 */ /* 0x000fe200078e024a */
[----:B------:R-:W-:Y:S01]  /*03a0*/  ISETP.GE.AND P0, PT, R0, 0x8, PT ;  /* 0x000000080000780c */ /* 0x000fe20003f06270 */
[----:B------:R-:W-:Y:S01]  /*03b0*/  IMAD R76, R71, -0x7, R5 ;  /* 0xfffffff9474c7824 */ /* 0x000fe200078e0205 */
[----:B------:R-:W-:Y:S01]  /*03c0*/  MOV R0, RZ ;  /* 0x000000ff00007202 */ /* 0x000fe20000000f00 */
[----:B------:R-:W-:Y:S01]  /*03d0*/  IMAD R78, R73, -0x7, R7 ;  /* 0xfffffff9494e7824 */ /* 0x000fe200078e0207 */
[----:B------:R-:W-:Y:S01]  /*03e0*/  ISETP.LT.AND P0, PT, R3, 0xe, !P0 ;  /* 0x0000000e0300780c */ /* 0x000fe20004701270 */
[----:B------:R-:W-:Y:S01]  /*03f0*/  IMAD R79, R75, -0x7, R9 ;  /* 0xfffffff94b4f7824 */ /* 0x000fe200078e0209 */
[----:B------:R-:W-:Y:S01]  /*0400*/  MOV R68, RZ ;  /* 0x000000ff00447202 */ /* 0x000fe20000000f00 */
[----:B------:R-:W-:Y:S01]  /*0410*/  IMAD R80, R77, -0x7, R11 ;  /* 0xfffffff94d507824 */ /* 0x000fe200078e020b */
[----:B------:R-:W-:-:S02]  /*0420*/  ULDC.64 UR6, c[0x0][0x118] ;  /* 0x0000460000067ab9 */ /* 0x000fc40000000a00 */
.L_x_71:
[----:B------:R-:W-:-:S07]  /*0430*/  MOV R81, RZ ;  /* 0x000000ff00517202 */ /* 0x000fce0000000f00 */
.L_x_70:
[----:B------:R-:W0:Y:S01]  /*0440*/  S2R R70, SR_CTAID.Y ;  /* 0x0000000000467919 */ /* 0x000e220000002600 */
[----:B------:R-:W-:Y:S03]  /*0450*/  BSSY B0, `(.L_x_58) ;  /* 0x0000030000007945 */ /* 0x000fe60003800000 */
[----:B------:R-:W-:Y:S01]  /*0460*/  BAR.SYNC.DEFER_BLOCKING 0x0 ;  /* 0x0000000000007b1d */ /* 0x000fe20000010000 */
[----:B0-----:R-:W-:-:S04]  /*0470*/  LEA R4, R70, R81, 0x1 ;  /* 0x0000005146047211 */ /* 0x001fc800078e08ff */
[----:B------:R-:W-:-:S04]  /*0480*/  IADD3 R4, R4, -0x3, RZ ;  /* 0xfffffffd04047810 */ /* 0x000fc80007ffe0ff */
[----:B------:R-:W-:-:S13]  /*0490*/  ISETP.GE.U32.AND P1, PT, R4, 0xe0, PT ;  /* 0x000000e00400780c */ /* 0x000fda0003f26070 */
[----:B------:R-:W-:Y:S05]  /*04a0*/  @!P1 BRA `(.L_x_59) ;  /* 0x000000a000009947 */ /* 0x000fea0003800000 */
[C---:B------:R-:W-:Y:S02]  /*04b0*/  SHF.L.U32 R4, R3.reuse, 0x1, RZ ;  /* 0x0000000103047819 */ /* 0x040fe400000006ff */
[----:B------:R-:W-:-:S03]  /*04c0*/  ISETP.GT.AND P1, PT, R3, 0xe, PT ;  /* 0x0000000e0300780c */ /* 0x000fc60003f24270 */
[----:B------:R-:W-:-:S05]  /*04d0*/  IMAD R4, R69, 0x1d, R4 ;  /* 0x0000001d45047824 */ /* 0x000fca00078e0204 */
[----:B------:R-:W-:-:S13]  /*04e0*/  ISETP.GT.OR P1, PT, R4, 0xe4, P1 ;  /* 0x000000e40400780c */ /* 0x000fda0000f24670 */
[----:B------:R0:W-:Y:S01]  /*04f0*/  @!P1 STS [R4.X4], RZ ;  /* 0x000000ff04009388 */ /* 0x0001e20000004800 */
[----:B------:R-:W-:-:S04]  /*0500*/  ISETP.GT.AND P1, PT, R3, 0xd, PT ;  /* 0x0000000d0300780c */ /* 0x000fc80003f24270 */
[----:B------:R-:W-:-:S13]  /*0510*/  ISETP.GT.OR P1, PT, R4, 0xe3, P1 ;  /* 0x000000e30400780c */ /* 0x000fda0000f24670 */
[----:B------:R-:W-:Y:S05]  /*0520*/  @P1 BRA `(.L_x_60) ;  /* 0x0000022000001947 */ /* 0x000fea0003800000 */
[----:B0-----:R0:W-:Y:S01]  /*0530*/  STS [R4.X4+0x4], RZ ;  /* 0x000004ff04007388 */ /* 0x0011e20000004800 */
[----:B------:R-:W-:Y:S05]  /*0540*/  BRA `(.L_x_60) ;  /* 0x0000020000007947 */ /* 0x000fea0003800000 */
.L_x_59:
[C---:B------:R-:W-:Y:S01]  /*0550*/  SHF.L.U32 R4, R3.reuse, 0x1, RZ ;  /* 0x0000000103047819 */ /* 0x040fe200000006ff */
[----:B------:R-:W-:Y:S01]  /*0560*/  BSSY B1, `(.L_x_61) ;  /* 0x0000013000017945 */ /* 0x000fe20003800000 */
[----:B------:R-:W-:-:S03]  /*0570*/  ISETP.GT.AND P1, PT, R3, 0xe, PT ;  /* 0x0000000e0300780c */ /* 0x000fc60003f24270 */
[----:B------:R-:W-:-:S04]  /*0580*/  IMAD R7, R69, 0x1d, R4 ;  /* 0x0000001d45077824 */ /* 0x000fc800078e0204 */
[----:B------:R-:W-:Y:S01]  /*0590*/  IMAD R4, R70, 0x1c0, R7 ;  /* 0x000001c046047824 */ /* 0x000fe200078e0207 */
[----:B------:R-:W-:-:S04]  /*05a0*/  ISETP.GT.OR P1, PT, R7, 0xe4, P1 ;  /* 0x000000e40700780c */ /* 0x000fc80000f24670 */
[----:B------:R-:W-:-:S05]  /*05b0*/  IADD3 R5, R4, -0x2a3, RZ ;  /* 0xfffffd5d04057810 */ /* 0x000fca0007ffe0ff */
[----:B------:R-:W-:Y:S01]  /*05c0*/  IMAD R4, R72, 0xc400, R5 ;  /* 0x0000c40048047824 */ /* 0x000fe200078e0205 */
[----:B------:R-:W-:-:S03]  /*05d0*/  MOV R5, 0x4 ;  /* 0x0000000400057802 */ /* 0x000fc60000000f00 */
[----:B------:R-:W-:-:S04]  /*05e0*/  IMAD R4, R81, 0xe0, R4 ;  /* 0x000000e051047824 */ /* 0x000fc800078e0204 */
[----:B------:R-:W-:Y:S01]  /*05f0*/  IMAD.WIDE R4, R4, R5, c[0x0][0x168] ;  /* 0x00005a0004047625 */ /* 0x000fe200078e0205 */
[----:B------:R-:W-:Y:S05]  /*0600*/  @P1 BRA `(.L_x_62) ;  /* 0x0000008000001947 */ /* 0x000fea0003800000 */
[----:B------:R-:W-:Y:S01]  /*0610*/  IADD3 R6, R7, -0x3, RZ ;  /* 0xfffffffd07067810 */ /* 0x000fe20007ffe0ff */
[----:B------:R-:W-:Y:S03]  /*0620*/  BSSY B2, `(.L_x_63) ;  /* 0x0000005000027945 */ /* 0x000fe60003800000 */
[----:B------:R-:W-:Y:S02]  /*0630*/  ISETP.GT.U32.AND P1, PT, R6, 0xdf, PT ;  /* 0x000000df0600780c */ /* 0x000fe40003f24070 */
[----:B------:R-:W-:-:S11]  /*0640*/  MOV R6, RZ ;  /* 0x000000ff00067202 */ /* 0x000fd60000000f00 */
[----:B------:R-:W-:Y:S05]  /*0650*/  @P1 BRA `(.L_x_64) ;  /* 0x0000001000001947 */ /* 0x000fea0003800000 */
[----:B------:R0:W5:Y:S02]  /*0660*/  LDG.E.CONSTANT R6, [R4.64] ;  /* 0x0000000604067981 */ /* 0x000164000c1e9900 */
.L_x_64:
[----:B------:R-:W-:Y:S05]  /*0670*/  BSYNC B2 ;  /* 0x0000000000027941 */ /* 0x000fea0003800000 */
.L_x_63:
[----:B-----5:R1:W-:Y:S02]  /*0680*/  STS [R7.X4], R6 ;  /* 0x0000000607007388 */ /* 0x0203e40000004800 */
.L_x_62:
[----:B------:R-:W-:Y:S05]  /*0690*/  BSYNC B1 ;  /* 0x0000000000017941 */ /* 0x000fea0003800000 */
.L_x_61:
[----:B------:R-:W-:-:S04]  /*06a0*/  ISETP.GT.AND P1, PT, R3, 0xd, PT ;  /* 0x0000000d0300780c */ /* 0x000fc80003f24270 */
[----:B------:R-:W-:-:S13]  /*06b0*/  ISETP.GT.OR P1, PT, R7, 0xe3, P1 ;  /* 0x000000e30700780c */ /* 0x000fda0000f24670 */
[----:B------:R-:W-:Y:S05]  /*06c0*/  @P1 BRA `(.L_x_60) ;  /* 0x0000008000001947 */ /* 0x000fea0003800000 */
[----:B-1----:R-:W-:Y:S01]  /*06d0*/  IADD3 R6, R7, -0x2, RZ ;  /* 0xfffffffe07067810 */ /* 0x002fe20007ffe0ff */
[----:B------:R-:W-:Y:S03]  /*06e0*/  BSSY B1, `(.L_x_65) ;  /* 0x0000005000017945 */ /* 0x000fe60003800000 */
[----:B------:R-:W-:Y:S02]  /*06f0*/  ISETP.GT.U32.AND P1, PT, R6, 0xdf, PT ;  /* 0x000000df0600780c */ /* 0x000fe40003f24070 */
[----:B------:R-:W-:-:S11]  /*0700*/  MOV R6, RZ ;  /* 0x000000ff00067202 */ /* 0x000fd60000000f00 */
[----:B------:R-:W-:Y:S05]  /*0710*/  @P1 BRA `(.L_x_66) ;  /* 0x0000001000001947 */ /* 0x000fea0003800000 */
[----:B------:R1:W5:Y:S02]  /*0720*/  LDG.E.CONSTANT R6, [R4.64+0x4] ;  /* 0x0000040604067981 */ /* 0x000364000c1e9900 */
.L_x_66:
[----:B------:R-:W-:Y:S05]  /*0730*/  BSYNC B1 ;  /* 0x0000000000017941 */ /* 0x000fea0003800000 */
.L_x_65:
[----:B-----5:R2:W-:Y:S02]  /*0740*/  STS [R7.X4+0x4], R6 ;  /* 0x0000040607007388 */ /* 0x0205e40000004800 */
.L_x_60:
[----:B0-----:R-:W-:Y:S05]  /*0750*/  BSYNC B0 ;  /* 0x0000000000007941 */ /* 0x001fea0003800000 */
.L_x_58:
[----:B------:R-:W-:Y:S01]  /*0760*/  BSSY B0, `(.L_x_67) ;  /* 0x000001b000007945 */ /* 0x000fe20003800000 */
[----:B------:R-:W-:Y:S05]  /*0770*/  @!P0 BRA `(.L_x_68) ;  /* 0x0000019000008947 */ /* 0x000fea0003800000 */
[----:B-1----:R-:W-:Y:S01]  /*0780*/  IMAD R4, R69, 0x18, R72 ;  /* 0x0000001845047824 */ /* 0x002fe200078e0248 */
[----:B------:R-:W-:-:S03]  /*0790*/  MOV R9, 0x4 ;  /* 0x0000000400097802 */ /* 0x000fc60000000f00 */
[----:B------:R-:W-:-:S05]  /*07a0*/  IMAD R4, R4, 0x7, R81 ;  /* 0x0000000704047824 */ /* 0x000fca00078e0251 */
[----:B------:R-:W-:-:S04]  /*07b0*/  LEA R5, R4, -R4, 0x3 ;  /* 0x8000000404057211 */ /* 0x000fc800078e18ff */
[-C--:B--2---:R-:W-:Y:S02]  /*07c0*/  IADD3 R6, R78, R5.reuse, RZ ;  /* 0x000000054e067210 */ /* 0x084fe40007ffe0ff */
[-C--:B------:R-:W-:Y:S02]  /*07d0*/  IADD3 R8, R79, R5.reuse, RZ ;  /* 0x000000054f087210 */ /* 0x080fe40007ffe0ff */
[-C--:B------:R-:W-:Y:S01]  /*07e0*/  IADD3 R4, R76, R5.reuse, RZ ;  /* 0x000000054c047210 */ /* 0x080fe20007ffe0ff */
[----:B------:R-:W-:Y:S01]  /*07f0*/  IMAD R10, R73, 0x93, R6 ;  /* 0x00000093490a7824 */ /* 0x000fe200078e0206 */
[----:B------:R-:W-:Y:S01]  /*0800*/  IADD3 R12, R80, R5, RZ ;  /* 0x00000005500c7210 */ /* 0x000fe20007ffe0ff */
[----:B------:R-:W-:Y:S02]  /*0810*/  IMAD R5, R75, 0x93, R8 ;  /* 0x000000934b057824 */ /* 0x000fe400078e0208 */
[----:B------:R-:W-:Y:S02]  /*0820*/  IMAD R6, R71, 0x93, R4 ;  /* 0x0000009347067824 */ /* 0x000fe400078e0204 */
[----:B------:R-:W-:-:S02]  /*0830*/  IMAD R8, R77, 0x93, R12 ;  /* 0x000000934d087824 */ /* 0x000fc400078e020c */
[----:B------:R-:W-:-:S04]  /*0840*/  IMAD.WIDE R10, R10, R9, c[0x0][0x170] ;  /* 0x00005c000a0a7625 */ /* 0x000fc800078e0209 */
[-C--:B------:R-:W-:Y:S01]  /*0850*/  IMAD.WIDE R4, R5, R9.reuse, c[0x0][0x170] ;  /* 0x00005c0005047625 */ /* 0x080fe200078e0209 */
[----:B------:R-:W2:Y:S03]  /*0860*/  LDG.E.CONSTANT R12, [R10.64] ;  /* 0x000000060a0c7981 */ /* 0x000ea6000c1e9900 */
[-C--:B------:R-:W-:Y:S01]  /*0870*/  IMAD.WIDE R6, R6, R9.reuse, c[0x0][0x170] ;  /* 0x00005c0006067625 */ /* 0x080fe200078e0209 */
[----:B------:R-:W2:Y:S03]  /*0880*/  LDG.E.CONSTANT R13, [R4.64] ;  /* 0x00000006040d7981 */ /* 0x000ea6000c1e9900 */
[----:B------:R-:W-:Y:S02]  /*0890*/  IMAD.WIDE R8, R8, R9, c[0x0][0x170] ;  /* 0x00005c0008087625 */ /* 0x000fe400078e0209 */
[----:B------:R-:W3:Y:S04]  /*08a0*/  LDG.E.CONSTANT R6, [R6.64] ;  /* 0x0000000606067981 */ /* 0x000ee8000c1e9900 */
[----:B------:R-:W4:Y:S01]  /*08b0*/  LDG.E.CONSTANT R8, [R8.64] ;  /* 0x0000000608087981 */ /* 0x000f22000c1e9900 */
[----:B------:R-:W-:-:S05]  /*08c0*/  IMAD R83, R69, 0xe, R3 ;  /* 0x0000000e45537824 */ /* 0x000fca00078e0203 */
[----:B------:R-:W-:-:S05]  /*08d0*/  SHF.L.U32 R83, R83, 0x2, RZ ;  /* 0x0000000253537819 */ /* 0x000fca00000006ff */
[----:B--2---:R0:W-:Y:S04]  /*08e0*/  STS.64 [R83.X4+0x398], R12 ;  /* 0x0003980c53007388 */ /* 0x0041e80000004a00 */
[----:B---3--:R0:W-:Y:S04]  /*08f0*/  STS [R83.X4+0x394], R6 ;  /* 0x0003940653007388 */ /* 0x0081e80000004800 */
[----:B----4-:R0:W-:Y:S02]  /*0900*/  STS [R83.X4+0x3a0], R8 ;  /* 0x0003a00853007388 */ /* 0x0101e40000004800 */
.L_x_68:
[----:B------:R-:W-:Y:S05]  /*0910*/  BSYNC B0 ;  /* 0x0000000000007941 */ /* 0x000fea0003800000 */
.L_x_67:
[----:B------:R-:W-:Y:S01]  /*0920*/  BAR.SYNC.DEFER_BLOCKING 0x0 ;  /* 0x0000000000007b1d */ /* 0x000fe20000010000 */
[----:B-1----:R-:W-:-:S05]  /*0930*/  LEA R4, R3, 0x180, 0x3 ;  /* 0x0000018003047811 */ /* 0x002fca00078e18ff */
[----:B------:R-:W-:Y:S02]  /*0940*/  UMOV UR4, 0x300 ;  /* 0x0000030000047882 */ /* 0x000fe40000000000 */
.L_x_69:
[----:B------:R-:W-:Y:S04]  /*0950*/  LDS R5, [R74+UR4+-0x300] ;  /* 0xfffd00044a057984 */ /* 0x000fe80008000800 */
[----:B--2---:R-:W1:Y:S04]  /*0960*/  LDS R7, [R4+-0x180] ;  /* 0xfffe800004077984 */ /* 0x004e680000000800 */
[----:B0-----:R-:W0:Y:S04]  /*0970*/  LDS R6, [R4+-0x100] ;  /* 0xffff000004067984 */ /* 0x001e280000000800 */
[----:B------:R-:W2:Y:S04]  /*0980*/  LDS R8, [R4+-0x80] ;  /* 0xffff800004087984 */ /* 0x000ea80000000800 */
[----:B------:R-:W3:Y:S04]  /*0990*/  LDS R10, [R4] ;  /* 0x00000000040a7984 */ /* 0x000ee80000000800 */
[----:B------:R-:W4:Y:S04]  /*09a0*/  LDS R12, [R4+0x80] ;  /* 0x00008000040c7984 */ /* 0x000f280000000800 */
[----:B------:R-:W5:Y:S04]  /*09b0*/  LDS R82, [R4+0x100] ;  /* 0x0001000004527984 */ /* 0x000f680000000800 */
[----:B------:R1:W5:Y:S04]  /*09c0*/  LDS R84, [R4+0x180] ;  /* 0x0001800004547984 */ /* 0x0003680000000800 */
[----:B------:R-:W5:Y:S04]  /*09d0*/  LDS R9, [R74+UR4+-0x140] ;  /* 0xfffec0044a097984 */ /* 0x000f680008000800 */
[----:B------:R-:W5:Y:S01]  /*09e0*/  LDS R11, [R74+UR4+0x80] ;  /* 0x000080044a0b7984 */ /* 0x000f620008000800 */
[----:B-1----:R-:W-:-:S03]  /*09f0*/  IADD3 R4, R4, 0x4, RZ ;  /* 0x0000000404047810 */ /* 0x002fc60007ffe0ff */
[----:B------:R-:W1:Y:S04]  /*0a00*/  LDS R13, [R74+UR4+0x240] ;  /* 0x000240044a0d7984 */ /* 0x000e680008000800 */
[----:B------:R-:W1:Y:S01]  /*0a10*/  LDS R83, [R74+UR4+-0x2e4] ;  /* 0xfffd1c044a537984 */ /* 0x000e620008000800 */
[----:B------:R-:W-:-:S03]  /*0a20*/  FFMA R68, R5, R7, R68 ;  /* 0x0000000705447223 */ /* 0x000fc60000000044 */
[----:B------:R-:W1:Y:S01]  /*0a30*/  LDS R86, [R74+UR4+-0x124] ;  /* 0xfffedc044a567984 */ /* 0x000e620008000800 */
[----:B0-----:R-:W-:-:S03]  /*0a40*/  FFMA R14, R5, R6, R14 ;  /* 0x00000006050e7223 */ /* 0x001fc6000000000e */
[----:B------:R-:W0:Y:S01]  /*0a50*/  LDS R88, [R74+UR4+0x9c] ;  /* 0x00009c044a587984 */ /* 0x000e220008000800 */
[----:B--2---:R-:W-:-:S03]  /*0a60*/  FFMA R16, R5, R8, R16 ;  /* 0x0000000805107223 */ /* 0x004fc60000000010 */
[----:B------:R-:W2:Y:S01]  /*0a70*/  LDS R90, [R74+UR4+0x25c] ;  /* 0x00025c044a5a7984 */ /* 0x000ea20008000800 */
[----:B------:R-:W-:Y:S01]  /*0a80*/  UIADD3 UR4, UR4, 0x4, URZ ;  /* 0x0000000404047890 */ /* 0x000fe2000fffe03f */
[C---:B---3--:R-:W-:Y:S01]  /*0a90*/  FFMA R18, R5.reuse, R10, R18 ;  /* 0x0000000a05127223 */ /* 0x048fe20000000012 */
[C---:B----4-:R-:W-:Y:S02]  /*0aa0*/  FFMA R20, R5.reuse, R12, R20 ;  /* 0x0000000c05147223 */ /* 0x050fe40000000014 */
[----:B------:R-:W-:Y:S01]  /*0ab0*/  UISETP.NE.AND UP0, UPT, UR4, 0x31c, UPT ;  /* 0x0000031c0400788c */ /* 0x000fe2000bf05270 */
[----:B-----5:R-:W-:-:S05]  /*0ac0*/  FFMA R22, R5, R82, R22 ;  /* 0x0000005205167223 */ /* 0x020fca0000000016 */
[----:B------:R-:W-:Y:S01]  /*0ad0*/  PLOP3.LUT P1, PT, PT, PT, UP0, 0x80, 0x0 ;  /* 0x000000000000781c */ /* 0x000fe20003f2f008 */
[----:B------:R-:W-:Y:S01]  /*0ae0*/  FFMA R24, R5, R84, R24 ;  /* 0x0000005405187223 */ /* 0x000fe20000000018 */
[----:B------:R-:W-:Y:S01]  /*0af0*/  FFMA R26, R7, R9, R26 ;  /* 0x00000009071a7223 */ /* 0x000fe2000000001a */
[C---:B------:R-:W-:Y:S01]  /*0b00*/  FFMA R28, R9.reuse, R6, R28 ;  /* 0x00000006091c7223 */ /* 0x040fe2000000001c */
        /* <DEDUP_REMOVED lines=12> */
[----:B-1----:R-:W-:Y:S01]  /*0bd0*/  FFMA R54, R7, R13, R54 ;  /* 0x0000000d07367223 */ /* 0x002fe20000000036 */
[C---:B------:R-:W-:Y:S01]  /*0be0*/  FFMA R56, R13.reuse, R6, R56 ;  /* 0x000000060d387223 */ /* 0x040fe20000000038 */
[C---:B------:R-:W-:Y:S01]  /*0bf0*/  FFMA R58, R13.reuse, R8, R58 ;  /* 0x000000080d3a7223 */ /* 0x040fe2000000003a */
[C---:B------:R-:W-:Y:S01]  /*0c00*/  FFMA R60, R13.reuse, R10, R60 ;  /* 0x0000000a0d3c7223 */ /* 0x040fe2000000003c */
[C---:B------:R-:W-:Y:S01]  /*0c10*/  FFMA R62, R13.reuse, R12, R62 ;  /* 0x0000000c0d3e7223 */ /* 0x040fe2000000003e */
[C---:B------:R-:W-:Y:S01]  /*0c20*/  FFMA R64, R13.reuse, R82, R64 ;  /* 0x000000520d407223 */ /* 0x040fe20000000040 */
[----:B------:R-:W-:Y:S01]  /*0c30*/  FFMA R66, R13, R84, R66 ;  /* 0x000000540d427223 */ /* 0x000fe20000000042 */
[CC--:B------:R-:W-:Y:S01]  /*0c40*/  FFMA R0, R7.reuse, R83.reuse, R0 ;  /* 0x0000005307007223 */ /* 0x0c0fe20000000000 */
[-C--:B------:R-:W-:Y:S01]  /*0c50*/  FFMA R15, R6, R83.reuse, R15 ;  /* 0x00000053060f7223 */ /* 0x080fe2000000000f */
[-C--:B------:R-:W-:Y:S01]  /*0c60*/  FFMA R17, R8, R83.reuse, R17 ;  /* 0x0000005308117223 */ /* 0x080fe20000000011 */
[-C--:B------:R-:W-:Y:S01]  /*0c70*/  FFMA R19, R10, R83.reuse, R19 ;  /* 0x000000530a137223 */ /* 0x080fe20000000013 */
[-C--:B------:R-:W-:Y:S01]  /*0c80*/  FFMA R21, R12, R83.reuse, R21 ;  /* 0x000000530c157223 */ /* 0x080fe20000000015 */
[-C--:B------:R-:W-:Y:S01]  /*0c90*/  FFMA R23, R82, R83.reuse, R23 ;  /* 0x0000005352177223 */ /* 0x080fe20000000017 */
        /* <DEDUP_REMOVED lines=8> */
[CC--:B0-----:R-:W-:Y:S01]  /*0d20*/  FFMA R41, R7.reuse, R88.reuse, R41 ;  /* 0x0000005807297223 */ /* 0x0c1fe20000000029 */
[-C--:B------:R-:W-:Y:S01]  /*0d30*/  FFMA R43, R6, R88.reuse, R43 ;  /* 0x00000058062b7223 */ /* 0x080fe2000000002b */
[-C--:B------:R-:W-:Y:S01]  /*0d40*/  FFMA R45, R8, R88.reuse, R45 ;  /* 0x00000058082d7223 */ /* 0x080fe2000000002d */
[-C--:B------:R-:W-:Y:S01]  /*0d50*/  FFMA R47, R10, R88.reuse, R47 ;  /* 0x000000580a2f7223 */ /* 0x080fe2000000002f */
[-C--:B------:R-:W-:Y:S01]  /*0d60*/  FFMA R49, R12, R88.reuse, R49 ;  /* 0x000000580c317223 */ /* 0x080fe20000000031 */
[-C--:B------:R-:W-:Y:S01]  /*0d70*/  FFMA R51, R82, R88.reuse, R51 ;  /* 0x0000005852337223 */ /* 0x080fe20000000033 */
[----:B------:R-:W-:Y:S01]  /*0d80*/  FFMA R53, R84, R88, R53 ;  /* 0x0000005854357223 */ /* 0x000fe20000000035 */
[-C--:B--2---:R-:W-:Y:S01]  /*0d90*/  FFMA R55, R7, R90.reuse, R55 ;  /* 0x0000005a07377223 */ /* 0x084fe20000000037 */
[-C--:B------:R-:W-:Y:S01]  /*0da0*/  FFMA R57, R6, R90.reuse, R57 ;  /* 0x0000005a06397223 */ /* 0x080fe20000000039 */
[-C--:B------:R-:W-:Y:S01]  /*0db0*/  FFMA R59, R8, R90.reuse, R59 ;  /* 0x0000005a083b7223 */ /* 0x080fe2000000003b */
[-C--:B------:R-:W-:Y:S01]  /*0dc0*/  FFMA R61, R10, R90.reuse, R61 ;  /* 0x0000005a0a3d7223 */ /* 0x080fe2000000003d */
[-C--:B------:R-:W-:Y:S01]  /*0dd0*/  FFMA R63, R12, R90.reuse, R63 ;  /* 0x0000005a0c3f7223 */ /* 0x080fe2000000003f */
[-C--:B------:R-:W-:Y:S01]  /*0de0*/  FFMA R65, R82, R90.reuse, R65 ;  /* 0x0000005a52417223 */ /* 0x080fe20000000041 */
[----:B------:R-:W-:Y:S01]  /*0df0*/  FFMA R67, R84, R90, R67 ;  /* 0x0000005a54437223 */ /* 0x000fe20000000043 */
[----:B------:R-:W-:Y:S05]  /*0e00*/  @P1 BRA `(.L_x_69) ;  /* 0xfffffb4000001947 */ /* 0x000fea000383ffff */
[----:B------:R-:W-:-:S04]  /*0e10*/  IADD3 R81, R81, 0x1, RZ ;  /* 0x0000000151517810 */ /* 0x000fc80007ffe0ff */
[----:B------:R-:W-:-:S13]  /*0e20*/  ISETP.GE.U32.AND P1, PT, R81, 0x7, PT ;  /* 0x000000075100780c */ /* 0x000fda0003f26070 */
[----:B------:R-:W-:Y:S05]  /*0e30*/  @!P1 BRA `(.L_x_70) ;  /* 0xfffff60000009947 */ /* 0x000fea000383ffff */
[----:B------:R-:W-:-:S04]  /*0e40*/  IADD3 R72, R72, 0x1, RZ ;  /* 0x0000000148487810 */ /* 0x000fc80007ffe0ff */
[----:B------:R-:W-:-:S13]  /*0e50*/  ISETP.GE.U32.AND P1, PT, R72, 0x3, PT ;  /* 0x000000034800780c */ /* 0x000fda0003f26070 */
[----:B------:R-:W-:Y:S05]  /*0e60*/  @!P1 BRA `(.L_x_71) ;  /* 0xfffff5c000009947 */ /* 0x000fea000383ffff */
[----:B------:R-:W-:Y:S02]  /*0e70*/  SHF.L.U32 R4, R69, 0x1, RZ ;  /* 0x0000000145047819 */ /* 0x000fe400000006ff */
[----:B------:R-:W-:-:S05]  /*0e80*/  MOV R2, 0x4 ;  /* 0x0000000400027802 */ /* 0x000fca0000000f00 */
[----:B------:R-:W-:-:S05]  /*0e90*/  IMAD.WIDE R4, R4, R2, c[0x0][0x178] ;  /* 0x00005e0004047625 */ /* 0x000fca00078e0202 */
[----:B------:R-:W2:Y:S04]  /*0ea0*/  LDG.E.CONSTANT R11, [R4.64+0x40] ;  /* 0x00004006040b7981 */ /* 0x000ea8000c1e9900 */
[----:B------:R-:W3:Y:S04]  /*0eb0*/  LDG.E.CONSTANT R9, [R4.64+0x80] ;  /* 0x0000800604097981 */ /* 0x000ee8000c1e9900 */
[----:B------:R0:W4:Y:S04]  /*0ec0*/  LDG.E.CONSTANT R7, [R4.64+0xc0] ;  /* 0x0000c00604077981 */ /* 0x000128000c1e9900 */
[----:B------:R0:W5:Y:S04]  /*0ed0*/  LDG.E.CONSTANT R13, [R4.64] ;  /* 0x00000006040d7981 */ /* 0x000168000c1e9900 */
[----:B------:R0:W5:Y:S04]  /*0ee0*/  LDG.E.CONSTANT R10, [R4.64+0x4] ;  /* 0x00000406040a7981 */ /* 0x000168000c1e9900 */
[----:B------:R0:W5:Y:S04]  /*0ef0*/  LDG.E.CONSTANT R8, [R4.64+0x44] ;  /* 0x0000440604087981 */ /* 0x000168000c1e9900 */
[----:B------:R0:W5:Y:S04]  /*0f00*/  LDG.E.CONSTANT R6, [R4.64+0x84] ;  /* 0x0000840604067981 */ /* 0x000168000c1e9900 */
[----:B------:R0:W5:Y:S01]  /*0f10*/  LDG.E.CONSTANT R12, [R4.64+0xc4] ;  /* 0x0000c406040c7981 */ /* 0x000162000c1e9900 */
[----:B------:R-:W-:-:S04]  /*0f20*/  IMAD R3, R69, 0x6200, R3 ;  /* 0x0000620045037824 */ /* 0x000fc800078e0203 */
[----:B------:R-:W-:-:S04]  /*0f30*/  IMAD R3, R70, 0x70, R3 ;  /* 0x0000007046037824 */ /* 0x000fc800078e0203 */
[----:B------:R-:W-:Y:S01]  /*0f40*/  IMAD.WIDE R2, R3, R2, c[0x0][0x160] ;  /* 0x0000580003027625 */ /* 0x000fe200078e0202 */
[----:B--2---:R-:W-:Y:S01]  /*0f50*/  FADD R26, R26, R11 ;  /* 0x0000000b1a1a7221 */ /* 0x004fe20000000000 */
[----:B---3--:R-:W-:-:S04]  /*0f60*/  FADD R40, R40, R9 ;  /* 0x0000000928287221 */ /* 0x008fc80000000000 */
[----:B0-----:R-:W-:Y:S01]  /*0f70*/  FMNMX R5, RZ, R26, !PT ;  /* 0x0000001aff057209 */ /* 0x001fe20007800000 */
[----:B----4-:R-:W-:-:S04]  /*0f80*/  FADD R54, R54, R7 ;  /* 0x0000000736367221 */ /* 0x010fc80000000000 */
[----:B------:R0:W-:Y:S01]  /*0f90*/  STG.E [R2.64+0xc4000], R5 ;  /* 0x0c40000502007986 */ /* 0x0001e2000c101906 */
[--C-:B-----5:R-:W-:Y:S01]  /*0fa0*/  FADD R68, R68, R13.reuse ;  /* 0x0000000d44447221 */ /* 0x120fe20000000000 */
[--C-:B------:R-:W-:Y:S01]  /*0fb0*/  FADD R14, R14, R13.reuse ;  /* 0x0000000d0e0e7221 */ /* 0x100fe20000000000 */
[----:B------:R-:W-:Y:S01]  /*0fc0*/  FADD R16, R16, R13 ;  /* 0x0000000d10107221 */ /* 0x000fe20000000000 */
[----:B0-----:R-:W-:Y:S01]  /*0fd0*/  FMNMX R5, RZ, R40, !PT ;  /* 0x00000028ff057209 */ /* 0x001fe20007800000 */
[----:B------:R-:W-:-:S04]  /*0fe0*/  FADD R0, R0, R10 ;  /* 0x0000000a00007221 */ /* 0x000fc80000000000 */
[----:B------:R0:W-:Y:S01]  /*0ff0*/  STG.E [R2.64+0x188000], R5 ;  /* 0x1880000502007986 */ /* 0x0001e2000c101906 */
[--C-:B------:R-:W-:Y:S01]  /*1000*/  FADD R18, R18, R13.reuse ;  /* 0x0000000d12127221 */ /* 0x100fe20000000000 */
[--C-:B------:R-:W-:Y:S01]  /*1010*/  FADD R20, R20, R13.reuse ;  /* 0x0000000d14147221 */ /* 0x100fe20000000000 */
[--C-:B------:R-:W-:Y:S01]  /*1020*/  FADD R22, R22, R13.reuse ;  /* 0x0000000d16167221 */ /* 0x100fe20000000000 */
[----:B------:R-:W-:Y:S01]  /*1030*/  FADD R24, R24, R13 ;  /* 0x0000000d18187221 */ /* 0x000fe20000000000 */
[----:B------:R-:W-:Y:S01]  /*1040*/  FMNMX R69, RZ, R68, !PT ;  /* 0x00000044ff457209 */ /* 0x000fe20007800000 */
[--C-:B------:R-:W-:Y:S01]  /*1050*/  FADD R27, R27, R8.reuse ;  /* 0x000000081b1b7221 */ /* 0x100fe20000000000 */
[----:B0-----:R-:W-:Y:S01]  /*1060*/  FMNMX R5, RZ, R54, !PT ;  /* 0x00000036ff057209 */ /* 0x001fe20007800000 */
[--C-:B------:R-:W-:Y:S01]  /*1070*/  FADD R29, R29, R8.reuse ;  /* 0x000000081d1d7221 */ /* 0x100fe20000000000 */
[----:B------:R-:W-:Y:S01]  /*1080*/  FMNMX R71, RZ, R14, !PT ;  /* 0x0000000eff477209 */ /* 0x000fe20007800000 */
[--C-:B------:R-:W-:Y:S01]  /*1090*/  FADD R31, R31, R8.reuse ;  /* 0x000000081f1f7221 */ /* 0x100fe20000000000 */
[----:B------:R-:W-:Y:S01]  /*10a0*/  FMNMX R13, RZ, R16, !PT ;  /* 0x00000010ff0d7209 */ /* 0x000fe20007800000 */
[----:B------:R0:W-:Y:S01]  /*10b0*/  STG.E [R2.64+0x24c000], R5 ;  /* 0x24c0000502007986 */ /* 0x0001e2000c101906 */
        /* <DEDUP_REMOVED lines=8> */
[----:B0-----:R-:W-:Y:S01]  /*1140*/  FMNMX R5, RZ, R0, !PT ;  /* 0x00000000ff057209 */ /* 0x001fe20007800000 */
[----:B------:R0:W-:Y:S01]  /*1150*/  STG.E [R2.64], R69 ;  /* 0x0000004502007986 */ /* 0x0001e2000c101906 */
[--C-:B------:R-:W-:Y:S01]  /*1160*/  FADD R36, R36, R11.reuse ;  /* 0x0000000b24247221 */ /* 0x100fe20000000000 */
[----:B------:R-:W-:Y:S01]  /*1170*/  FADD R38, R38, R11 ;  /* 0x0000000b26267221 */ /* 0x000fe20000000000 */
[----:B------:R-:W-:Y:S01]  /*1180*/  FMNMX R73, RZ, R18, !PT ;  /* 0x00000012ff497209 */ /* 0x000fe20007800000 */
[----:B------:R1:W-:Y:S01]  /*1190*/  STG.E [R2.64+0x40], R71 ;  /* 0x0000404702007986 */ /* 0x0003e2000c101906 */
[----:B------:R-:W-:Y:S01]  /*11a0*/  FMNMX R11, RZ, R30, !PT ;  /* 0x0000001eff0b7209 */ /* 0x000fe20007800000 */
[--C-:B------:R-:W-:Y:S01]  /*11b0*/  FADD R41, R41, R6.reuse ;  /* 0x0000000629297221 */ /* 0x100fe20000000000 */
[--C-:B------:R-:W-:Y:S01]  /*11c0*/  FADD R43, R43, R6.reuse ;  /* 0x000000062b2b7221 */ /* 0x100fe20000000000 */
[----:B------:R2:W-:Y:S01]  /*11d0*/  STG.E [R2.64+0x80], R13 ;  /* 0x0000800d02007986 */ /* 0x0005e2000c101906 */
[--C-:B------:R-:W-:Y:S01]  /*11e0*/  FADD R45, R45, R6.reuse ;  /* 0x000000062d2d7221 */ /* 0x100fe20000000000 */
[--C-:B------:R-:W-:Y:S01]  /*11f0*/  FADD R47, R47, R6.reuse ;  /* 0x000000062f2f7221 */ /* 0x100fe20000000000 */
[--C-:B------:R-:W-:Y:S01]  /*1200*/  FADD R49, R49, R6.reuse ;  /* 0x0000000631317221 */ /* 0x100fe20000000000 */
[----:B------:R3:W-:Y:S01]  /*1210*/  STG.E [R2.64+0xc400], R5 ;  /* 0x00c4000502007986 */ /* 0x0007e2000c101906 */
[----:B0-----:R-:W-:Y:S01]  /*1220*/  FMNMX R69, RZ, R32, !PT ;  /* 0x00000020ff457209 */ /* 0x001fe20007800000 */
[--C-:B------:R-:W-:Y:S01]  /*1230*/  FADD R51, R51, R6.reuse ;  /* 0x0000000633337221 */ /* 0x100fe20000000000 */
[--C-:B------:R-:W-:Y:S01]  /*1240*/  FADD R42, R42, R9.reuse ;  /* 0x000000092a2a7221 */ /* 0x100fe20000000000 */
[----:B-1----:R-:W-:Y:S01]  /*1250*/  FMNMX R71, RZ, R34, !PT ;  /* 0x00000022ff477209 */ /* 0x002fe20007800000 */
[--C-:B------:R-:W-:Y:S01]  /*1260*/  FADD R44, R44, R9.reuse ;  /* 0x000000092c2c7221 */ /* 0x100fe20000000000 */
[--C-:B------:R-:W-:Y:S01]  /*1270*/  FADD R46, R46, R9.reuse ;  /* 0x000000092e2e7221 */ /* 0x100fe20000000000 */
[--C-:B------:R-:W-:Y:S01]  /*1280*/  FADD R48, R48, R9.reuse ;  /* 0x0000000930307221 */ /* 0x100fe20000000000 */
[----:B--2---:R-:W-:Y:S01]  /*1290*/  FMNMX R13, RZ, R28, !PT ;  /* 0x0000001cff0d7209 */ /* 0x004fe20007800000 */
[----:B------:R-:W-:Y:S01]  /*12a0*/  FADD R50, R50, R9 ;  /* 0x0000000932327221 */ /* 0x000fe20000000000 */
[----:B------:R-:W-:Y:S01]  /*12b0*/  FADD R58, R58, R7 ;  /* 0x000000073a3a7221 */ /* 0x000fe20000000000 */
[----:B------:R-:W-:Y:S01]  /*12c0*/  FADD R6, R53, R6 ;  /* 0x0000000635067221 */ /* 0x000fe20000000000 */
[----:B---3--:R-:W-:Y:S01]  /*12d0*/  FMNMX R5, RZ, R8, !PT ;  /* 0x00000008ff057209 */ /* 0x008fe20007800000 */
[----:B------:R0:W-:Y:S01]  /*12e0*/  STG.E [R2.64+0xc0], R73 ;  /* 0x0000c04902007986 */ /* 0x0001e2000c101906 */
[----:B------:R-:W-:Y:S01]  /*12f0*/  FADD R52, R52, R9 ;  /* 0x0000000934347221 */ /* 0x000fe20000000000 */
[--C-:B------:R-:W-:Y:S01]  /*1300*/  FADD R56, R56, R7.reuse ;  /* 0x0000000738387221 */ /* 0x100fe20000000000 */
[--C-:B------:R-:W-:Y:S01]  /*1310*/  FADD R60, R60, R7.reuse ;  /* 0x000000073c3c7221 */ /* 0x100fe20000000000 */
[----:B------:R1:W-:Y:S01]  /*1320*/  STG.E [R2.64+0xc4040], R13 ;  /* 0x0c40400d02007986 */ /* 0x0003e2000c101906 */
[--C-:B------:R-:W-:Y:S01]  /*1330*/  FADD R62, R62, R7.reuse ;  /* 0x000000073e3e7221 */ /* 0x100fe20000000000 */
[--C-:B------:R-:W-:Y:S01]  /*1340*/  FADD R64, R64, R7.reuse ;  /* 0x0000000740407221 */ /* 0x100fe20000000000 */
[----:B------:R-:W-:Y:S01]  /*1350*/  FADD R66, R66, R7 ;  /* 0x0000000742427221 */ /* 0x000fe20000000000 */
[----:B------:R2:W-:Y:S01]  /*1360*/  STG.E [R2.64+0xc4080], R11 ;  /* 0x0c40800b02007986 */ /* 0x0005e2000c101906 */
[----:B------:R-:W-:Y:S01]  /*1370*/  FMNMX R75, RZ, R20, !PT ;  /* 0x00000014ff4b7209 */ /* 0x000fe20007800000 */
[--C-:B------:R-:W-:Y:S01]  /*1380*/  FADD R15, R15, R10.reuse ;  /* 0x0000000a0f0f7221 */ /* 0x100fe20000000000 */
[----:B------:R-:W-:Y:S01]  /*1390*/  FMNMX R9, RZ, R44, !PT ;  /* 0x0000002cff097209 */ /* 0x000fe20007800000 */
[----:B------:R3:W-:Y:S01]  /*13a0*/  STG.E [R2.64+0xc40c0], R69 ;  /* 0x0c40c04502007986 */ /* 0x0007e2000c101906 */
[----:B0-----:R-:W-:Y:S01]  /*13b0*/  FMNMX R73, RZ, R36, !PT ;  /* 0x00000024ff497209 */ /* 0x001fe20007800000 */
[--C-:B------:R-:W-:Y:S01]  /*13c0*/  FADD R17, R17, R10.reuse ;  /* 0x0000000a11117221 */ /* 0x100fe20000000000 */
[----:B------:R-:W-:Y:S01]  /*13d0*/  FMNMX R7, RZ, R58, !PT ;  /* 0x0000003aff077209 */ /* 0x000fe20007800000 */
[----:B------:R0:W-:Y:S01]  /*13e0*/  STG.E [R2.64+0xc4100], R71 ;  /* 0x0c41004702007986 */ /* 0x0001e2000c101906 */
[----:B-1----:R-:W-:Y:S01]  /*13f0*/  FMNMX R13, RZ, R46, !PT ;  /* 0x0000002eff0d7209 */ /* 0x002fe20007800000 */
[--C-:B------:R-:W-:Y:S01]  /*1400*/  FADD R19, R19, R10.reuse ;  /* 0x0000000a13137221 */ /* 0x100fe20000000000 */
[--C-:B------:R-:W-:Y:S01]  /*1410*/  FADD R21, R21, R10.reuse ;  /* 0x0000000a15157221 */ /* 0x100fe20000000000 */
[----:B------:R1:W-:Y:S01]  /*1420*/  STG.E [R2.64+0xd0580], R5 ;  /* 0x0d05800502007986 */ /* 0x0003e2000c101906 */
[----:B--2---:R-:W-:Y:S01]  /*1430*/  FMNMX R11, RZ, R42, !PT ;  /* 0x0000002aff0b7209 */ /* 0x004fe20007800000 */
[----:B------:R-:W-:Y:S01]  /*1440*/  FADD R23, R23, R10 ;  /* 0x0000000a17177221 */ /* 0x000fe20000000000 */
[--C-:B------:R-:W-:Y:S01]  /*1450*/  FADD R55, R55, R12.reuse ;  /* 0x0000000c37377221 */ /* 0x100fe20000000000 */
[----:B---3--:R-:W-:Y:S01]  /*1460*/  FMNMX R69, RZ, R48, !PT ;  /* 0x00000030ff457209 */ /* 0x008fe20007800000 */
[--C-:B------:R-:W-:Y:S01]  /*1470*/  FADD R57, R57, R12.reuse ;  /* 0x0000000c39397221 */ /* 0x100fe20000000000 */
[--C-:B------:R-:W-:Y:S01]  /*1480*/  FADD R59, R59, R12.reuse ;  /* 0x0000000c3b3b7221 */ /* 0x100fe20000000000 */
[--C-:B------:R-:W-:Y:S01]  /*1490*/  FADD R61, R61, R12.reuse ;  /* 0x0000000c3d3d7221 */ /* 0x100fe20000000000 */
[----:B0-----:R-:W-:Y:S01]  /*14a0*/  FMNMX R71, RZ, R50, !PT ;  /* 0x00000032ff477209 */ /* 0x001fe20007800000 */
[--C-:B------:R-:W-:Y:S01]  /*14b0*/  FADD R63, R63, R12.reuse ;  /* 0x0000000c3f3f7221 */ /* 0x100fe20000000000 */
[----:B------:R-:W-:Y:S01]  /*14c0*/  FADD R65, R65, R12 ;  /* 0x0000000c41417221 */ /* 0x000fe20000000000 */
[----:B------:R-:W-:Y:S01]  /*14d0*/  FADD R10, R25, R10 ;  /* 0x0000000a190a7221 */ /* 0x000fe20000000000 */
[----:B-1----:R-:W-:Y:S01]  /*14e0*/  FMNMX R5, RZ, R6, !PT ;  /* 0x00000006ff057209 */ /* 0x002fe20007800000 */
        /* <DEDUP_REMOVED lines=12> */
[----:B------:R-:W-:Y:S01]  /*15b0*/  FMNMX R23, RZ, R23, !PT ;  /* 0x00000017ff177209 */ /* 0x000fe20007800000 */
[----:B------:R0:W-:Y:S01]  /*15c0*/  STG.E [R2.64+0x1880c0], R13 ;  /* 0x1880c00d02007986 */ /* 0x0001e2000c101906 */
[----:B-1----:R-:W-:Y:S02]  /*15d0*/  FMNMX R73, RZ, R52, !PT ;  /* 0x00000034ff497209 */ /* 0x002fe40007800000 */
[----:B------:R-:W-:Y:S01]  /*15e0*/  FMNMX R27, RZ, R27, !PT ;  /* 0x0000001bff1b7209 */ /* 0x000fe20007800000 */
[----:B------:R1:W-:Y:S01]  /*15f0*/  STG.E [R2.64+0x188100], R69 ;  /* 0x1881004502007986 */ /* 0x0003e2000c101906 */
[----:B--2---:R-:W-:Y:S02]  /*1600*/  FMNMX R11, RZ, R60, !PT ;  /* 0x0000003cff0b7209 */ /* 0x004fe40007800000 */
[----:B------:R-:W-:Y:S01]  /*1610*/  FMNMX R29, RZ, R29, !PT ;  /* 0x0000001dff1d7209 */ /* 0x000fe20007800000 */
[----:B------:R2:W-:Y:S01]  /*1620*/  STG.E [R2.64+0x188140], R71 ;  /* 0x1881404702007986 */ /* 0x0005e2000c101906 */
[----:B---3--:R-:W-:-:S02]  /*1630*/  FMNMX R9, RZ, R56, !PT ;  /* 0x00000038ff097209 */ /* 0x008fc40007800000 */
[----:B------:R-:W-:Y:S01]  /*1640*/  FMNMX R31, RZ, R31, !PT ;  /* 0x0000001fff1f7209 */ /* 0x000fe20007800000 */
[----:B------:R3:W-:Y:S01]  /*1650*/  STG.E [R2.64+0x24c080], R7 ;  /* 0x24c0800702007986 */ /* 0x0007e2000c101906 */
[----:B0-----:R-:W-:Y:S02]  /*1660*/  FMNMX R13, RZ, R62, !PT ;  /* 0x0000003eff0d7209 */ /* 0x001fe40007800000 */
[----:B------:R-:W-:Y:S01]  /*1670*/  FMNMX R33, RZ, R33, !PT ;  /* 0x00000021ff217209 */ /* 0x000fe20007800000 */
[----:B------:R0:W-:Y:S01]  /*1680*/  STG.E [R2.64+0x194580], R5 ;  /* 0x1945800502007986 */ /* 0x0001e2000c101906 */
[----:B-1----:R-:W-:Y:S02]  /*1690*/  FMNMX R69, RZ, R64, !PT ;  /* 0x00000040ff457209 */ /* 0x002fe40007800000 */
[----:B------:R-:W-:Y:S02]  /*16a0*/  FMNMX R35, RZ, R35, !PT ;  /* 0x00000023ff237209 */ /* 0x000fe40007800000 */
[----:B--2---:R-:W-:-:S02]  /*16b0*/  FMNMX R71, RZ, R66, !PT ;  /* 0x00000042ff477209 */ /* 0x004fc40007800000 */
[----:B------:R-:W-:Y:S02]  /*16c0*/  FMNMX R37, RZ, R37, !PT ;  /* 0x00000025ff257209 */ /* 0x000fe40007800000 */
[----:B---3--:R-:W-:Y:S02]  /*16d0*/  FMNMX R7, RZ, R10, !PT ;  /* 0x0000000aff077209 */ /* 0x008fe40007800000 */
[----:B------:R-:W-:Y:S02]  /*16e0*/  FMNMX R41, RZ, R41, !PT ;  /* 0x00000029ff297209 */ /* 0x000fe40007800000 */
[----:B------:R-:W-:Y:S02]  /*16f0*/  FMNMX R43, RZ, R43, !PT ;  /* 0x0000002bff2b7209 */ /* 0x000fe40007800000 */
[----:B------:R-:W-:Y:S02]  /*1700*/  FMNMX R45, RZ, R45, !PT ;  /* 0x0000002dff2d7209 */ /* 0x000fe40007800000 */
        /* <DEDUP_REMOVED lines=45> */
.L_x_72:
        /* <DEDUP_REMOVED lines=10> */
.L_x_135:


//--------------------- .text.tvmgen_default_fused_nn_contrib_conv2d_winograd_without_weight_transform_add_nn_relu_2_kernel_2 --------------------------
	.section	.text.tvmgen_default_fused_nn_contrib_conv2d_winograd_without_weight_transform_add_nn_relu_2_kernel_2,"ax",@progbits
	.sectioninfo	@"SHI_REGISTERS=29"
	.align	128
        .global         tvmgen_default_fused_nn_contrib_conv2d_winograd_without_weight_transform_add_nn_relu_2_kernel_2
        .type           tvmgen_default_fused_nn_contrib_conv2d_winograd_without_weight_transform_add_nn_relu_2_kernel_2,@function
        .size           tvmgen_default_fused_nn_contrib_conv2d_winograd_without_weight_transform_add_nn_relu_2_kernel_2,(.L_x_136 - tvmgen_default_fused_nn_contrib_conv2d_winograd_without_weight_transform_add_nn_relu_2_kernel_2)
        .other          tvmgen_default_fused_nn_contrib_conv2d_winograd_without_weight_transform_add_nn_relu_2_kernel_2,@"STO_CUDA_ENTRY STV_DEFAULT"
tvmgen_default_fused_nn_contrib_conv2d_winograd_without_weight_transform_add_nn_relu_2_kernel_2:
.text.tvmgen_default_fused_nn_contrib_conv2d_winograd_without_weight_transform_add_nn_relu_2_kernel_2:
[----:B------:R-:W-:Y:S02]  /*0000*/  MOV R1, c[0x0][0x28] ;  /* 0x00000a0000017a02 */ /* 0x000fe40000000f00 */
[----:B------:R-:W0:Y:S01]  /*0010*/  S2R R7, SR_CTAID.X ;  /* 0x0000000000077919 */ /* 0x000e220000002500 */
[----:B------:R-:W-:Y:S01]  /*0020*/  MOV R6, RZ ;  /* 0x000000ff00067202 */ /* 0x000fe20000000f00 */
[----:B------:R-:W-:Y:S02]  /*0030*/  ULDC.64 UR4, c[0x0][0x118] ;  /* 0x0000460000047ab9 */ /* 0x000fe40000000a00 */
[----:B------:R-:W0:Y:S02]  /*0040*/  S2R R2, SR_TID.X ;  /* 0x0000000000027919 */ /* 0x000e240000002100 */
[----:B0-----:R-:W-:-:S05]  /*0050*/  LEA R3, R7, R2, 0x7 ;  /* 0x0000000207037211 */ /* 0x001fca00078e38ff */
[----:B------:R-:W-:-:S04]  /*0060*/  IMAD R4, R7, -0x62, R3 ;  /* 0xffffff9e07047824 */ /* 0x000fc800078e0203 */
[----:B------:R-:W-:-:S04]  /*0070*/  IMAD.HI R0, R4, 0x5397829d, RZ ;  /* 0x5397829d04007827 */ /* 0x000fc800078e02ff */
[----:B------:R-:W-:Y:S01]  /*0080*/  IMAD R7, R7, -0x1c, R4 ;  /* 0xffffffe407077824 */ /* 0x000fe200078e0204 */
[----:B------:R-:W-:-:S03]  /*0090*/  SHF.R.U32.HI R5, RZ, 0x1f, R0 ;  /* 0x0000001fff057819 */ /* 0x000fc60000011600 */
[----:B------:R-:W-:Y:S01]  /*00a0*/  IMAD.HI R6, R7, -0x6db6db6d, R6 ;  /* 0x9249249307067827 */ /* 0x000fe200078e0206 */
[----:B------:R-:W-:-:S03]  /*00b0*/  LEA.HI.SX32 R5, R0, R5, 0x1c ;  /* 0x0000000500057211 */ /* 0x000fc600078fe2ff */
[----:B------:R-:W-:Y:S01]  /*00c0*/  IMAD.HI R0, R3, 0x5397829d, RZ ;  /* 0x5397829d03007827 */ /* 0x000fe200078e02ff */
[----:B------:R-:W-:-:S03]  /*00d0*/  SHF.R.U32.HI R13, RZ, 0x1f, R6 ;  /* 0x0000001fff0d7819 */ /* 0x000fc60000011606 */
[----:B------:R-:W-:Y:S01]  /*00e0*/  IMAD R5, R5, -0x31, R4 ;  /* 0xffffffcf05057824 */ /* 0x000fe200078e0204 */
[----:B------:R-:W-:Y:S02]  /*00f0*/  MOV R4, RZ ;  /* 0x000000ff00047202 */ /* 0x000fe40000000f00 */
[----:B------:R-:W-:Y:S02]  /*0100*/  SHF.R.U32.HI R9, RZ, 0x1f, R0 ;  /* 0x0000001fff097819 */ /* 0x000fe40000011600 */
[----:B------:R-:W-:Y:S01]  /*0110*/  LEA.HI.SX32 R13, R6, R13, 0x1e ;  /* 0x0000000d060d7211 */ /* 0x000fe200078ff2ff */
[----:B------:R-:W-:Y:S01]  /*0120*/  IMAD.HI R2, R5, -0x6db6db6d, R4 ;  /* 0x9249249305027827 */ /* 0x000fe200078e0204 */
[----:B------:R-:W-:Y:S02]  /*0130*/  LEA.HI.SX32 R23, R0, R9, 0x1c ;  /* 0x0000000900177211 */ /* 0x000fe400078fe2ff */
[----:B------:R-:W-:Y:S01]  /*0140*/  MOV R0, 0x4 ;  /* 0x0000000400007802 */ /* 0x000fe20000000f00 */
[----:B------:R-:W-:Y:S01]  /*0150*/  IMAD R22, R13, -0x7, R7 ;  /* 0xfffffff90d167824 */ /* 0x000fe200078e0207 */
[----:B------:R-:W-:Y:S01]  /*0160*/  SHF.R.U32.HI R11, RZ, 0x1f, R2 ;  /* 0x0000001fff0b7819 */ /* 0x000fe20000011602 */
[----:B------:R-:W-:-:S03]  /*0170*/  IMAD R9, R23, 0x31, R5 ;  /* 0x0000003117097824 */ /* 0x000fc600078e0205 */
[----:B------:R-:W-:-:S05]  /*0180*/  LEA.HI.SX32 R11, R2, R11, 0x1e ;  /* 0x0000000b020b7211 */ /* 0x000fca00078ff2ff */
[----:B------:R-:W-:-:S05]  /*0190*/  IMAD R11, R11, 0x7, -R5 ;  /* 0x000000070b0b7824 */ /* 0x000fca00078e0a05 */
[----:B------:R-:W-:-:S05]  /*01a0*/  IADD3 R5, R11, R9, R22 ;  /* 0x000000090b057210 */ /* 0x000fca0007ffe016 */
[----:B------:R-:W-:-:S05]  /*01b0*/  IMAD.WIDE R4, R5, R0, c[0x0][0x168] ;  /* 0x00005a0005047625 */ /* 0x000fca00078e0200 */
[----:B------:R-:W2:Y:S04]  /*01c0*/  LDG.E.CONSTANT R25, [R4.64+0xc400] ;  /* 0x00c4000404197981 */ /* 0x000ea8000c1e9900 */
[----:B------:R-:W3:Y:S04]  /*01d0*/  LDG.E.CONSTANT R24, [R4.64] ;  /* 0x0000000404187981 */ /* 0x000ee8000c1e9900 */
[----:B------:R-:W4:Y:S04]  /*01e0*/  LDG.E.CONSTANT R19, [R4.64+0x31000] ;  /* 0x0310000404137981 */ /* 0x000f28000c1e9900 */
[----:B------:R-:W5:Y:S04]  /*01f0*/  LDG.E.CONSTANT R18, [R4.64+0x3d400] ;  /* 0x03d4000404127981 */ /* 0x000f68000c1e9900 */
        /* <DEDUP_REMOVED lines=9> */
[----:B------:R0:W5:Y:S01]  /*0290*/  LDG.E.CONSTANT R11, [R4.64+0x9f400] ;  /* 0x09f40004040b7981 */ /* 0x000162000c1e9900 */
[----:B------:R-:W-:-:S03]  /*02a0*/  IMAD.WIDE R6, R23, R0, c[0x0][0x170] ;  /* 0x00005c0017067625 */ /* 0x000fc600078e0200 */
[----:B------:R0:W5:Y:S04]  /*02b0*/  LDG.E.CONSTANT R8, [R4.64+0xab800] ;  /* 0x0ab8000404087981 */ /* 0x000168000c1e9900 */
[----:B------:R0:W5:Y:S04]  /*02c0*/  LDG.E.CONSTANT R14, [R4.64+0xb7c00] ;  /* 0x0b7c0004040e7981 */ /* 0x000168000c1e9900 */
[----:B------:R1:W5:Y:S01]  /*02d0*/  LDG.E.CONSTANT R6, [R6.64] ;  /* 0x0000000406067981 */ /* 0x000362000c1e9900 */
[----:B------:R-:W-:-:S05]  /*02e0*/  MOV R2, RZ ;  /* 0x000000ff00027202 */ /* 0x000fca0000000f00 */
[----:B------:R-:W-:-:S05]  /*02f0*/  IMAD.HI R2, R3, -0x6db6db6d, R2 ;  /* 0x9249249303027827 */ /* 0x000fca00078e0202 */
[----:B------:R-:W-:-:S04]  /*0300*/  SHF.R.U32.HI R3, RZ, 0x1f, R2 ;  /* 0x0000001fff037819 */ /* 0x000fc80000011602 */
[----:B------:R-:W-:-:S05]  /*0310*/  LEA.HI.SX32 R3, R2, R3, 0x1e ;  /* 0x0000000302037211 */ /* 0x000fca00078ff2ff */
[----:B------:R-:W-:Y:S01]  /*0320*/  IMAD R2, R3, 0xe, R22 ;  /* 0x0000000e03027824 */ /* 0x000fe200078e0216 */
[----:B--2---:R-:W-:Y:S01]  /*0330*/  FADD R22, RZ, -R25 ;  /* 0x80000019ff167221 */ /* 0x004fe20000000000 */
[----:B---3--:R-:W-:Y:S01]  /*0340*/  FADD R24, RZ, R24 ;  /* 0x00000018ff187221 */ /* 0x008fe20000000000 */
[----:B----4-:R-:W-:Y:S01]  /*0350*/  FADD R23, RZ, -R19 ;  /* 0x80000013ff177221 */ /* 0x010fe20000000000 */
[----:B-----5:R-:W-:Y:S02]  /*0360*/  FADD R26, RZ, R18 ;  /* 0x00000012ff1a7221 */ /* 0x020fe40000000000 */
[----:B------:R-:W-:Y:S01]  /*0370*/  FADD R24, R24, R25 ;  /* 0x0000001918187221 */ /* 0x000fe20000000000 */
[----:B0-----:R-:W-:Y:S01]  /*0380*/  FADD R4, -R18, R23 ;  /* 0x0000001712047221 */ /* 0x001fe20000000100 */
[----:B------:R-:W-:Y:S01]  /*0390*/  FADD R3, R21, R22 ;  /* 0x0000001615037221 */ /* 0x000fe20000000000 */
[----:B------:R-:W-:Y:S01]  /*03a0*/  FADD R5, -R17, R26 ;  /* 0x0000001a11057221 */ /* 0x000fe20000000100 */
[----:B------:R-:W-:-:S02]  /*03b0*/  FADD R24, R24, R21 ;  /* 0x0000001518187221 */ /* 0x000fc40000000000 */
[----:B------:R-:W-:Y:S01]  /*03c0*/  FADD R3, R3, R20 ;  /* 0x0000001403037221 */ /* 0x000fe20000000000 */
[----:B------:R-:W-:Y:S01]  /*03d0*/  FADD R20, -R17, R4 ;  /* 0x0000000411147221 */ /* 0x000fe20000000100 */
[----:B-1----:R-:W-:Y:S01]  /*03e0*/  FADD R7, -R16, R5 ;  /* 0x0000000510077221 */ /* 0x002fe20000000100 */
[----:B------:R-:W-:Y:S01]  /*03f0*/  FADD R19, R24, R19 ;  /* 0x0000001318137221 */ /* 0x000fe20000000000 */
[----:B------:R-:W-:Y:S01]  /*0400*/  FADD R4, -R18, R3 ;  /* 0x0000000312047221 */ /* 0x000fe20000000100 */
[----:B------:R-:W-:Y:S01]  /*0410*/  FADD R5, R15, R20 ;  /* 0x000000140f057221 */ /* 0x000fe20000000000 */
[C---:B------:R-:W-:Y:S01]  /*0420*/  FADD R7, -R12.reuse, R7 ;  /* 0x000000070c077221 */ /* 0x040fe20000000100 */
        /* <DEDUP_REMOVED lines=35> */
.L_x_73:
        /* <DEDUP_REMOVED lines=10> */
.L_x_136:


//--------------------- .text.tvmgen_default_fused_nn_conv2d_add_3_kernel --------------------------
	.section	.text.tvmgen_default_fused_nn_conv2d_add_3_kernel,"ax",@progbits
	.sectionflags	@"SHF_BARRIERS=1"
	.sectioninfo	@"SHI_REGISTERS=40"
	.align	128
        .global         tvmgen_default_fused_nn_conv2d_add_3_kernel
        .type           tvmgen_default_fused_nn_conv2d_add_3_kernel,@function
        .size           tvmgen_default_fused_nn_conv2d_add_3_kernel,(.L_x_137 - tvmgen_default_fused_nn_conv2d_add_3_kernel)
        .other          tvmgen_default_fused_nn_conv2d_add_3_kernel,@"STO_CUDA_ENTRY STV_DEFAULT"
tvmgen_default_fused_nn_conv2d_add_3_kernel:
.text.tvmgen_default_fused_nn_conv2d_add_3_kernel:
[----:B------:R-:W-:Y:S02]  /*0000*/  MOV R1, c[0x0][0x28] ;  /* 0x00000a0000017a02 */ /* 0x000fe40000000f00 */
[----:B------:R-:W0:Y:S01]  /*0010*/  S2R R35, SR_TID.X ;  /* 0x0000000000237919 */ /* 0x000e220000002100 */
[----:B------:R-:W-:Y:S01]  /*0020*/  CS2R R16, SRZ ;  /* 0x0000000000107805 */ /* 0x000fe2000001ff00 */
[----:B------:R-:W-:Y:S01]  /*0030*/  MOV R20, RZ ;  /* 0x000000ff00147202 */ /* 0x000fe20000000f00 */
[----:B------:R-:W-:Y:S01]  /*0040*/  IMAD.MOV.U32 R31, RZ, RZ, RZ ;  /* 0x000000ffff1f7224 */ /* 0x000fe200078e00ff */
[----:B------:R-:W1:Y:S01]  /*0050*/  S2R R32, SR_TID.Z ;  /* 0x0000000000207919 */ /* 0x000e620000002300 */
[----:B------:R-:W-:-:S03]  /*0060*/  ULDC.64 UR4, c[0x0][0x118] ;  /* 0x0000460000047ab9 */ /* 0x000fc60000000a00 */
[----:B------:R-:W2:Y:S04]  /*0070*/  S2R R37, SR_CTAID.Z ;  /* 0x0000000000257919 */ /* 0x000ea80000002700 */
[----:B------:R-:W3:Y:S01]  /*0080*/  S2R R14, SR_CTAID.Y ;  /* 0x00000000000e7919 */ /* 0x000ee20000002600 */
[C---:B0-----:R-:W-:Y:S01]  /*0090*/  IMAD R2, R35.reuse, 0x280, RZ ;  /* 0x0000028023027824 */ /* 0x041fe200078e02ff */
[C---:B------:R-:W-:Y:S01]  /*00a0*/  ISETP.GE.AND P0, PT, R35.reuse, 0x6, PT ;  /* 0x000000062300780c */ /* 0x040fe20003f06270 */
[C---:B------:R-:W-:Y:S01]  /*00b0*/  IMAD R9, R35.reuse, 0x5, RZ ;  /* 0x0000000523097824 */ /* 0x040fe200078e02ff */
[----:B-1----:R-:W-:Y:S02]  /*00c0*/  LEA.HI.SX32 R4, R35, R32, 0x1e ;  /* 0x0000002023047211 */ /* 0x002fe400078ff2ff */
[----:B------:R-:W-:-:S02]  /*00d0*/  LOP3.LUT R3, R2, 0xfffffc00, RZ, 0xc0, !PT ;  /* 0xfffffc0002037812 */ /* 0x000fc400078ec0ff */
[----:B--2---:R-:W-:Y:S02]  /*00e0*/  LEA R0, R37, R32, 0x5 ;  /* 0x0000002025007211 */ /* 0x004fe400078e28ff */
[C---:B------:R-:W-:Y:S02]  /*00f0*/  LOP3.LUT R2, R9.reuse, 0x7, RZ, 0xc0, !PT ;  /* 0x0000000709027812 */ /* 0x040fe400078ec0ff */
[C---:B------:R-:W-:Y:S01]  /*0100*/  IADD3 R7, R9.reuse, 0x2, RZ ;  /* 0x0000000209077810 */ /* 0x040fe20007ffe0ff */
[----:B------:R-:W-:Y:S01]  /*0110*/  IMAD.SHL.U32 R0, R0, 0x1000, RZ ;  /* 0x0000100000007824 */ /* 0x000fe200078e00ff */
[C---:B------:R-:W-:Y:S02]  /*0120*/  IADD3 R11, R9.reuse, 0x3, RZ ;  /* 0x00000003090b7810 */ /* 0x040fe40007ffe0ff */
[----:B------:R-:W-:Y:S02]  /*0130*/  IADD3 R13, R9, 0x4, RZ ;  /* 0x00000004090d7810 */ /* 0x000fe40007ffe0ff */
[----:B------:R-:W-:-:S02]  /*0140*/  IADD3 R29, R2, R0, R3 ;  /* 0x00000000021d7210 */ /* 0x000fc40007ffe003 */
[----:B------:R-:W-:Y:S02]  /*0150*/  LEA R36, R32, R35, 0x2 ;  /* 0x0000002320247211 */ /* 0x000fe400078e10ff */
[----:B------:R-:W-:Y:S02]  /*0160*/  IADD3 R3, R9, 0x1, RZ ;  /* 0x0000000109037810 */ /* 0x000fe40007ffe0ff */
[-C--:B------:R-:W-:Y:S01]  /*0170*/  LEA.HI.SX32 R5, R7, R32.reuse, 0x1b ;  /* 0x0000002007057211 */ /* 0x080fe200078fdaff */
[----:B------:R-:W-:Y:S01]  /*0180*/  IMAD.HI R2, R36, 0x4ec4ec4f, RZ ;  /* 0x4ec4ec4f24027827 */ /* 0x000fe200078e02ff */
[-C--:B------:R-:W-:Y:S02]  /*0190*/  LEA.HI.SX32 R8, R11, R32.reuse, 0x1b ;  /* 0x000000200b087211 */ /* 0x080fe400078fdaff */
[----:B------:R-:W-:Y:S02]  /*01a0*/  ISETP.GE.AND P1, PT, R4, 0x1a, PT ;  /* 0x0000001a0400780c */ /* 0x000fe40003f26270 */
[----:B------:R-:W-:-:S02]  /*01b0*/  LEA.HI.SX32 R10, R13, R32, 0x1b ;  /* 0x000000200d0a7211 */ /* 0x000fc400078fdaff */
[----:B------:R-:W-:Y:S02]  /*01c0*/  SHF.L.U32 R4, R3, 0x7, RZ ;  /* 0x0000000703047819 */ /* 0x000fe400000006ff */
[----:B------:R-:W-:Y:S02]  /*01d0*/  ISETP.LT.AND P2, PT, R5, 0x20, !P0 ;  /* 0x000000200500780c */ /* 0x000fe40004741270 */
[----:B------:R-:W-:Y:S01]  /*01e0*/  ISETP.LT.AND P3, PT, R8, 0x20, !P0 ;  /* 0x000000200800780c */ /* 0x000fe20004761270 */
[----:B------:R-:W-:Y:S01]  /*01f0*/  IMAD.SHL.U32 R8, R11, 0x80, RZ ;  /* 0x000000800b087824 */ /* 0x000fe200078e00ff */
[----:B------:R-:W-:Y:S02]  /*0200*/  ISETP.LT.AND P0, PT, R10, 0x20, !P0 ;  /* 0x000000200a00780c */ /* 0x000fe40004701270 */
[----:B------:R-:W-:Y:S02]  /*0210*/  LOP3.LUT R6, R3, 0x7, RZ, 0xc0, !PT ;  /* 0x0000000703067812 */ /* 0x000fe400078ec0ff */
[----:B------:R-:W-:-:S02]  /*0220*/  LOP3.LUT R5, R4, 0xfffffc00, RZ, 0xc0, !PT ;  /* 0xfffffc0004057812 */ /* 0x000fc400078ec0ff */
[----:B------:R-:W-:Y:S02]  /*0230*/  SHF.L.U32 R10, R13, 0x7, RZ ;  /* 0x000000070d0a7819 */ /* 0x000fe400000006ff */
[----:B------:R-:W-:Y:S02]  /*0240*/  SHF.R.U32.HI R3, RZ, 0x1f, R2 ;  /* 0x0000001fff037819 */ /* 0x000fe40000011602 */
[----:B------:R-:W-:Y:S02]  /*0250*/  SHF.L.U32 R4, R7, 0x7, RZ ;  /* 0x0000000707047819 */ /* 0x000fe400000006ff */
[----:B------:R-:W-:Y:S02]  /*0260*/  LOP3.LUT R12, R13, 0x7, RZ, 0xc0, !PT ;  /* 0x000000070d0c7812 */ /* 0x000fe400078ec0ff */
[----:B------:R-:W-:Y:S02]  /*0270*/  IADD3 R5, R6, R0, R5 ;  /* 0x0000000006057210 */ /* 0x000fe40007ffe005 */
[----:B------:R-:W-:-:S02]  /*0280*/  LOP3.LUT R13, R10, 0xfffffc00, RZ, 0xc0, !PT ;  /* 0xfffffc000a0d7812 */ /* 0x000fc400078ec0ff */
[----:B------:R-:W-:Y:S02]  /*0290*/  LOP3.LUT R6, R7, 0x7, RZ, 0xc0, !PT ;  /* 0x0000000707067812 */ /* 0x000fe400078ec0ff */
[----:B------:R-:W-:Y:S02]  /*02a0*/  LOP3.LUT R10, R11, 0x7, RZ, 0xc0, !PT ;  /* 0x000000070b0a7812 */ /* 0x000fe400078ec0ff */
[----:B------:R-:W-:Y:S01]  /*02b0*/  LEA.HI.SX32 R3, R2, R3, 0x1e ;  /* 0x0000000302037211 */ /* 0x000fe200078ff2ff */
[----:B------:R-:W-:Y:S01]  /*02c0*/  IMAD.MOV.U32 R2, RZ, RZ, 0x4 ;  /* 0x00000004ff027424 */ /* 0x000fe200078e00ff */
[----:B------:R-:W-:Y:S02]  /*02d0*/  LOP3.LUT R7, R4, 0xfffffc00, RZ, 0xc0, !PT ;  /* 0xfffffc0004077812 */ /* 0x000fe400078ec0ff */
[----:B------:R-:W-:Y:S01]  /*02e0*/  LOP3.LUT R11, R8, 0xfffffc00, RZ, 0xc0, !PT ;  /* 0xfffffc00080b7812 */ /* 0x000fe200078ec0ff */
[----:B------:R-:W-:Y:S01]  /*02f0*/  IMAD.WIDE R28, R29, R2, c[0x0][0x170] ;  /* 0x00005c001d1c7625 */ /* 0x000fe200078e0202 */
[----:B------:R-:W-:-:S02]  /*0300*/  IADD3 R13, R12, R0, R13 ;  /* 0x000000000c0d7210 */ /* 0x000fc40007ffe00d */
[----:B------:R-:W-:Y:S01]  /*0310*/  IADD3 R27, R6, R0, R7 ;  /* 0x00000000061b7210 */ /* 0x000fe20007ffe007 */
[----:B------:R-:W-:Y:S01]  /*0320*/  IMAD.WIDE R4, R5, R2, c[0x0][0x170] ;  /* 0x00005c0005047625 */ /* 0x000fe200078e0202 */
[----:B------:R-:W-:Y:S02]  /*0330*/  IADD3 R11, R10, R0, R11 ;  /* 0x000000000a0b7210 */ /* 0x000fe40007ffe00b */
[----:B------:R-:W-:Y:S01]  /*0340*/  MOV R30, R28 ;  /* 0x0000001c001e7202 */ /* 0x000fe20000000f00 */
[----:B------:R-:W-:Y:S01]  /*0350*/  IMAD R0, R3, -0xd, R36 ;  /* 0xfffffff303007824 */ /* 0x000fe200078e0224 */
[----:B------:R-:W-:Y:S01]  /*0360*/  MOV R28, R4 ;  /* 0x00000004001c7202 */ /* 0x000fe20000000f00 */
[-C--:B------:R-:W-:Y:S01]  /*0370*/  IMAD.WIDE R6, R13, R2.reuse, c[0x0][0x170] ;  /* 0x00005c000d067625 */ /* 0x080fe200078e0202 */
[----:B------:R-:W-:Y:S02]  /*0380*/  ISETP.LT.AND P1, PT, R35, 0x4, !P1 ;  /* 0x000000042300780c */ /* 0x000fe40004f21270 */
[----:B------:R-:W-:Y:S01]  /*0390*/  MOV R4, RZ ;  /* 0x000000ff00047202 */ /* 0x000fe20000000f00 */
[----:B------:R-:W-:Y:S01]  /*03a0*/  IMAD R3, R3, 0xc4, R0 ;  /* 0x000000c403037824 */ /* 0x000fe200078e0200 */
[----:B------:R-:W-:Y:S01]  /*03b0*/  MOV R0, R7 ;  /* 0x0000000700007202 */ /* 0x000fe20000000f00 */
[----:B------:R-:W-:-:S04]  /*03c0*/  IMAD.WIDE R24, R11, R2, c[0x0][0x170] ;  /* 0x00005c000b187625 */ /* 0x000fc800078e0202 */
[----:B------:R-:W-:-:S04]  /*03d0*/  IMAD.WIDE R26, R27, R2, c[0x0][0x170] ;  /* 0x00005c001b1a7625 */ /* 0x000fc800078e0202 */
[----:B---3--:R-:W-:Y:S02]  /*03e0*/  IMAD R3, R14, 0x1c, R3 ;  /* 0x0000001c0e037824 */ /* 0x008fe400078e0203 */
[----:B------:R-:W-:Y:S01]  /*03f0*/  IMAD.MOV.U32 R7, RZ, RZ, R25 ;  /* 0x000000ffff077224 */ /* 0x000fe200078e0019 */
[----:B------:R-:W-:Y:S01]  /*0400*/  MOV R25, R27 ;  /* 0x0000001b00197202 */ /* 0x000fe20000000f00 */
[----:B------:R-:W-:Y:S01]  /*0410*/  IMAD.MOV.U32 R27, RZ, RZ, R5 ;  /* 0x000000ffff1b7224 */ /* 0x000fe200078e0005 */
[C---:B------:R-:W-:Y:S01]  /*0420*/  LEA R5, R32.reuse, R9, 0x5 ;  /* 0x0000000920057211 */ /* 0x040fe200078e28ff */
[----:B------:R-:W-:Y:S01]  /*0430*/  IMAD.WIDE R2, R3, R2, c[0x0][0x168] ;  /* 0x00005a0003027625 */ /* 0x000fe200078e0202 */
[----:B------:R-:W-:-:S03]  /*0440*/  SHF.L.U32 R32, R32, 0x5, RZ ;  /* 0x0000000520207819 */ /* 0x000fc600000006ff */
.L_x_74:
[----:B------:R-:W-:Y:S01]  /*0450*/  IMAD.MOV.U32 R8, RZ, RZ, R30 ;  /* 0x000000ffff087224 */ /* 0x000fe200078e001e */
[----:B------:R-:W-:Y:S01]  /*0460*/  MOV R9, R29 ;  /* 0x0000001d00097202 */ /* 0x000fe20000000f00 */
[----:B------:R-:W-:Y:S01]  /*0470*/  IMAD.MOV.U32 R11, RZ, RZ, R27 ;  /* 0x000000ffff0b7224 */ /* 0x000fe200078e001b */
[----:B------:R-:W-:Y:S01]  /*0480*/  MOV R10, R28 ;  /* 0x0000001c000a7202 */ /* 0x000fe20000000f00 */
[----:B------:R0:W2:Y:S04]  /*0490*/  @P1 LDG.E.CONSTANT R19, [R2.64] ;  /* 0x0000000402131981 */ /* 0x0000a8000c1e9900 */
[----:B------:R1:W3:Y:S04]  /*04a0*/  LDG.E.CONSTANT R18, [R8.64] ;  /* 0x0000000408127981 */ /* 0x0002e8000c1e9900 */
[----:B------:R-:W4:Y:S04]  /*04b0*/  LDG.E.CONSTANT R22, [R10.64] ;  /* 0x000000040a167981 */ /* 0x000f28000c1e9900 */
[----:B------:R-:W-:Y:S01]  /*04c0*/  BAR.SYNC.DEFER_BLOCKING 0x0 ;  /* 0x0000000000007b1d */ /* 0x000fe20000010000 */
[----:B-1----:R-:W-:-:S02]  /*04d0*/  @P2 MOV R8, R26 ;  /* 0x0000001a00082202 */ /* 0x002fc40000000f00 */
[----:B------:R-:W-:-:S05]  /*04e0*/  @P2 MOV R9, R25 ;  /* 0x0000001900092202 */ /* 0x000fca0000000f00 */
[----:B------:R1:W5:Y:S02]  /*04f0*/  @P2 LDG.E.CONSTANT R21, [R8.64] ;  /* 0x0000000408152981 */ /* 0x000364000c1e9900 */
[----:B-1----:R-:W-:Y:S01]  /*0500*/  @P3 IMAD.MOV.U32 R8, RZ, RZ, R24 ;  /* 0x000000ffff083224 */ /* 0x002fe200078e0018 */
[----:B------:R-:W-:-:S05]  /*0510*/  @P3 MOV R9, R7 ;  /* 0x0000000700093202 */ /* 0x000fca0000000f00 */
[----:B------:R1:W5:Y:S02]  /*0520*/  @P3 LDG.E.CONSTANT R23, [R8.64] ;  /* 0x0000000408173981 */ /* 0x000364000c1e9900 */
[----:B-1----:R-:W-:Y:S01]  /*0530*/  @P0 MOV R8, R6 ;  /* 0x0000000600080202 */ /* 0x002fe20000000f00 */
[----:B------:R-:W-:-:S05]  /*0540*/  @P0 IMAD.MOV.U32 R9, RZ, RZ, R0 ;  /* 0x000000ffff090224 */ /* 0x000fca00078e0000 */
[----:B------:R-:W5:Y:S01]  /*0550*/  @P0 LDG.E.CONSTANT R14, [R8.64] ;  /* 0x00000004080e0981 */ /* 0x000f62000c1e9900 */
[----:B------:R-:W-:Y:S02]  /*0560*/  IADD3 R30, P6, R30, 0x20, RZ ;  /* 0x000000201e1e7810 */ /* 0x000fe40007fde0ff */
[----:B------:R-:W-:Y:S02]  /*0570*/  IADD3 R4, R4, 0x1, RZ ;  /* 0x0000000104047810 */ /* 0x000fe40007ffe0ff */
[----:B------:R-:W-:Y:S02]  /*0580*/  IADD3.X R29, RZ, R29, RZ, P6, !PT ;  /* 0x0000001dff1d7210 */ /* 0x000fe400037fe4ff */
[----:B0-----:R-:W-:Y:S02]  /*0590*/  IADD3 R2, P5, R2, 0x1880, RZ ;  /* 0x0000188002027810 */ /* 0x001fe40007fbe0ff */
[----:B------:R-:W-:Y:S02]  /*05a0*/  ISETP.NE.AND P6, PT, R4, 0x80, PT ;  /* 0x000000800400780c */ /* 0x000fe40003fc5270 */
[----:B------:R-:W-:-:S02]  /*05b0*/  IADD3.X R3, RZ, R3, RZ, P5, !PT ;  /* 0x00000003ff037210 */ /* 0x000fc40002ffe4ff */
[----:B------:R-:W-:Y:S02]  /*05c0*/  IADD3 R28, P4, R28, 0x20, RZ ;  /* 0x000000201c1c7810 */ /* 0x000fe40007f9e0ff */
[----:B------:R-:W-:-:S03]  /*05d0*/  IADD3 R26, P5, R26, 0x20, RZ ;  /* 0x000000201a1a7810 */ /* 0x000fc60007fbe0ff */
[----:B------:R-:W-:Y:S01]  /*05e0*/  IMAD.X R27, RZ, RZ, R27, P4 ;  /* 0x000000ffff1b7224 */ /* 0x000fe200020e061b */
[----:B------:R-:W-:Y:S02]  /*05f0*/  IADD3.X R25, RZ, R25, RZ, P5, !PT ;  /* 0x00000019ff197210 */ /* 0x000fe40002ffe4ff */
[----:B------:R-:W-:Y:S02]  /*0600*/  IADD3 R6, P5, R6, 0x20, RZ ;  /* 0x0000002006067810 */ /* 0x000fe40007fbe0ff */
[----:B------:R-:W-:-:S03]  /*0610*/  IADD3 R24, P4, R24, 0x20, RZ ;  /* 0x0000002018187810 */ /* 0x000fc60007f9e0ff */
[----:B------:R-:W-:Y:S01]  /*0620*/  IMAD.X R0, RZ, RZ, R0, P5 ;  /* 0x000000ffff007224 */ /* 0x000fe200028e0600 */
[----:B------:R-:W-:Y:S01]  /*0630*/  IADD3.X R7, RZ, R7, RZ, P4, !PT ;  /* 0x00000007ff077210 */ /* 0x000fe200027fe4ff */
[----:B--2---:R-:W-:Y:S04]  /*0640*/  @P1 STS [R36.X4], R19 ;  /* 0x0000001324001388 */ /* 0x004fe80000004800 */
[----:B---3--:R-:W-:Y:S04]  /*0650*/  STS [R5.X4+0x1a0], R18 ;  /* 0x0001a01205007388 */ /* 0x008fe80000004800 */
[----:B----4-:R-:W-:Y:S04]  /*0660*/  STS [R5.X4+0x1a4], R22 ;  /* 0x0001a41605007388 */ /* 0x010fe80000004800 */
[----:B-----5:R-:W-:Y:S04]  /*0670*/  @P2 STS [R5.X4+0x1a8], R21 ;  /* 0x0001a81505002388 */ /* 0x020fe80000004800 */
[----:B------:R-:W-:Y:S04]  /*0680*/  @P3 STS [R5.X4+0x1ac], R23 ;  /* 0x0001ac1705003388 */ /* 0x000fe80000004800 */
[----:B------:R-:W-:Y:S04]  /*0690*/  @P0 STS [R5.X4+0x1b0], R14 ;  /* 0x0001b00e05000388 */ /* 0x000fe80000004800 */
[----:B------:R-:W-:Y:S06]  /*06a0*/  BAR.SYNC.DEFER_BLOCKING 0x0 ;  /* 0x0000000000007b1d */ /* 0x000fec0000010000 */
[----:B------:R-:W-:Y:S04]  /*06b0*/  LDS R33, [R35.X8] ;  /* 0x0000000023217984 */ /* 0x000fe80000008800 */
[----:B------:R-:W0:Y:S04]  /*06c0*/  LDS.128 R8, [R32+0x1a0] ;  /* 0x0001a00020087984 */ /* 0x000e280000000c00 */
[----:B------:R-:W1:Y:S04]  /*06d0*/  LDS.128 R12, [R32+0x5a0] ;  /* 0x0005a000200c7984 */ /* 0x000e680000000c00 */
[----:B------:R-:W2:Y:S01]  /*06e0*/  LDS R34, [R35.X8+0x34] ;  /* 0x0000340023227984 */ /* 0x000ea20000008800 */
[----:B0-----:R-:W-:Y:S01]  /*06f0*/  FFMA R19, R8, R33, R16 ;  /* 0x0000002108137223 */ /* 0x001fe20000000010 */
[----:B-1----:R-:W-:-:S03]  /*0700*/  FFMA R8, R33, R12, R17 ;  /* 0x0000000c21087223 */ /* 0x002fc60000000011 */
[C---:B--2---:R-:W-:Y:S01]  /*0710*/  FFMA R12, R34.reuse, R9, R19 ;  /* 0x00000009220c7223 */ /* 0x044fe20000000013 */
[----:B------:R-:W-:Y:S01]  /*0720*/  FFMA R21, R34, R13, R8 ;  /* 0x0000000d22157223 */ /* 0x000fe20000000008 */
[----:B------:R-:W0:Y:S04]  /*0730*/  LDS.128 R16, [R32+0x9a0] ;  /* 0x0009a00020107984 */ /* 0x000e280000000c00 */
[----:B------:R-:W1:Y:S01]  /*0740*/  LDS R9, [R35.X8+0x68] ;  /* 0x0000680023097984 */ /* 0x000e620000008800 */
[----:B0-----:R-:W-:Y:S01]  /*0750*/  FFMA R13, R33, R16, R20 ;  /* 0x00000010210d7223 */ /* 0x001fe20000000014 */
[----:B-1----:R-:W-:-:S03]  /*0760*/  FFMA R14, R9, R14, R21 ;  /* 0x0000000e090e7223 */ /* 0x002fc60000000015 */
[C---:B------:R-:W-:Y:S01]  /*0770*/  FFMA R8, R34.reuse, R17, R13 ;  /* 0x0000001122087223 */ /* 0x040fe2000000000d */
[----:B------:R-:W0:Y:S01]  /*0780*/  LDS.128 R20, [R32+0xda0] ;  /* 0x000da00020147984 */ /* 0x000e220000000c00 */
[C---:B------:R-:W-:Y:S02]  /*0790*/  FFMA R10, R9.reuse, R10, R12 ;  /* 0x0000000a090a7223 */ /* 0x040fe4000000000c */
[----:B------:R-:W-:Y:S01]  /*07a0*/  FFMA R8, R9, R18, R8 ;  /* 0x0000001209087223 */ /* 0x000fe20000000008 */
[----:B0-----:R-:W-:Y:S02]  /*07b0*/  FFMA R33, R33, R20, R31 ;  /* 0x0000001421217223 */ /* 0x001fe4000000001f */
[----:B------:R-:W0:Y:S02]  /*07c0*/  LDS R31, [R35.X8+0x9c] ;  /* 0x00009c00231f7984 */ /* 0x000e240000008800 */
[----:B------:R-:W-:Y:S02]  /*07d0*/  FFMA R21, R34, R21, R33 ;  /* 0x0000001522157223 */ /* 0x000fe40000000021 */
[----:B------:R-:W-:Y:S02]  /*07e0*/  LDS R33, [R35.X8+0xd0] ;  /* 0x0000d00023217984 */ /* 0x000fe40000008800 */
[----:B------:R-:W-:-:S02]  /*07f0*/  FFMA R22, R9, R22, R21 ;  /* 0x0000001609167223 */ /* 0x000fc40000000015 */
[----:B------:R-:W-:Y:S01]  /*0800*/  LDS R34, [R35.X8+0x104] ;  /* 0x0001040023227984 */ /* 0x000fe20000008800 */
[C---:B0-----:R-:W-:Y:S01]  /*0810*/  FFMA R17, R31.reuse, R11, R10 ;  /* 0x0000000b1f117223 */ /* 0x041fe2000000000a */
[C---:B------:R-:W-:Y:S01]  /*0820*/  FFMA R20, R31.reuse, R19, R8 ;  /* 0x000000131f147223 */ /* 0x040fe20000000008 */
[C---:B------:R-:W-:Y:S01]  /*0830*/  FFMA R16, R31.reuse, R15, R14 ;  /* 0x0000000f1f107223 */ /* 0x040fe2000000000e */
[----:B------:R-:W0:Y:S01]  /*0840*/  LDS.128 R8, [R32+0x1b0] ;  /* 0x0001b00020087984 */ /* 0x000e220000000c00 */
[----:B------:R-:W-:-:S03]  /*0850*/  FFMA R31, R31, R23, R22 ;  /* 0x000000171f1f7223 */ /* 0x000fc60000000016 */
[----:B------:R-:W1:Y:S01]  /*0860*/  LDS.128 R12, [R32+0x5b0] ;  /* 0x0005b000200c7984 */ /* 0x000e620000000c00 */
[----:B0-----:R-:W-:Y:S01]  /*0870*/  FFMA R17, R8, R33, R17 ;  /* 0x0000002108117223 */ /* 0x001fe20000000011 */
[----:B-1----:R-:W-:-:S03]  /*0880*/  FFMA R12, R33, R12, R16 ;  /* 0x0000000c210c7223 */ /* 0x002fc60000000010 */
[C---:B------:R-:W-:Y:S02]  /*0890*/  FFMA R8, R34.reuse, R9, R17 ;  /* 0x0000000922087223 */ /* 0x040fe40000000011 */
[----:B------:R-:W0:Y:S01]  /*08a0*/  LDS R9, [R35.X8+0x138] ;  /* 0x0001380023097984 */ /* 0x000e220000008800 */
[----:B------:R-:W-:-:S03]  /*08b0*/  FFMA R21, R34, R13, R12 ;  /* 0x0000000d22157223 */ /* 0x000fc6000000000c */
[----:B------:R-:W1:Y:S01]  /*08c0*/  LDS.128 R16, [R32+0x9b0] ;  /* 0x0009b00020107984 */ /* 0x000e620000000c00 */
[C---:B0-----:R-:W-:Y:S01]  /*08d0*/  FFMA R14, R9.reuse, R14, R21 ;  /* 0x0000000e090e7223 */ /* 0x041fe20000000015 */
[----:B------:R-:W-:Y:S01]  /*08e0*/  FFMA R10, R9, R10, R8 ;  /* 0x0000000a090a7223 */ /* 0x000fe20000000008 */
[----:B-1----:R-:W-:Y:S02]  /*08f0*/  FFMA R13, R33, R16, R20 ;  /* 0x00000010210d7223 */ /* 0x002fe40000000014 */
[----:B------:R-:W0:Y:S02]  /*0900*/  LDS.128 R20, [R32+0xdb0] ;  /* 0x000db00020147984 */ /* 0x000e240000000c00 */
[----:B------:R-:W-:-:S04]  /*0910*/  FFMA R8, R34, R17, R13 ;  /* 0x0000001122087223 */ /* 0x000fc8000000000d */
[----:B------:R-:W-:Y:S01]  /*0920*/  FFMA R8, R9, R18, R8 ;  /* 0x0000001209087223 */ /* 0x000fe20000000008 */
[----:B0-----:R-:W-:Y:S02]  /*0930*/  FFMA R33, R33, R20, R31 ;  /* 0x0000001421217223 */ /* 0x001fe4000000001f */
[----:B------:R-:W0:Y:S02]  /*0940*/  LDS R31, [R35.X8+0x16c] ;  /* 0x00016c00231f7984 */ /* 0x000e240000008800 */
[----:B------:R-:W-:-:S04]  /*0950*/  FFMA R21, R34, R21, R33 ;  /* 0x0000001522157223 */ /* 0x000fc80000000021 */
[----:B------:R-:W-:Y:S01]  /*0960*/  FFMA R22, R9, R22, R21 ;  /* 0x0000001609167223 */ /* 0x000fe20000000015 */
[C---:B0-----:R-:W-:Y:S01]  /*0970*/  FFMA R16, R31.reuse, R11, R10 ;  /* 0x0000000b1f107223 */ /* 0x041fe2000000000a */
[C---:B------:R-:W-:Y:S01]  /*0980*/  FFMA R17, R31.reuse, R15, R14 ;  /* 0x0000000f1f117223 */ /* 0x040fe2000000000e */
[C---:B------:R-:W-:Y:S01]  /*0990*/  FFMA R20, R31.reuse, R19, R8 ;  /* 0x000000131f147223 */ /* 0x040fe20000000008 */
[----:B------:R-:W-:Y:S01]  /*09a0*/  FFMA R31, R31, R23, R22 ;  /* 0x000000171f1f7223 */ /* 0x000fe20000000016 */
[----:B------:R-:W-:Y:S05]  /*09b0*/  @P6 BRA `(.L_x_74) ;  /* 0xfffffa9000006947 */ /* 0x000fea000383ffff */
[----:B------:R-:W0:Y:S01]  /*09c0*/  S2R R0, SR_TID.Z ;  /* 0x0000000000007919 */ /* 0x000e220000002300 */
[----:B------:R-:W-:Y:S02]  /*09d0*/  MOV R11, 0x4 ;  /* 0x00000004000b7802 */ /* 0x000fe40000000f00 */
[----:B0-----:R-:W-:-:S05]  /*09e0*/  LEA R2, R37, R0, 0x7 ;  /* 0x0000000025027211 */ /* 0x001fca00078e38ff */
[----:B------:R-:W-:-:S05]  /*09f0*/  IMAD.WIDE R2, R2, R11, c[0x0][0x178] ;  /* 0x00005e0002027625 */ /* 0x000fca00078e020b */
[----:B------:R-:W2:Y:S04]  /*0a00*/  LDG.E.CONSTANT R5, [R2.64] ;  /* 0x0000000402057981 */ /* 0x000ea8000c1e9900 */
[----:B------:R-:W3:Y:S04]  /*0a10*/  LDG.E.CONSTANT R6, [R2.64+0x80] ;  /* 0x0000800402067981 */ /* 0x000ee8000c1e9900 */
[----:B------:R-:W4:Y:S04]  /*0a20*/  LDG.E.CONSTANT R9, [R2.64+0x100] ;  /* 0x0001000402097981 */ /* 0x000f28000c1e9900 */
[----:B------:R-:W5:Y:S04]  /*0a30*/  LDG.E.CONSTANT R8, [R2.64+0x180] ;  /* 0x0001800402087981 */ /* 0x000f68000c1e9900 */
[----:B------:R-:W0:Y:S01]  /*0a40*/  S2R R12, SR_CTAID.Y ;  /* 0x00000000000c7919 */ /* 0x000e220000002600 */
[----:B------:R-:W-:-:S04]  /*0a50*/  IMAD R0, R0, 0x31, R35 ;  /* 0x0000003100007824 */ /* 0x000fc800078e0223 */
[----:B------:R-:W-:-:S04]  /*0a60*/  IMAD R0, R37, 0x1880, R0 ;  /* 0x0000188025007824 */ /* 0x000fc800078e0200 */
[----:B0-----:R-:W-:Y:S01]  /*0a70*/  IMAD R0, R12, 0x7, R0 ;  /* 0x000000070c007824 */ /* 0x001fe200078e0200 */
[----:B--2---:R-:W-:-:S03]  /*0a80*/  FADD R7, R16, R5 ;  /* 0x0000000510077221 */ /* 0x004fc60000000000 */
[----:B------:R-:W-:Y:S01]  /*0a90*/  IMAD.WIDE R4, R0, R11, c[0x0][0x160] ;  /* 0x0000580000047625 */ /* 0x000fe200078e020b */
[----:B---3--:R-:W-:Y:S01]  /*0aa0*/  FADD R17, R17, R6 ;  /* 0x0000000611117221 */ /* 0x008fe20000000000 */
[----:B----4-:R-:W-:Y:S01]  /*0ab0*/  FADD R9, R20, R9 ;  /* 0x0000000914097221 */ /* 0x010fe20000000000 */
[----:B-----5:R-:W-:Y:S02]  /*0ac0*/  FADD R31, R31, R8 ;  /* 0x000000081f1f7221 */ /* 0x020fe40000000000 */
[----:B------:R-:W-:Y:S04]  /*0ad0*/  STG.E [R4.64], R7 ;  /* 0x0000000704007986 */ /* 0x000fe8000c101904 */
[----:B------:R-:W-:Y:S04]  /*0ae0*/  STG.E [R4.64+0x1880], R17 ;  /* 0x0018801104007986 */ /* 0x000fe8000c101904 */
[----:B------:R-:W-:Y:S04]  /*0af0*/  STG.E [R4.64+0x3100], R9 ;  /* 0x0031000904007986 */ /* 0x000fe8000c101904 */
[----:B------:R-:W-:Y:S01]  /*0b00*/  STG.E [R4.64+0x4980], R31 ;  /* 0x0049801f04007986 */ /* 0x000fe2000c101904 */
[----:B------:R-:W-:Y:S05]  /*0b10*/  EXIT ;  /* 0x000000000000794d */ /* 0x000fea0003800000 */
.L_x_75:
        /* <DEDUP_REMOVED lines=14> */
.L_x_137:


//--------------------- .text.tvmgen_default_fused_nn_contrib_conv2d_winograd_without_weight_transform_add_nn_relu_3_kernel --------------------------
	.section	.text.tvmgen_default_fused_nn_contrib_conv2d_winograd_without_weight_transform_add_nn_relu_3_kernel,"ax",@progbits
	.sectioninfo	@"SHI_REGISTERS=28"
	.align	128
        .global         tvmgen_default_fused_nn_contrib_conv2d_winograd_without_weight_transform_add_nn_relu_3_kernel
        .type           tvmgen_default_fused_nn_contrib_conv2d_winograd_without_weight_transform_add_nn_relu_3_kernel,@function
        .size           tvmgen_default_fused_nn_contrib_conv2d_winograd_without_weight_transform_add_nn_relu_3_kernel,(.L_x_138 - tvmgen_default_fused_nn_contrib_conv2d_winograd_without_weight_transform_add_nn_relu_3_kernel)
        .other          tvmgen_default_fused_nn_contrib_conv2d_winograd_without_weight_transform_add_nn_relu_3_kernel,@"STO_CUDA_ENTRY STV_DEFAULT"
tvmgen_default_fused_nn_contrib_conv2d_winograd_without_weight_transform_add_nn_relu_3_kernel:
.text.tvmgen_default_fused_nn_contrib_conv2d_winograd_without_weight_transform_add_nn_relu_3_kernel:
[----:B------:R-:W-:Y:S02]  /*0000*/  MOV R1, c[0x0][0x28] ;  /* 0x00000a0000017a02 */ /* 0x000fe40000000f00 */
[----:B------:R-:W0:Y:S01]  /*0010*/  S2R R21, SR_TID.X ;  /* 0x0000000000157919 */ /* 0x000e220000002100 */
[----:B------:R-:W-:Y:S01]  /*0020*/  MOV R23, 0x4 ;  /* 0x0000000400177802 */ /* 0x000fe20000000f00 */
[----:B------:R-:W-:Y:S01]  /*0030*/  ULDC.64 UR4, c[0x0][0x118] ;  /* 0x0000460000047ab9 */ /* 0x000fe20000000a00 */
[----:B------:R-:W-:Y:S01]  /*0040*/  MOV R20, RZ ;  /* 0x000000ff00147202 */ /* 0x000fe20000000f00 */
[----:B------:R-:W1:Y:S01]  /*0050*/  S2R R22, SR_CTAID.X ;  /* 0x0000000000167919 */ /* 0x000e620000002500 */
[----:B------:R-:W-:Y:S01]  /*0060*/  CS2R R16, SRZ ;  /* 0x0000000000107805 */ /* 0x000fe2000001ff00 */
[----:B------:R-:W-:Y:S01]  /*0070*/  CS2R R18, SRZ ;  /* 0x0000000000127805 */ /* 0x000fe2000001ff00 */
[----:B0-----:R-:W-:Y:S02]  /*0080*/  SHF.R.S32.HI R0, RZ, 0x4, R21 ;  /* 0x00000004ff007819 */ /* 0x001fe40000011415 */
[----:B------:R-:W-:Y:S02]  /*0090*/  LOP3.LUT R5, R21, 0xc, RZ, 0xc0, !PT ;  /* 0x0000000c15057812 */ /* 0x000fe400078ec0ff */
[----:B-1----:R-:W-:-:S02]  /*00a0*/  LEA R4, R22, R0, 0x3 ;  /* 0x0000000016047211 */ /* 0x002fc400078e18ff */
[C---:B------:R-:W-:Y:S02]  /*00b0*/  SHF.L.U32 R0, R21.reuse, 0x1, RZ ;  /* 0x0000000115007819 */ /* 0x040fe400000006ff */
[C---:B------:R-:W-:Y:S01]  /*00c0*/  LOP3.LUT P2, RZ, R21.reuse, 0xc, RZ, 0xc0, !PT ;  /* 0x0000000c15ff7812 */ /* 0x040fe2000784c0ff */
[----:B------:R-:W-:Y:S01]  /*00d0*/  IMAD R4, R4, 0x31, RZ ;  /* 0x0000003104047824 */ /* 0x000fe200078e02ff */
[----:B------:R-:W-:Y:S02]  /*00e0*/  LOP3.LUT R3, R0, 0x6, RZ, 0xc0, !PT ;  /* 0x0000000600037812 */ /* 0x000fe400078ec0ff */
[----:B------:R-:W-:Y:S02]  /*00f0*/  SHF.R.U32.HI R0, RZ, 0x2, R5 ;  /* 0x00000002ff007819 */ /* 0x000fe40000011605 */
[----:B------:R-:W-:Y:S02]  /*0100*/  IADD3 R3, R4, -0x8, R3 ;  /* 0xfffffff804037810 */ /* 0x000fe40007ffe003 */
[----:B------:R-:W-:-:S02]  /*0110*/  LOP3.LUT P3, RZ, R21, 0x3, RZ, 0xc0, !PT ;  /* 0x0000000315ff7812 */ /* 0x000fc4000786c0ff */
[----:B------:R-:W-:Y:S01]  /*0120*/  LOP3.LUT R2, R21, 0x3, RZ, 0xc0, !PT ;  /* 0x0000000315027812 */ /* 0x000fe200078ec0ff */
[----:B------:R-:W-:Y:S01]  /*0130*/  IMAD R3, R0, 0xe, R3 ;  /* 0x0000000e00037824 */ /* 0x000fe200078e0203 */
[----:B------:R-:W-:Y:S02]  /*0140*/  PLOP3.LUT P1, PT, P2, P3, PT, 0x2a, 0x0 ;  /* 0x000000000000781c */ /* 0x000fe40001726572 */
[----:B------:R-:W-:Y:S02]  /*0150*/  IADD3 R2, R2, 0x1, RZ ;  /* 0x0000000102027810 */ /* 0x000fe40007ffe0ff */
[----:B------:R-:W-:Y:S02]  /*0160*/  IADD3 R3, R3, 0x8, RZ ;  /* 0x0000000803037810 */ /* 0x000fe40007ffe0ff */
[----:B------:R-:W-:Y:S02]  /*0170*/  ISETP.NE.AND P0, PT, R5, RZ, PT ;  /* 0x000000ff0500720c */ /* 0x000fe40003f05270 */
[----:B------:R-:W-:Y:S01]  /*0180*/  IADD3 R5, R0, 0x1, RZ ;  /* 0x0000000100057810 */ /* 0x000fe20007ffe0ff */
[----:B------:R-:W-:Y:S01]  /*0190*/  IMAD.WIDE R14, R3, R23, c[0x0][0x168] ;  /* 0x00005a00030e7625 */ /* 0x000fe200078e0217 */
[----:B------:R-:W-:-:S02]  /*01a0*/  ISETP.GT.U32.AND P5, PT, R2, 0x3, PT ;  /* 0x000000030200780c */ /* 0x000fc40003fa4070 */
[----:B------:R-:W-:Y:S02]  /*01b0*/  ISETP.LT.U32.AND P0, PT, R2, 0x4, P0 ;  /* 0x000000040200780c */ /* 0x000fe40000701070 */
[C---:B------:R-:W-:Y:S01]  /*01c0*/  ISETP.GT.U32.OR P6, PT, R5.reuse, 0x3, !P3 ;  /* 0x000000030500780c */ /* 0x040fe20005fc4470 */
[----:B------:R-:W2:Y:S01]  /*01d0*/  @!P1 LDG.E.CONSTANT R3, [R14.64+-0x20] ;  /* 0xffffe0040e039981 */ /* 0x000ea2000c1e9900 */
[----:B------:R-:W-:Y:S02]  /*01e0*/  MOV R0, RZ ;  /* 0x000000ff00007202 */ /* 0x000fe40000000f00 */
[----:B------:R-:W-:Y:S01]  /*01f0*/  LOP3.LUT P4, RZ, R5, 0x4, R2, 0xc8, !PT ;  /* 0x0000000405ff7812 */ /* 0x000fe2000788c802 */
[----:B------:R-:W3:Y:S01]  /*0200*/  @P3 LDG.E.CONSTANT R20, [R14.64+-0x4] ;  /* 0xfffffc040e143981 */ /* 0x000ee2000c1e9900 */
[----:B------:R-:W-:-:S03]  /*0210*/  CS2R R12, SRZ ;  /* 0x00000000000c7805 */ /* 0x000fc6000001ff00 */
[----:B------:R-:W4:Y:S01]  /*0220*/  @P2 LDG.E.CONSTANT R17, [R14.64+-0x1c] ;  /* 0xffffe4040e112981 */ /* 0x000f22000c1e9900 */
[----:B------:R-:W-:Y:S01]  /*0230*/  ISETP.GT.U32.AND P2, PT, R5, 0x3, PT ;  /* 0x000000030500780c */ /* 0x000fe20003f44070 */
[----:B------:R-:W-:Y:S02]  /*0240*/  CS2R R8, SRZ ;  /* 0x0000000000087805 */ /* 0x000fe4000001ff00 */
[----:B------:R-:W5:Y:S01]  /*0250*/  @!P5 LDG.E.CONSTANT R0, [R14.64+0x4] ;  /* 0x000004040e00d981 */ /* 0x000f62000c1e9900 */
[----:B------:R-:W-:-:S03]  /*0260*/  CS2R R10, SRZ ;  /* 0x00000000000a7805 */ /* 0x000fc6000001ff00 */
[----:B------:R-:W5:Y:S04]  /*0270*/  @P0 LDG.E.CONSTANT R19, [R14.64+-0x18] ;  /* 0xffffe8040e130981 */ /* 0x000f68000c1e9900 */
[----:B------:R-:W5:Y:S04]  /*0280*/  @!P6 LDG.E.CONSTANT R13, [R14.64+0x18] ;  /* 0x000018040e0de981 */ /* 0x000f68000c1e9900 */
[----:B------:R0:W5:Y:S01]  /*0290*/  @!P4 LDG.E.CONSTANT R9, [R14.64+0x20] ;  /* 0x000020040e09c981 */ /* 0x000162000c1e9900 */
[----:B------:R-:W-:-:S03]  /*02a0*/  MOV R5, RZ ;  /* 0x000000ff00057202 */ /* 0x000fc60000000f00 */
[----:B------:R0:W5:Y:S01]  /*02b0*/  @P0 LDG.E.CONSTANT R16, [R14.64+-0x14] ;  /* 0xffffec040e100981 */ /* 0x000162000c1e9900 */
[----:B------:R-:W-:-:S03]  /*02c0*/  CS2R R6, SRZ ;  /* 0x0000000000067805 */ /* 0x000fc6000001ff00 */
[----:B------:R0:W5:Y:S04]  /*02d0*/  @!P2 LDG.E.CONSTANT R11, [R14.64+0x1c] ;  /* 0x00001c040e0ba981 */ /* 0x000168000c1e9900 */
[----:B------:R0:W5:Y:S04]  /*02e0*/  LDG.E.CONSTANT R4, [R14.64] ;  /* 0x000000040e047981 */ /* 0x000168000c1e9900 */
[----:B------:R0:W5:Y:S04]  /*02f0*/  @!P6 LDG.E.CONSTANT R12, [R14.64+0x34] ;  /* 0x000034040e0ce981 */ /* 0x000168000c1e9900 */
[----:B------:R0:W5:Y:S04]  /*0300*/  @!P4 LDG.E.CONSTANT R5, [R14.64+0x24] ;  /* 0x000024040e05c981 */ /* 0x000168000c1e9900 */
[----:B------:R0:W5:Y:S04]  /*0310*/  @!P5 LDG.E.CONSTANT R7, [R14.64+0x8] ;  /* 0x000008040e07d981 */ /* 0x000168000c1e9900 */
[----:B------:R0:W5:Y:S04]  /*0320*/  @!P2 LDG.E.CONSTANT R6, [R14.64+0x38] ;  /* 0x000038040e06a981 */ /* 0x000168000c1e9900 */
[----:B------:R0:W5:Y:S04]  /*0330*/  @!P4 LDG.E.CONSTANT R10, [R14.64+0x3c] ;  /* 0x00003c040e0ac981 */ /* 0x000168000c1e9900 */
[----:B------:R0:W5:Y:S01]  /*0340*/  @!P4 LDG.E.CONSTANT R8, [R14.64+0x40] ;  /* 0x000040040e08c981 */ /* 0x000162000c1e9900 */
[----:B------:R-:W-:Y:S01]  /*0350*/  LEA R2, R22, R21, 0x7 ;  /* 0x0000001516027211 */ /* 0x000fe200078e38ff */
[----:B--2---:R-:W-:-:S04]  /*0360*/  @!P1 FADD R18, RZ, R3 ;  /* 0x00000003ff129221 */ /* 0x004fc80000000000 */
[----:B------:R-:W-:Y:S01]  /*0370*/  IMAD.WIDE R2, R2, R23, c[0x0][0x160] ;  /* 0x0000580002027625 */ /* 0x000fe200078e0217 */
[----:B---3--:R-:W-:Y:S01]  /*0380*/  FADD R23, RZ, -R20 ;  /* 0x80000014ff177221 */ /* 0x008fe20000000000 */
[--C-:B----4-:R-:W-:Y:S01]  /*0390*/  FADD R21, RZ, -R17.reuse ;  /* 0x80000011ff157221 */ /* 0x110fe20000000000 */
[----:B------:R-:W-:Y:S02]  /*03a0*/  FADD R22, RZ, R17 ;  /* 0x00000011ff167221 */ /* 0x000fe40000000000 */
[----:B-----5:R-:W-:Y:S01]  /*03b0*/  FADD R23, R23, R0 ;  /* 0x0000000017177221 */ /* 0x020fe20000000000 */
[----:B------:R-:W-:Y:S01]  /*03c0*/  FADD R17, RZ, R20 ;  /* 0x00000014ff117221 */ /* 0x000fe20000000000 */
[----:B------:R-:W-:Y:S01]  /*03d0*/  FADD R18, -R19, R18 ;  /* 0x0000001213127221 */ /* 0x000fe20000000100 */
[----:B------:R-:W-:Y:S01]  /*03e0*/  FADD R22, R22, R19 ;  /* 0x0000001316167221 */ /* 0x000fe20000000000 */
[----:B------:R-:W-:Y:S01]  /*03f0*/  FADD R20, R23, R13 ;  /* 0x0000000d17147221 */ /* 0x000fe20000000000 */
[----:B0-----:R-:W-:Y:S01]  /*0400*/  FADD R14, R21, R19 ;  /* 0x00000013150e7221 */ /* 0x001fe20000000000 */
[----:B------:R-:W-:-:S02]  /*0410*/  FADD R18, R18, -R13 ;  /* 0x8000000d12127221 */ /* 0x000fc40000000000 */
[--C-:B------:R-:W-:Y:S01]  /*0420*/  FADD R19, R20, -R9.reuse ;  /* 0x8000000914137221 */ /* 0x100fe20000000000 */
[----:B------:R-:W-:Y:S01]  /*0430*/  FADD R24, R17, -R0 ;  /* 0x8000000011187221 */ /* 0x000fe20000000000 */
[----:B------:R-:W-:Y:S01]  /*0440*/  FADD R15, R18, R9 ;  /* 0x00000009120f7221 */ /* 0x000fe20000000000 */
[----:B------:R-:W-:Y:S02]  /*0450*/  FADD R16, R21, R16 ;  /* 0x0000001015107221 */ /* 0x000fe40000000000 */
[----:B------:R0:W-:Y:S01]  /*0460*/  STG.E [R2.64+0x20000], R19 ;  /* 0x0200001302007986 */ /* 0x0001e2000c101904 */
[--C-:B------:R-:W-:Y:S01]  /*0470*/  FADD R22, R22, -R11.reuse ;  /* 0x8000000b16167221 */ /* 0x100fe20000000000 */
[--C-:B------:R-:W-:Y:S01]  /*0480*/  FADD R14, R14, R11.reuse ;  /* 0x0000000b0e0e7221 */ /* 0x100fe20000000000 */
[----:B------:R-:W-:Y:S01]  /*0490*/  FADD R16, R16, R11 ;  /* 0x0000000b10107221 */ /* 0x000fe20000000000 */
[--C-:B------:R-:W-:Y:S01]  /*04a0*/  FADD R21, RZ, -R4.reuse ;  /* 0x80000004ff157221 */ /* 0x100fe20000000000 */
[----:B------:R-:W-:Y:S01]  /*04b0*/  FADD R17, R22, -R9 ;  /* 0x8000000916117221 */ /* 0x000fe20000000000 */
[----:B------:R-:W-:Y:S01]  /*04c0*/  FADD R24, R24, R13 ;  /* 0x0000000d18187221 */ /* 0x000fe20000000000 */
[----:B0-----:R-:W-:Y:S01]  /*04d0*/  FADD R19, RZ, R4 ;  /* 0x00000004ff137221 */ /* 0x001fe20000000000 */
[----:B------:R0:W-:Y:S01]  /*04e0*/  STG.E [R2.64], R15 ;  /* 0x0000000f02007986 */ /* 0x0001e2000c101904 */
[----:B------:R-:W-:Y:S01]  /*04f0*/  FADD R13, R14, -R9 ;  /* 0x800000090e0d7221 */ /* 0x000fe20000000000 */
[----:B------:R-:W-:Y:S01]  /*0500*/  FADD R23, R23, R12 ;  /* 0x0000000c17177221 */ /* 0x000fe20000000000 */
[--C-:B------:R-:W-:Y:S01]  /*0510*/  FADD R4, R19, -R0.reuse ;  /* 0x8000000013047221 */ /* 0x100fe20000000000 */
[C-C-:B------:R-:W-:Y:S01]  /*0520*/  FADD R14, R21.reuse, R0.reuse ;  /* 0x00000000150e7221 */ /* 0x140fe20000000000 */
[C-C-:B------:R-:W-:Y:S01]  /*0530*/  FADD R12, R21.reuse, -R0.reuse ;  /* 0x80000000150c7221 */ /* 0x140fe20000000000 */
[----:B------:R1:W-:Y:S01]  /*0540*/  STG.E [R2.64+0x10000], R17 ;  /* 0x0100001102007986 */ /* 0x0003e2000c101904 */
[----:B------:R-:W-:Y:S01]  /*0550*/  FADD R18, R21, R7 ;  /* 0x0000000715127221 */ /* 0x000fe20000000000 */
[----:B0-----:R-:W-:Y:S01]  /*0560*/  FADD R15, R16, -R5 ;  /* 0x80000005100f7221 */ /* 0x001fe20000000000 */
[C---:B------:R-:W-:Y:S01]  /*0570*/  FADD R16, R19.reuse, R0 ;  /* 0x0000000013107221 */ /* 0x040fe20000000000 */
[----:B------:R-:W-:Y:S01]  /*0580*/  FADD R19, R19, -R7 ;  /* 0x8000000713137221 */ /* 0x000fe20000000000 */
[--C-:B------:R-:W-:Y:S01]  /*0590*/  FADD R0, R4, -R11.reuse ;  /* 0x8000000b04007221 */ /* 0x100fe20000000000 */
[--C-:B------:R-:W-:Y:S01]  /*05a0*/  FADD R14, R14, -R11.reuse ;  /* 0x8000000b0e0e7221 */ /* 0x100fe20000000000 */
[--C-:B------:R-:W-:Y:S01]  /*05b0*/  FADD R16, R16, R11.reuse ;  /* 0x0000000b10107221 */ /* 0x100fe20000000000 */
[--C-:B-1----:R-:W-:Y:S01]  /*05c0*/  FADD R17, R4, -R6.reuse ;  /* 0x8000000604117221 */ /* 0x102fe20000000000 */
[C-C-:B------:R-:W-:Y:S01]  /*05d0*/  FADD R4, R12.reuse, R11.reuse ;  /* 0x0000000b0c047221 */ /* 0x140fe20000000000 */
[--C-:B------:R-:W-:Y:S01]  /*05e0*/  FADD R21, R12, R6.reuse ;  /* 0x000000060c157221 */ /* 0x100fe20000000000 */
[C-C-:B------:R-:W-:Y:S01]  /*05f0*/  FADD R12, R19.reuse, -R11.reuse ;  /* 0x8000000b130c7221 */ /* 0x140fe20000000000 */
[----:B------:R-:W-:Y:S01]  /*0600*/  FADD R18, R18, -R11 ;  /* 0x8000000b12127221 */ /* 0x000fe20000000000 */
[----:B------:R-:W-:Y:S01]  /*0610*/  FADD R19, R19, -R6 ;  /* 0x8000000613137221 */ /* 0x000fe20000000000 */
[----:B------:R0:W-:Y:S01]  /*0620*/  STG.E [R2.64+0x8000], R13 ;  /* 0x0080000d02007986 */ /* 0x0001e2000c101904 */
[--C-:B------:R-:W-:Y:S01]  /*0630*/  FADD R25, R24, -R9.reuse ;  /* 0x8000000918197221 */ /* 0x100fe20000000000 */
[--C-:B------:R-:W-:Y:S01]  /*0640*/  FADD R7, R0, R9.reuse ;  /* 0x0000000900077221 */ /* 0x100fe20000000000 */
[--C-:B------:R-:W-:Y:S01]  /*0650*/  FADD R11, R4, R9.reuse ;  /* 0x00000009040b7221 */ /* 0x100fe20000000000 */
[----:B------:R1:W-:Y:S01]  /*0660*/  STG.E [R2.64+0x18000], R15 ;  /* 0x0180000f02007986 */ /* 0x0003e2000c101904 */
[--C-:B------:R-:W-:Y:S01]  /*0670*/  FADD R23, R23, -R10.reuse ;  /* 0x8000000a17177221 */ /* 0x100fe20000000000 */
[--C-:B------:R-:W-:Y:S01]  /*0680*/  FADD R17, R17, R10.reuse ;  /* 0x0000000a11117221 */ /* 0x100fe20000000000 */
[----:B------:R-:W-:Y:S01]  /*0690*/  FADD R21, R21, R10 ;  /* 0x0000000a15157221 */ /* 0x000fe20000000000 */
[----:B------:R-:W-:Y:S01]  /*06a0*/  FADD R19, R19, R8 ;  /* 0x0000000813137221 */ /* 0x000fe20000000000 */
[--C-:B0-----:R-:W-:Y:S01]  /*06b0*/  FADD R13, R14, R9.reuse ;  /* 0x000000090e0d7221 */ /* 0x101fe20000000000 */
[----:B-1----:R-:W-:Y:S01]  /*06c0*/  FADD R15, R16, R9 ;  /* 0x00000009100f7221 */ /* 0x002fe20000000000 */
        /* <DEDUP_REMOVED lines=14> */
.L_x_76:
        /* <DEDUP_REMOVED lines=13> */
.L_x_138:


//--------------------- .text.tvmgen_default_fused_nn_conv2d_add_nn_relu_9_kernel --------------------------
	.section	.text.tvmgen_default_fused_nn_conv2d_add_nn_relu_9_kernel,"ax",@progbits
	.sectionflags	@"SHF_BARRIERS=1"
	.sectioninfo	@"SHI_REGISTERS=40"
	.align	128
        .global         tvmgen_default_fused_nn_conv2d_add_nn_relu_9_kernel
        .type           tvmgen_default_fused_nn_conv2d_add_nn_relu_9_kernel,@function
        .size           tvmgen_default_fused_nn_conv2d_add_nn_relu_9_kernel,(.L_x_139 - tvmgen_default_fused_nn_conv2d_add_nn_relu_9_kernel)
        .other          tvmgen_default_fused_nn_conv2d_add_nn_relu_9_kernel,@"STO_CUDA_ENTRY STV_DEFAULT"
tvmgen_default_fused_nn_conv2d_add_nn_relu_9_kernel:
.text.tvmgen_default_fused_nn_conv2d_add_nn_relu_9_kernel:
[----:B------:R-:W-:Y:S02]  /*0000*/  MOV R1, c[0x0][0x28] ;  /* 0x00000a0000017a02 */ /* 0x000fe40000000f00 */
[----:B------:R-:W0:Y:S01]  /*0010*/  S2R R30, SR_TID.Z ;  /* 0x00000000001e7919 */ /* 0x000e220000002300 */
[----:B------:R-:W-:Y:S01]  /*0020*/  MOV R13, 0x4 ;  /* 0x00000004000d7802 */ /* 0x000fe20000000f00 */
[----:B------:R-:W-:Y:S01]  /*0030*/  CS2R R18, SRZ ;  /* 0x0000000000127805 */ /* 0x000fe2000001ff00 */
[----:B------:R-:W-:Y:S01]  /*0040*/  MOV R34, RZ ;  /* 0x000000ff00227202 */ /* 0x000fe20000000f00 */
[----:B------:R-:W0:Y:S01]  /*0050*/  S2R R28, SR_CTAID.Z ;  /* 0x00000000001c7919 */ /* 0x000e220000002700 */
[----:B------:R-:W-:-:S03]  /*0060*/  ULDC.64 UR4, c[0x0][0x118] ;  /* 0x0000460000047ab9 */ /* 0x000fc60000000a00 */
[----:B------:R-:W1:Y:S04]  /*0070*/  S2R R31, SR_TID.X ;  /* 0x00000000001f7919 */ /* 0x000e680000002100 */
[----:B------:R-:W2:Y:S04]  /*0080*/  S2R R29, SR_TID.Y ;  /* 0x00000000001d7919 */ /* 0x000ea80000002200 */
[----:B------:R-:W3:Y:S01]  /*0090*/  S2R R32, SR_CTAID.Y ;  /* 0x0000000000207919 */ /* 0x000ee20000002600 */
[----:B0-----:R-:W-:Y:S02]  /*00a0*/  LEA R4, R28, R30, 0x3 ;  /* 0x0000001e1c047211 */ /* 0x001fe400078e18ff */
[C---:B-1----:R-:W-:Y:S01]  /*00b0*/  LEA R0, R31.reuse, R31, 0x1 ;  /* 0x0000001f1f007211 */ /* 0x042fe200078e08ff */
[----:B------:R-:W-:Y:S01]  /*00c0*/  IMAD R2, R31, 0xc0, RZ ;  /* 0x000000c01f027824 */ /* 0x000fe200078e02ff */
[----:B--2---:R-:W-:-:S02]  /*00d0*/  LEA R9, R4, R29, 0x1 ;  /* 0x0000001d04097211 */ /* 0x004fc400078e08ff */
[C---:B------:R-:W-:Y:S02]  /*00e0*/  IADD3 R4, R0.reuse, 0x1, RZ ;  /* 0x0000000100047810 */ /* 0x040fe40007ffe0ff */
[----:B------:R-:W-:Y:S02]  /*00f0*/  IADD3 R6, R0, 0x2, RZ ;  /* 0x0000000200067810 */ /* 0x000fe40007ffe0ff */
[----:B------:R-:W-:Y:S02]  /*0100*/  LOP3.LUT R2, R2, 0xfffffc00, RZ, 0xc0, !PT ;  /* 0xfffffc0002027812 */ /* 0x000fe400078ec0ff */
[----:B------:R-:W-:Y:S02]  /*0110*/  LOP3.LUT R3, R0, 0xf, RZ, 0xc0, !PT ;  /* 0x0000000f00037812 */ /* 0x000fe400078ec0ff */
[----:B------:R-:W-:Y:S02]  /*0120*/  SHF.L.U32 R5, R4, 0x6, RZ ;  /* 0x0000000604057819 */ /* 0x000fe400000006ff */
[----:B------:R-:W-:-:S02]  /*0130*/  SHF.L.U32 R9, R9, 0xb, RZ ;  /* 0x0000000b09097819 */ /* 0x000fc400000006ff */
[----:B------:R-:W-:Y:S02]  /*0140*/  SHF.L.U32 R7, R6, 0x6, RZ ;  /* 0x0000000606077819 */ /* 0x000fe400000006ff */
[----:B------:R-:W-:Y:S02]  /*0150*/  LOP3.LUT R8, R4, 0xf, RZ, 0xc0, !PT ;  /* 0x0000000f04087812 */ /* 0x000fe400078ec0ff */
[----:B------:R-:W-:Y:S02]  /*0160*/  LOP3.LUT R5, R5, 0xfffffc00, RZ, 0xc0, !PT ;  /* 0xfffffc0005057812 */ /* 0x000fe400078ec0ff */
[----:B------:R-:W-:Y:S02]  /*0170*/  IADD3 R12, R3, R9, R2 ;  /* 0x00000009030c7210 */ /* 0x000fe40007ffe002 */
[----:B------:R-:W-:Y:S02]  /*0180*/  LOP3.LUT R10, R6, 0xf, RZ, 0xc0, !PT ;  /* 0x0000000f060a7812 */ /* 0x000fe400078ec0ff */
[----:B------:R-:W-:-:S02]  /*0190*/  LOP3.LUT R7, R7, 0xfffffc00, RZ, 0xc0, !PT ;  /* 0xfffffc0007077812 */ /* 0x000fc400078ec0ff */
[C---:B------:R-:W-:Y:S02]  /*01a0*/  SHF.L.U32 R2, R30.reuse, 0x6, RZ ;  /* 0x000000061e027819 */ /* 0x040fe400000006ff */
[----:B------:R-:W-:Y:S02]  /*01b0*/  LEA R3, R30, R29, 0x1 ;  /* 0x0000001d1e037211 */ /* 0x000fe400078e08ff */
[-C--:B------:R-:W-:Y:S02]  /*01c0*/  IADD3 R8, R8, R9.reuse, R5 ;  /* 0x0000000908087210 */ /* 0x080fe40007ffe005 */
[----:B------:R-:W-:Y:S01]  /*01d0*/  IADD3 R10, R10, R9, R7 ;  /* 0x000000090a0a7210 */ /* 0x000fe20007ffe007 */
[----:B------:R-:W-:Y:S01]  /*01e0*/  IMAD R33, R3, 0xe, R31 ;  /* 0x0000000e03217824 */ /* 0x000fe200078e021f */
[----:B------:R-:W-:Y:S01]  /*01f0*/  LEA R5, R29, R2, 0x5 ;  /* 0x000000021d057211 */ /* 0x000fe200078e28ff */
[----:B---3--:R-:W-:Y:S01]  /*0200*/  IMAD R2, R3, 0x7, R32 ;  /* 0x0000000703027824 */ /* 0x008fe200078e0220 */
[----:B------:R-:W-:-:S02]  /*0210*/  LEA.HI.SX32 R7, R0, R29, 0x1b ;  /* 0x0000001d00077211 */ /* 0x000fc400078fdaff */
[-C--:B------:R-:W-:Y:S01]  /*0220*/  LEA.HI.SX32 R9, R4, R29.reuse, 0x1b ;  /* 0x0000001d04097211 */ /* 0x080fe200078fdaff */
[----:B------:R-:W-:Y:S01]  /*0230*/  IMAD R4, R2, 0xe, R31 ;  /* 0x0000000e02047824 */ /* 0x000fe200078e021f */
[----:B------:R-:W-:Y:S02]  /*0240*/  LEA.HI.SX32 R11, R6, R29, 0x1b ;  /* 0x0000001d060b7211 */ /* 0x000fe400078fdaff */
[----:B------:R-:W-:Y:S02]  /*0250*/  IADD3 R5, R0, R5, RZ ;  /* 0x0000000500057210 */ /* 0x000fe40007ffe0ff */
[----:B------:R-:W-:Y:S02]  /*0260*/  ISETP.GT.AND P0, PT, R7, 0x1, PT ;  /* 0x000000010700780c */ /* 0x000fe40003f04270 */
[----:B------:R-:W-:Y:S02]  /*0270*/  ISETP.GE.AND P2, PT, R9, 0x2, PT ;  /* 0x000000020900780c */ /* 0x000fe40003f46270 */
[----:B------:R-:W-:-:S02]  /*0280*/  ISETP.GE.AND P3, PT, R11, 0x2, PT ;  /* 0x000000020b00780c */ /* 0x000fc40003f66270 */
[C---:B------:R-:W-:Y:S02]  /*0290*/  ISETP.GT.OR P1, PT, R5.reuse, 0x1ff, P0 ;  /* 0x000001ff0500780c */ /* 0x040fe40000724670 */
[----:B------:R-:W-:Y:S02]  /*02a0*/  ISETP.LT.AND P0, PT, R5, 0x1ff, !P2 ;  /* 0x000001ff0500780c */ /* 0x000fe40005701270 */
[----:B------:R-:W-:Y:S02]  /*02b0*/  SHF.L.U32 R4, R4, 0x1, RZ ;  /* 0x0000000104047819 */ /* 0x000fe400000006ff */
[----:B------:R-:W-:Y:S01]  /*02c0*/  LEA.HI.SX32 R2, R7, R30, 0x1f ;  /* 0x0000001e07027211 */ /* 0x000fe200078ffaff */
[-C--:B------:R-:W-:Y:S01]  /*02d0*/  IMAD.WIDE R6, R12, R13.reuse, c[0x0][0x170] ;  /* 0x00005c000c067625 */ /* 0x080fe200078e020d */
[----:B------:R-:W-:Y:S02]  /*02e0*/  ISETP.LT.AND P2, PT, R5, 0x1fe, !P3 ;  /* 0x000001fe0500780c */ /* 0x000fe40005f41270 */
[----:B------:R-:W-:Y:S01]  /*02f0*/  ISETP.GT.OR P3, PT, R0, 0x1f, P1 ;  /* 0x0000001f0000780c */ /* 0x000fe20000f64670 */
[----:B------:R-:W-:Y:S01]  /*0300*/  IMAD.WIDE R4, R4, R13, c[0x0][0x168] ;  /* 0x00005a0004047625 */ /* 0x000fe200078e020d */
[----:B------:R-:W-:-:S02]  /*0310*/  ISETP.LT.AND P1, PT, R0, 0x1f, P0 ;  /* 0x0000001f0000780c */ /* 0x000fc40000721270 */
[----:B------:R-:W-:Y:S02]  /*0320*/  LEA.HI.SX32 R9, R9, R30, 0x1f ;  /* 0x0000001e09097211 */ /* 0x000fe400078ffaff */
[----:B------:R-:W-:Y:S02]  /*0330*/  MOV R27, R6 ;  /* 0x00000006001b7202 */ /* 0x000fe40000000f00 */
[----:B------:R-:W-:Y:S01]  /*0340*/  MOV R26, R7 ;  /* 0x00000007001a7202 */ /* 0x000fe20000000f00 */
[-C--:B------:R-:W-:Y:S01]  /*0350*/  IMAD.WIDE R6, R10, R13.reuse, c[0x0][0x170] ;  /* 0x00005c000a067625 */ /* 0x080fe200078e020d */
[----:B------:R-:W-:Y:S02]  /*0360*/  ISETP.GT.OR P1, PT, R9, 0x7, !P1 ;  /* 0x000000070900780c */ /* 0x000fe40004f24670 */
[----:B------:R-:W-:Y:S01]  /*0370*/  ISETP.GT.OR P0, PT, R2, 0x7, P3 ;  /* 0x000000070200780c */ /* 0x000fe20001f04670 */
[----:B------:R-:W-:Y:S01]  /*0380*/  IMAD.WIDE R8, R8, R13, c[0x0][0x170] ;  /* 0x00005c0008087625 */ /* 0x000fe200078e020d */
[----:B------:R-:W-:-:S02]  /*0390*/  ISETP.LT.AND P2, PT, R0, 0x1e, P2 ;  /* 0x0000001e0000780c */ /* 0x000fc40001741270 */
[----:B------:R-:W-:Y:S02]  /*03a0*/  LEA.HI.SX32 R11, R11, R30, 0x1f ;  /* 0x0000001e0b0b7211 */ /* 0x000fe400078ffaff */
[----:B------:R-:W-:Y:S02]  /*03b0*/  IADD3 R36, P3, R4, 0x4, RZ ;  /* 0x0000000404247810 */ /* 0x000fe40007f7e0ff */
[----:B------:R-:W-:Y:S02]  /*03c0*/  MOV R2, R6 ;  /* 0x0000000600027202 */ /* 0x000fe40000000f00 */
[----:B------:R-:W-:Y:S02]  /*03d0*/  MOV R0, R7 ;  /* 0x0000000700007202 */ /* 0x000fe40000000f00 */
[----:B------:R-:W-:Y:S01]  /*03e0*/  ISETP.GT.OR P2, PT, R11, 0x7, !P2 ;  /* 0x000000070b00780c */ /* 0x000fe20005744670 */
[----:B------:R-:W-:Y:S01]  /*03f0*/  CS2R R6, SRZ ;  /* 0x0000000000067805 */ /* 0x000fe2000001ff00 */
[----:B------:R-:W-:-:S02]  /*0400*/  IADD3.X R37, RZ, R5, RZ, P3, !PT ;  /* 0x00000005ff257210 */ /* 0x000fc40001ffe4ff */
[----:B------:R-:W-:Y:S02]  /*0410*/  MOV R25, R8 ;  /* 0x0000000800197202 */ /* 0x000fe40000000f00 */
[----:B------:R-:W-:Y:S02]  /*0420*/  MOV R24, R9 ;  /* 0x0000000900187202 */ /* 0x000fe40000000f00 */
[----:B------:R-:W-:Y:S02]  /*0430*/  SHF.L.U32 R33, R33, 0x1, RZ ;  /* 0x0000000121217819 */ /* 0x000fe400000006ff */
.L_x_77:
[----:B------:R-:W-:Y:S01]  /*0440*/  @!P0 MOV R8, R27 ;  /* 0x0000001b00088202 */ /* 0x000fe20000000f00 */
[----:B------:R-:W2:Y:S01]  /*0450*/  LDG.E.CONSTANT R4, [R36.64+-0x4] ;  /* 0xfffffc0424047981 */ /* 0x000ea2000c1e9900 */
[----:B------:R-:W-:Y:S02]  /*0460*/  @!P0 MOV R9, R26 ;  /* 0x0000001a00098202 */ /* 0x000fe40000000f00 */
[----:B------:R-:W-:Y:S01]  /*0470*/  @!P2 MOV R3, R0 ;  /* 0x000000000003a202 */ /* 0x000fe20000000f00 */
[----:B------:R-:W2:Y:S04]  /*0480*/  LDG.E.CONSTANT R5, [R36.64] ;  /* 0x0000000424057981 */ /* 0x000ea8000c1e9900 */
[----:B------:R0:W3:Y:S04]  /*0490*/  @!P0 LDG.E.CONSTANT R20, [R8.64] ;  /* 0x0000000408148981 */ /* 0x0000e8000c1e9900 */
[----:B------:R1:W4:Y:S04]  /*04a0*/  @!P2 LDG.E.CONSTANT R11, [R2.64] ;  /* 0x00000004020ba981 */ /* 0x000328000c1e9900 */
[----:B------:R-:W-:Y:S01]  /*04b0*/  BAR.SYNC.DEFER_BLOCKING 0x0 ;  /* 0x0000000000007b1d */ /* 0x000fe20000010000 */
[----:B0-----:R-:W-:-:S02]  /*04c0*/  @!P1 MOV R8, R25 ;  /* 0x0000001900089202 */ /* 0x001fc40000000f00 */
[----:B------:R-:W-:-:S05]  /*04d0*/  @!P1 MOV R9, R24 ;  /* 0x0000001800099202 */ /* 0x000fca0000000f00 */
[----:B------:R-:W5:Y:S01]  /*04e0*/  @!P1 LDG.E.CONSTANT R10, [R8.64] ;  /* 0x00000004080a9981 */ /* 0x000f62000c1e9900 */
[----:B------:R-:W-:-:S04]  /*04f0*/  SHF.L.U32 R35, R30, 0x6, RZ ;  /* 0x000000061e237819 */ /* 0x000fc800000006ff */
[----:B------:R-:W-:-:S05]  /*0500*/  LEA R14, R29, R35, 0x5 ;  /* 0x000000231d0e7211 */ /* 0x000fca00078e28ff */
[C-C-:B------:R-:W-:Y:S02]  /*0510*/  @!P0 IMAD R21, R31.reuse, 0x3, R14.reuse ;  /* 0x000000031f158824 */ /* 0x140fe400078e020e */
[C-C-:B------:R-:W-:Y:S02]  /*0520*/  @!P1 IMAD R13, R31.reuse, 0x3, R14.reuse ;  /* 0x000000031f0d9824 */ /* 0x140fe400078e020e */
[----:B------:R-:W-:Y:S02]  /*0530*/  @!P2 IMAD R14, R31, 0x3, R14 ;  /* 0x000000031f0ea824 */ /* 0x000fe400078e020e */
[----:B-1----:R-:W-:Y:S01]  /*0540*/  IMAD R3, R29, 0xe, R31 ;  /* 0x0000000e1d037824 */ /* 0x002fe200078e021f */
[----:B--2---:R-:W-:Y:S04]  /*0550*/  STS.64 [R33.X4], R4 ;  /* 0x0000000421007388 */ /* 0x004fe80000004a00 */
[----:B---3--:R-:W-:Y:S04]  /*0560*/  @!P0 STS [R21.X4+0x700], R20 ;  /* 0x0007001415008388 */ /* 0x008fe80000004800 */
[----:B-----5:R-:W-:Y:S04]  /*0570*/  @!P1 STS [R13.X4+0x704], R10 ;  /* 0x0007040a0d009388 */ /* 0x020fe80000004800 */
[----:B----4-:R-:W-:Y:S04]  /*0580*/  @!P2 STS [R14.X4+0x708], R11 ;  /* 0x0007080b0e00a388 */ /* 0x010fe80000004800 */
[----:B------:R-:W-:Y:S06]  /*0590*/  BAR.SYNC.DEFER_BLOCKING 0x0 ;  /* 0x0000000000007b1d */ /* 0x000fec0000010000 */
[----:B------:R-:W-:Y:S04]  /*05a0*/  LDS R17, [R3.X4] ;  /* 0x0000000003117984 */ /* 0x000fe80000004800 */
[----:B------:R-:W0:Y:S04]  /*05b0*/  LDS.128 R8, [R35+0x700] ;  /* 0x0007000023087984 */ /* 0x000e280000000c00 */
[----:B------:R-:W1:Y:S04]  /*05c0*/  LDS R16, [R3.X4+0x70] ;  /* 0x0000700003107984 */ /* 0x000e680000004800 */
[----:B------:R-:W2:Y:S04]  /*05d0*/  LDS.128 R20, [R35+0xb00] ;  /* 0x000b000023147984 */ /* 0x000ea80000000c00 */
[----:B------:R-:W-:Y:S01]  /*05e0*/  LDS.128 R12, [R35+0x900] ;  /* 0x00090000230c7984 */ /* 0x000fe20000000c00 */
[----:B0-----:R-:W-:-:S03]  /*05f0*/  FFMA R6, R8, R17, R6 ;  /* 0x0000001108067223 */ /* 0x001fc60000000006 */
[----:B------:R-:W0:Y:S01]  /*0600*/  LDS R8, [R3.X4+0xe0] ;  /* 0x0000e00003087984 */ /* 0x000e220000004800 */
[----:B-1----:R-:W-:Y:S01]  /*0610*/  FFMA R5, R16, R9, R6 ;  /* 0x0000000910057223 */ /* 0x002fe20000000006 */
[----:B--2---:R-:W-:Y:S02]  /*0620*/  FFMA R9, R17, R20, R7 ;  /* 0x0000001411097223 */ /* 0x004fe40000000007 */
[----:B------:R-:W-:Y:S01]  /*0630*/  LDS R20, [R3.X4+0x1c0] ;  /* 0x0001c00003147984 */ /* 0x000fe20000004800 */
[----:B0-----:R-:W-:-:S03]  /*0640*/  FFMA R10, R8, R10, R5 ;  /* 0x0000000a080a7223 */ /* 0x001fc60000000005 */
[----:B------:R-:W0:Y:S01]  /*0650*/  LDS.128 R4, [R35+0xd00] ;  /* 0x000d000023047984 */ /* 0x000e220000000c00 */
[----:B------:R-:W-:Y:S01]  /*0660*/  FFMA R12, R17, R12, R19 ;  /* 0x0000000c110c7223 */ /* 0x000fe20000000013 */
[----:B------:R-:W-:-:S03]  /*0670*/  FFMA R9, R16, R21, R9 ;  /* 0x0000001510097223 */ /* 0x000fc60000000009 */
[----:B------:R-:W-:Y:S01]  /*0680*/  FFMA R13, R16, R13, R12 ;  /* 0x0000000d100d7223 */ /* 0x000fe2000000000c */
[----:B0-----:R-:W-:Y:S02]  /*0690*/  FFMA R18, R17, R4, R18 ;  /* 0x0000000411127223 */ /* 0x001fe40000000012 */
[----:B------:R-:W0:Y:S01]  /*06a0*/  LDS R4, [R3.X4+0x150] ;  /* 0x0001500003047984 */ /* 0x000e220000004800 */
[----:B------:R-:W-:Y:S01]  /*06b0*/  FFMA R14, R8, R14, R13 ;  /* 0x0000000e080e7223 */ /* 0x000fe2000000000d */
[----:B------:R-:W-:Y:S01]  /*06c0*/  FFMA R5, R16, R5, R18 ;  /* 0x0000000510057223 */ /* 0x000fe20000000012 */
[C---:B------:R-:W-:Y:S01]  /*06d0*/  FFMA R22, R8.reuse, R22, R9 ;  /* 0x0000001608167223 */ /* 0x040fe20000000009 */
[----:B------:R-:W1:Y:S02]  /*06e0*/  LDS.128 R16, [R35+0x710] ;  /* 0x0007100023107984 */ /* 0x000e640000000c00 */
[----:B------:R-:W-:Y:S01]  /*06f0*/  FFMA R6, R8, R6, R5 ;  /* 0x0000000608067223 */ /* 0x000fe20000000005 */
[C---:B0-----:R-:W-:Y:S01]  /*0700*/  FFMA R5, R4.reuse, R15, R14 ;  /* 0x0000000f04057223 */ /* 0x041fe2000000000e */
[C---:B------:R-:W-:Y:S01]  /*0710*/  FFMA R23, R4.reuse, R23, R22 ;  /* 0x0000001704177223 */ /* 0x040fe20000000016 */
[----:B------:R-:W0:Y:S04]  /*0720*/  LDS.128 R12, [R35+0x910] ;  /* 0x00091000230c7984 */ /* 0x000e280000000c00 */
[----:B------:R-:W2:Y:S01]  /*0730*/  LDS R22, [R3.X4+0x230] ;  /* 0x0002300003167984 */ /* 0x000ea20000004800 */
[C---:B------:R-:W-:Y:S01]  /*0740*/  FFMA R11, R4.reuse, R11, R10 ;  /* 0x0000000b040b7223 */ /* 0x040fe2000000000a */
[----:B------:R-:W-:-:S03]  /*0750*/  FFMA R21, R4, R7, R6 ;  /* 0x0000000704157223 */ /* 0x000fc60000000006 */
[----:B-1----:R-:W-:Y:S02]  /*0760*/  FFMA R7, R16, R20, R11 ;  /* 0x0000001410077223 */ /* 0x002fe4000000000b */
[----:B------:R-:W1:Y:S01]  /*0770*/  LDS.128 R8, [R35+0xb10] ;  /* 0x000b100023087984 */ /* 0x000e620000000c00 */
[----:B0-----:R-:W-:Y:S01]  /*0780*/  FFMA R12, R20, R12, R5 ;  /* 0x0000000c140c7223 */ /* 0x001fe20000000005 */
[----:B--2---:R-:W-:Y:S02]  /*0790*/  FFMA R17, R22, R17, R7 ;  /* 0x0000001116117223 */ /* 0x004fe40000000007 */
[----:B------:R-:W0:Y:S01]  /*07a0*/  LDS.128 R4, [R35+0xd10] ;  /* 0x000d100023047984 */ /* 0x000e220000000c00 */
[----:B-1----:R-:W-:-:S03]  /*07b0*/  FFMA R23, R20, R8, R23 ;  /* 0x0000000814177223 */ /* 0x002fc60000000017 */
[----:B------:R-:W1:Y:S01]  /*07c0*/  LDS R8, [R3.X4+0x2a0] ;  /* 0x0002a00003087984 */ /* 0x000e620000004800 */
[C---:B------:R-:W-:Y:S01]  /*07d0*/  FFMA R13, R22.reuse, R13, R12 ;  /* 0x0000000d160d7223 */ /* 0x040fe2000000000c */
[----:B------:R-:W-:Y:S02]  /*07e0*/  FFMA R9, R22, R9, R23 ;  /* 0x0000000916097223 */ /* 0x000fe40000000017 */
[----:B------:R-:W-:Y:S01]  /*07f0*/  LDS R12, [R3.X4+0x380] ;  /* 0x00038000030c7984 */ /* 0x000fe20000004800 */
[----:B0-----:R-:W-:-:S03]  /*0800*/  FFMA R20, R20, R4, R21 ;  /* 0x0000000414147223 */ /* 0x001fc60000000015 */
[----:B------:R-:W0:Y:S01]  /*0810*/  LDS R4, [R3.X4+0x310] ;  /* 0x0003100003047984 */ /* 0x000e220000004800 */
[----:B------:R-:W-:-:S03]  /*0820*/  FFMA R5, R22, R5, R20 ;  /* 0x0000000516057223 */ /* 0x000fc60000000014 */
[----:B------:R-:W2:Y:S01]  /*0830*/  LDS.128 R20, [R35+0x720] ;  /* 0x0007200023147984 */ /* 0x000ea20000000c00 */
[C---:B-1----:R-:W-:Y:S01]  /*0840*/  FFMA R17, R8.reuse, R18, R17 ;  /* 0x0000001208117223 */ /* 0x042fe20000000011 */
[C---:B------:R-:W-:Y:S01]  /*0850*/  FFMA R13, R8.reuse, R14, R13 ;  /* 0x0000000e080d7223 */ /* 0x040fe2000000000d */
[C---:B------:R-:W-:Y:S01]  /*0860*/  FFMA R6, R8.reuse, R6, R5 ;  /* 0x0000000608067223 */ /* 0x040fe20000000005 */
[----:B------:R-:W-:Y:S01]  /*0870*/  FFMA R10, R8, R10, R9 ;  /* 0x0000000a080a7223 */ /* 0x000fe20000000009 */
[C---:B0-----:R-:W-:Y:S02]  /*0880*/  FFMA R5, R4.reuse, R19, R17 ;  /* 0x0000001304057223 */ /* 0x041fe40000000011 */
[----:B------:R-:W0:Y:S01]  /*0890*/  LDS.128 R16, [R35+0x920] ;  /* 0x0009200023107984 */ /* 0x000e220000000c00 */
[C---:B------:R-:W-:Y:S01]  /*08a0*/  FFMA R15, R4.reuse, R15, R13 ;  /* 0x0000000f040f7223 */ /* 0x040fe2000000000d */
[C---:B------:R-:W-:Y:S01]  /*08b0*/  FFMA R11, R4.reuse, R11, R10 ;  /* 0x0000000b040b7223 */ /* 0x040fe2000000000a */
[----:B------:R-:W-:Y:S01]  /*08c0*/  FFMA R14, R4, R7, R6 ;  /* 0x00000007040e7223 */ /* 0x000fe20000000006 */
[----:B------:R-:W1:Y:S01]  /*08d0*/  LDS R13, [R3.X4+0x3f0] ;  /* 0x0003f000030d7984 */ /* 0x000e620000004800 */
[----:B--2---:R-:W-:-:S03]  /*08e0*/  FFMA R20, R20, R12, R5 ;  /* 0x0000000c14147223 */ /* 0x004fc60000000005 */
[----:B------:R-:W2:Y:S01]  /*08f0*/  LDS.128 R4, [R35+0xb20] ;  /* 0x000b200023047984 */ /* 0x000ea20000000c00 */
[----:B0-----:R-:W-:-:S03]  /*0900*/  FFMA R8, R12, R16, R15 ;  /* 0x000000100c087223 */ /* 0x001fc6000000000f */
[----:B------:R-:W-:Y:S01]  /*0910*/  LDS R16, [R3.X4+0x460] ;  /* 0x0004600003107984 */ /* 0x000fe20000004800 */
[C---:B-1----:R-:W-:Y:S01]  /*0920*/  FFMA R21, R13.reuse, R21, R20 ;  /* 0x000000150d157223 */ /* 0x042fe20000000014 */
[C---:B------:R-:W-:Y:S01]  /*0930*/  FFMA R17, R13.reuse, R17, R8 ;  /* 0x000000110d117223 */ /* 0x040fe20000000008 */
[----:B--2---:R-:W-:Y:S02]  /*0940*/  FFMA R20, R12, R4, R11 ;  /* 0x000000040c147223 */ /* 0x004fe4000000000b */
[----:B------:R-:W0:Y:S04]  /*0950*/  LDS.128 R8, [R35+0xd20] ;  /* 0x000d200023087984 */ /* 0x000e280000000c00 */
[----:B------:R-:W1:Y:S01]  /*0960*/  LDS R4, [R3.X4+0x4d0] ;  /* 0x0004d00003047984 */ /* 0x000e620000004800 */
[----:B------:R-:W-:-:S03]  /*0970*/  FFMA R5, R13, R5, R20 ;  /* 0x000000050d057223 */ /* 0x000fc60000000014 */
[----:B------:R-:W-:Y:S01]  /*0980*/  LDS R20, [R3.X4+0x540] ;  /* 0x0005400003147984 */ /* 0x000fe20000004800 */
[----:B0-----:R-:W-:-:S04]  /*0990*/  FFMA R14, R12, R8, R14 ;  /* 0x000000080c0e7223 */ /* 0x001fc8000000000e */
[----:B------:R-:W-:Y:S02]  /*09a0*/  FFMA R9, R13, R9, R14 ;  /* 0x000000090d097223 */ /* 0x000fe4000000000e */
[----:B------:R-:W0:Y:S01]  /*09b0*/  LDS.128 R12, [R35+0x730] ;  /* 0x00073000230c7984 */ /* 0x000e220000000c00 */
[C---:B------:R-:W-:Y:S01]  /*09c0*/  FFMA R8, R16.reuse, R18, R17 ;  /* 0x0000001210087223 */ /* 0x040fe20000000011 */
[C---:B------:R-:W-:Y:S01]  /*09d0*/  FFMA R22, R16.reuse, R22, R21 ;  /* 0x0000001610167223 */ /* 0x040fe20000000015 */
[C---:B------:R-:W-:Y:S01]  /*09e0*/  FFMA R6, R16.reuse, R6, R5 ;  /* 0x0000000610067223 */ /* 0x040fe20000000005 */
[----:B------:R-:W-:Y:S01]  /*09f0*/  FFMA R10, R16, R10, R9 ;  /* 0x0000000a100a7223 */ /* 0x000fe20000000009 */
[C---:B-1----:R-:W-:Y:S01]  /*0a00*/  FFMA R8, R4.reuse, R19, R8 ;  /* 0x0000001304087223 */ /* 0x042fe20000000008 */
[----:B------:R-:W-:Y:S04]  /*0a10*/  LDS R21, [R3.X4+0x5b0] ;  /* 0x0005b00003157984 */ /* 0x000fe80000004800 */
[----:B------:R-:W1:Y:S01]  /*0a20*/  LDS.128 R16, [R35+0x930] ;  /* 0x0009300023107984 */ /* 0x000e620000000c00 */
[C---:B------:R-:W-:Y:S01]  /*0a30*/  FFMA R5, R4.reuse, R23, R22 ;  /* 0x0000001704057223 */ /* 0x040fe20000000016 */
[C---:B------:R-:W-:Y:S01]  /*0a40*/  FFMA R22, R4.reuse, R7, R6 ;  /* 0x0000000704167223 */ /* 0x040fe20000000006 */
[----:B------:R-:W-:-:S02]  /*0a50*/  FFMA R23, R4, R11, R10 ;  /* 0x0000000b04177223 */ /* 0x000fc4000000000a */
[----:B0-----:R-:W-:Y:S02]  /*0a60*/  FFMA R12, R12, R20, R5 ;  /* 0x000000140c0c7223 */ /* 0x001fe40000000005 */
[----:B------:R-:W0:Y:S01]  /*0a70*/  LDS.128 R4, [R35+0xb30] ;  /* 0x000b300023047984 */ /* 0x000e220000000c00 */
[----:B-1----:R-:W-:-:S04]  /*0a80*/  FFMA R8, R20, R16, R8 ;  /* 0x0000001014087223 */ /* 0x002fc80000000008 */
[C---:B------:R-:W-:Y:S02]  /*0a90*/  FFMA R17, R21.reuse, R17, R8 ;  /* 0x0000001115117223 */ /* 0x040fe40000000008 */
[----:B------:R-:W1:Y:S01]  /*0aa0*/  LDS.128 R8, [R35+0xd30] ;  /* 0x000d300023087984 */ /* 0x000e620000000c00 */
[----:B------:R-:W-:-:S03]  /*0ab0*/  FFMA R13, R21, R13, R12 ;  /* 0x0000000d150d7223 */ /* 0x000fc6000000000c */
[----:B------:R-:W2:Y:S01]  /*0ac0*/  LDS R12, [R3.X4+0x620] ;  /* 0x00062000030c7984 */ /* 0x000ea20000004800 */
[----:B0-----:R-:W-:-:S03]  /*0ad0*/  FFMA R22, R20, R4, R22 ;  /* 0x0000000414167223 */ /* 0x001fc60000000016 */
[----:B------:R-:W0:Y:S01]  /*0ae0*/  LDS R4, [R3.X4+0x690] ;  /* 0x0006900003047984 */ /* 0x000e220000004800 */
[----:B------:R-:W-:Y:S02]  /*0af0*/  IADD3 R2, P5, R2, 0x40, RZ ;  /* 0x0000004002027810 */ /* 0x000fe40007fbe0ff */
[----:B------:R-:W-:Y:S02]  /*0b00*/  IADD3 R34, R34, 0x1, RZ ;  /* 0x0000000122227810 */ /* 0x000fe40007ffe0ff */
[----:B------:R-:W-:Y:S02]  /*0b10*/  IADD3.X R0, RZ, R0, RZ, P5, !PT ;  /* 0x00000000ff007210 */ /* 0x000fe40002ffe4ff */
[----:B------:R-:W-:Y:S01]  /*0b20*/  ISETP.GE.U32.AND P5, PT, R34, 0x40, PT ;  /* 0x000000402200780c */ /* 0x000fe20003fa6070 */
[----:B------:R-:W-:Y:S01]  /*0b30*/  FFMA R5, R21, R5, R22 ;  /* 0x0000000515057223 */ /* 0x000fe20000000016 */
[----:B------:R-:W-:Y:S01]  /*0b40*/  IADD3 R36, P3, R36, 0x3100, RZ ;  /* 0x0000310024247810 */ /* 0x000fe20007f7e0ff */
[----:B-1----:R-:W-:-:S03]  /*0b50*/  FFMA R8, R20, R8, R23 ;  /* 0x0000000814087223 */ /* 0x002fc60000000017 */
[----:B------:R-:W-:Y:S01]  /*0b60*/  IADD3.X R37, RZ, R37, RZ, P3, !PT ;  /* 0x00000025ff257210 */ /* 0x000fe20001ffe4ff */
[----:B------:R-:W-:Y:S01]  /*0b70*/  FFMA R9, R21, R9, R8 ;  /* 0x0000000915097223 */ /* 0x000fe20000000008 */
[C---:B--2---:R-:W-:Y:S01]  /*0b80*/  FFMA R18, R12.reuse, R18, R17 ;  /* 0x000000120c127223 */ /* 0x044fe20000000011 */
[C---:B------:R-:W-:Y:S01]  /*0b90*/  FFMA R13, R12.reuse, R14, R13 ;  /* 0x0000000e0c0d7223 */ /* 0x040fe2000000000d */
[C---:B------:R-:W-:Y:S01]  /*0ba0*/  FFMA R8, R12.reuse, R6, R5 ;  /* 0x000000060c087223 */ /* 0x040fe20000000005 */
[----:B------:R-:W-:Y:S01]  /*0bb0*/  FFMA R10, R12, R10, R9 ;  /* 0x0000000a0c0a7223 */ /* 0x000fe20000000009 */
[----:B------:R-:W-:Y:S02]  /*0bc0*/  IADD3 R25, P3, R25, 0x40, RZ ;  /* 0x0000004019197810 */ /* 0x000fe40007f7e0ff */
[----:B------:R-:W-:Y:S02]  /*0bd0*/  IADD3 R27, P4, R27, 0x40, RZ ;  /* 0x000000401b1b7810 */ /* 0x000fe40007f9e0ff */
[----:B------:R-:W-:-:S02]  /*0be0*/  IADD3.X R24, RZ, R24, RZ, P3, !PT ;  /* 0x00000018ff187210 */ /* 0x000fc40001ffe4ff */
[----:B------:R-:W-:Y:S01]  /*0bf0*/  IADD3.X R26, RZ, R26, RZ, P4, !PT ;  /* 0x0000001aff1a7210 */ /* 0x000fe200027fe4ff */
[C---:B0-----:R-:W-:Y:S01]  /*0c00*/  FFMA R19, R4.reuse, R19, R18 ;  /* 0x0000001304137223 */ /* 0x041fe20000000012 */
[C---:B------:R-:W-:Y:S01]  /*0c10*/  FFMA R6, R4.reuse, R15, R13 ;  /* 0x0000000f04067223 */ /* 0x040fe2000000000d */
[C---:B------:R-:W-:Y:S01]  /*0c20*/  FFMA R7, R4.reuse, R7, R8 ;  /* 0x0000000704077223 */ /* 0x040fe20000000008 */
[----:B------:R-:W-:Y:S01]  /*0c30*/  FFMA R18, R4, R11, R10 ;  /* 0x0000000b04127223 */ /* 0x000fe2000000000a */
[----:B------:R-:W-:Y:S05]  /*0c40*/  @!P5 BRA `(.L_x_77) ;  /* 0xfffff7f00000d947 */ /* 0x000fea000383ffff */
[----:B------:R-:W-:Y:S02]  /*0c50*/  LEA R2, R28, R30, 0x5 ;  /* 0x0000001e1c027211 */ /* 0x000fe400078e28ff */
[----:B------:R-:W-:-:S05]  /*0c60*/  MOV R11, 0x4 ;  /* 0x00000004000b7802 */ /* 0x000fca0000000f00 */
[----:B------:R-:W-:-:S05]  /*0c70*/  IMAD.WIDE R2, R2, R11, c[0x0][0x178] ;  /* 0x00005e0002027625 */ /* 0x000fca00078e020b */
[----:B------:R-:W2:Y:S04]  /*0c80*/  LDG.E.CONSTANT R5, [R2.64] ;  /* 0x0000000402057981 */ /* 0x000ea8000c1e9900 */
[----:B------:R-:W3:Y:S04]  /*0c90*/  LDG.E.CONSTANT R0, [R2.64+0x20] ;  /* 0x0000200402007981 */ /* 0x000ee8000c1e9900 */
[----:B------:R-:W4:Y:S04]  /*0ca0*/  LDG.E.CONSTANT R8, [R2.64+0x40] ;  /* 0x0000400402087981 */ /* 0x000f28000c1e9900 */
[----:B------:R0:W5:Y:S01]  /*0cb0*/  LDG.E.CONSTANT R9, [R2.64+0x60] ;  /* 0x0000600402097981 */ /* 0x000162000c1e9900 */
[----:B------:R-:W-:-:S04]  /*0cc0*/  IMAD R31, R30, 0xc4, R31 ;  /* 0x000000c41e1f7824 */ /* 0x000fc800078e021f */
[----:B------:R-:W-:-:S04]  /*0cd0*/  IMAD R31, R28, 0x1880, R31 ;  /* 0x000018801c1f7824 */ /* 0x000fc800078e021f */
[----:B------:R-:W-:-:S04]  /*0ce0*/  IMAD R32, R32, 0x1c, R31 ;  /* 0x0000001c20207824 */ /* 0x000fc800078e021f */
[----:B------:R-:W-:Y:S01]  /*0cf0*/  IMAD R4, R29, 0xe, R32 ;  /* 0x0000000e1d047824 */ /* 0x000fe200078e0220 */
[----:B--2---:R-:W-:-:S03]  /*0d00*/  FADD R6, R6, R5 ;  /* 0x0000000506067221 */ /* 0x004fc60000000000 */
[----:B------:R-:W-:Y:S01]  /*0d10*/  IMAD.WIDE R4, R4, R11, c[0x0][0x160] ;  /* 0x0000580004047625 */ /* 0x000fe200078e020b */
[----:B---3--:R-:W-:Y:S01]  /*0d20*/  FADD R0, R19, R0 ;  /* 0x0000000013007221 */ /* 0x008fe20000000000 */
[----:B----4-:R-:W-:Y:S01]  /*0d30*/  FADD R8, R7, R8 ;  /* 0x0000000807087221 */ /* 0x010fe20000000000 */
[----:B------:R-:W-:-:S03]  /*0d40*/  FMNMX R7, RZ, R6, !PT ;  /* 0x00000006ff077209 */ /* 0x000fc60007800000 */
[----:B0-----:R-:W-:Y:S01]  /*0d50*/  FMNMX R3, RZ, R0, !PT ;  /* 0x00000000ff037209 */ /* 0x001fe20007800000 */
[----:B-----5:R-:W-:Y:S01]  /*0d60*/  FADD R18, R18, R9 ;  /* 0x0000000912127221 */ /* 0x020fe20000000000 */
[----:B------:R-:W-:Y:S01]  /*0d70*/  FMNMX R9, RZ, R8, !PT ;  /* 0x00000008ff097209 */ /* 0x000fe20007800000 */
[----:B------:R-:W-:Y:S03]  /*0d80*/  STG.E [R4.64], R7 ;  /* 0x0000000704007986 */ /* 0x000fe6000c101904 */
[----:B------:R-:W-:Y:S01]  /*0d90*/  FMNMX R11, RZ, R18, !PT ;  /* 0x00000012ff0b7209 */ /* 0x000fe20007800000 */
[----:B------:R-:W-:Y:S04]  /*0da0*/  STG.E [R4.64+0x1880], R3 ;  /* 0x0018800304007986 */ /* 0x000fe8000c101904 */
[----:B------:R-:W-:Y:S04]  /*0db0*/  STG.E [R4.64+0x3100], R9 ;  /* 0x0031000904007986 */ /* 0x000fe8000c101904 */
[----:B------:R-:W-:Y:S01]  /*0dc0*/  STG.E [R4.64+0x4980], R11 ;  /* 0x0049800b04007986 */ /* 0x000fe2000c101904 */
[----:B------:R-:W-:Y:S05]  /*0dd0*/  EXIT ;  /* 0x000000000000794d */ /* 0x000fea0003800000 */
.L_x_78:
        /* <DEDUP_REMOVED lines=10> */
.L_x_139:


//--------------------- .text.tvmgen_default_fused_nn_conv2d_add_nn_relu_6_kernel --------------------------
	.section	.text.tvmgen_default_fused_nn_conv2d_add_nn_relu_6_kernel,"ax",@progbits
	.sectionflags	@"SHF_BARRIERS=1"
	.sectioninfo	@"SHI_REGISTERS=64"
	.align	128
        .global         tvmgen_default_fused_nn_conv2d_add_nn_relu_6_kernel
        .type           tvmgen_default_fused_nn_conv2d_add_nn_relu_6_kernel,@function
        .size           tvmgen_default_fused_nn_conv2d_add_nn_relu_6_kernel,(.L_x_140 - tvmgen_default_fused_nn_conv2d_add_nn_relu_6_kernel)
        .other          tvmgen_default_fused_nn_conv2d_add_nn_relu_6_kernel,@"STO_CUDA_ENTRY STV_DEFAULT"
tvmgen_default_fused_nn_conv2d_add_nn_relu_6_kernel:
.text.tvmgen_default_fused_nn_conv2d_add_nn_relu_6_kernel:
[----:B------:R-:W-:Y:S02]  /*0000*/  MOV R1, c[0x0][0x28] ;  /* 0x00000a0000017a02 */ /* 0x000fe40000000f00 */
[----:B------:R-:W0:Y:S01]  /*0010*/  S2R R0, SR_TID.Y ;  /* 0x0000000000007919 */ /* 0x000e220000002200 */
[----:B------:R-:W-:Y:S01]  /*0020*/  CS2R R46, SRZ ;  /* 0x00000000002e7805 */ /* 0x000fe2000001ff00 */
[----:B------:R-:W-:Y:S01]  /*0030*/  CS2R R44, SRZ ;  /* 0x00000000002c7805 */ /* 0x000fe2000001ff00 */
[----:B------:R-:W-:Y:S01]  /*0040*/  CS2R R42, SRZ ;  /* 0x00000000002a7805 */ /* 0x000fe2000001ff00 */
[----:B------:R-:W1:Y:S01]  /*0050*/  S2R R2, SR_TID.X ;  /* 0x0000000000027919 */ /* 0x000e620000002100 */
        /* <DEDUP_REMOVED lines=11> */
[----:B------:R-:W-:-:S02]  /*0110*/  UMOV UR4, URZ ;  /* 0x0000003f00047c82 */ /* 0x000fc40008000000 */
.L_x_80:
[----:B------:R-:W2:Y:S01]  /*0120*/  S2R R3, SR_TID.Z ;  /* 0x0000000000037919 */ /* 0x000ea20000002300 */
[----:B------:R-:W-:Y:S01]  /*0130*/  MOV R12, UR4 ;  /* 0x00000004000c7c02 */ /* 0x000fe20008000f00 */
[----:B------:R-:W-:Y:S01]  /*0140*/  ULDC.64 UR6, c[0x0][0x118] ;  /* 0x0000460000067ab9 */ /* 0x000fe20000000a00 */
[----:B------:R-:W-:Y:S01]  /*0150*/  MOV R25, 0x4 ;  /* 0x0000000400197802 */ /* 0x000fe20000000f00 */
[----:B------:R-:W2:Y:S04]  /*0160*/  S2R R6, SR_CTAID.Y ;  /* 0x0000000000067919 */ /* 0x000ea80000002600 */
[----:B------:R-:W3:Y:S04]  /*0170*/  S2R R7, SR_CTAID.Z ;  /* 0x0000000000077919 */ /* 0x000ee80000002700 */
[----:B------:R-:W4:Y:S04]  /*0180*/  S2R R5, SR_CTAID.X ;  /* 0x0000000000057919 */ /* 0x000f280000002500 */
[----:B------:R-:W-:Y:S01]  /*0190*/  BAR.SYNC.DEFER_BLOCKING 0x0 ;  /* 0x0000000000007b1d */ /* 0x000fe20000010000 */
[----:B--2---:R-:W-:Y:S01]  /*01a0*/  IMAD R13, R3, 0x7, R6 ;  /* 0x00000007030d7824 */ /* 0x004fe200078e0206 */
[----:B---3--:R-:W-:-:S04]  /*01b0*/  LEA R15, R7, R3, 0x4 ;  /* 0x00000003070f7211 */ /* 0x008fc800078e20ff */
[-C--:B0-----:R-:W-:Y:S02]  /*01c0*/  LEA R4, R13, R0.reuse, 0x2 ;  /* 0x000000000d047211 */ /* 0x081fe400078e10ff */
[----:B------:R-:W-:Y:S02]  /*01d0*/  LEA R15, R15, R0, 0x2 ;  /* 0x000000000f0f7211 */ /* 0x000fe400078e10ff */
[----:B----4-:R-:W-:Y:S02]  /*01e0*/  LEA R13, R4, R5, 0x1 ;  /* 0x00000005040d7211 */ /* 0x010fe400078e08ff */
[----:B------:R-:W-:Y:S02]  /*01f0*/  MOV R4, UR4 ;  /* 0x0000000400047c02 */ /* 0x000fe40008000f00 */
[-C--:B-1----:R-:W-:Y:S02]  /*0200*/  LEA R13, R13, R2.reuse, 0x1 ;  /* 0x000000020d0d7211 */ /* 0x082fe400078e08ff */
[----:B------:R-:W-:-:S03]  /*0210*/  LEA R15, R15, R2, 0x6 ;  /* 0x000000020f0f7211 */ /* 0x000fc600078e30ff */
[----:B------:R-:W-:Y:S01]  /*0220*/  IMAD R13, R4, 0x700, R13 ;  /* 0x00000700040d7824 */ /* 0x000fe200078e020d */
[----:B------:R-:W-:-:S04]  /*0230*/  LEA R15, R12, R15, 0x1 ;  /* 0x0000000f0c0f7211 */ /* 0x000fc800078e08ff */
[----:B------:R-:W-:Y:S02]  /*0240*/  LEA R26, R13, -R13, 0x3 ;  /* 0x8000000d0d1a7211 */ /* 0x000fe400078e18ff */
[----:B------:R-:W-:-:S03]  /*0250*/  SHF.L.U32 R24, R15, 0x3, RZ ;  /* 0x000000030f187819 */ /* 0x000fc600000006ff */
[----:B------:R-:W-:-:S04]  /*0260*/  IMAD.WIDE R26, R26, R25, c[0x0][0x168] ;  /* 0x00005a001a1a7625 */ /* 0x000fc800078e0219 */
[----:B------:R-:W-:Y:S01]  /*0270*/  IMAD.WIDE R24, R24, R25, c[0x0][0x170] ;  /* 0x00005c0018187625 */ /* 0x000fe200078e0219 */
[----:B------:R0:W2:Y:S04]  /*0280*/  LDG.E.CONSTANT R28, [R26.64] ;  /* 0x000000061a1c7981 */ /* 0x0000a8000c1e9900 */
[----:B------:R0:W3:Y:S04]  /*0290*/  LDG.E.CONSTANT R30, [R26.64+0x4] ;  /* 0x000004061a1e7981 */ /* 0x0000e8000c1e9900 */
[----:B------:R0:W4:Y:S04]  /*02a0*/  LDG.E.CONSTANT R32, [R26.64+0x8] ;  /* 0x000008061a207981 */ /* 0x000128000c1e9900 */
[----:B------:R0:W5:Y:S04]  /*02b0*/  LDG.E.CONSTANT R34, [R26.64+0xc] ;  /* 0x00000c061a227981 */ /* 0x000168000c1e9900 */
[----:B------:R0:W5:Y:S04]  /*02c0*/  LDG.E.CONSTANT R56, [R26.64+0x10] ;  /* 0x000010061a387981 */ /* 0x000168000c1e9900 */
[----:B------:R0:W5:Y:S04]  /*02d0*/  LDG.E.CONSTANT R58, [R26.64+0x14] ;  /* 0x000014061a3a7981 */ /* 0x000168000c1e9900 */
[----:B------:R0:W5:Y:S04]  /*02e0*/  LDG.E.CONSTANT R60, [R26.64+0x18] ;  /* 0x000018061a3c7981 */ /* 0x000168000c1e9900 */
        /* <DEDUP_REMOVED lines=8> */
[----:B------:R-:W-:Y:S01]  /*0370*/  IMAD R4, R0, 0xe, RZ ;  /* 0x0000000e00047824 */ /* 0x000fe200078e02ff */
[----:B------:R-:W-:-:S03]  /*0380*/  UIADD3 UR4, UR4, 0x1, URZ ;  /* 0x0000000104047890 */ /* 0x000fc6000fffe03f */
[C---:B------:R-:W-:Y:S01]  /*0390*/  IMAD R29, R3.reuse, 0x38, R4 ;  /* 0x00000038031d7824 */ /* 0x040fe200078e0204 */
[----:B------:R-:W-:Y:S01]  /*03a0*/  SHF.L.U32 R3, R3, 0x6, RZ ;  /* 0x0000000603037819 */ /* 0x000fe200000006ff */
[----:B------:R-:W-:Y:S01]  /*03b0*/  UISETP.GE.U32.AND UP0, UPT, UR4, 0x20, UPT ;  /* 0x000000200400788c */ /* 0x000fe2000bf06070 */
[----:B------:R-:W-:Y:S01]  /*03c0*/  IADD3 R4, R4, R2, RZ ;  /* 0x0000000204047210 */ /* 0x000fe20007ffe0ff */
[----:B------:R-:W-:Y:S01]  /*03d0*/  IMAD R57, R2, 0x7, R29 ;  /* 0x0000000702397824 */ /* 0x000fe200078e021d */
[----:B0-----:R-:W-:-:S03]  /*03e0*/  LEA R27, R0, R3, 0x4 ;  /* 0x00000003001b7211 */ /* 0x001fc600078e20ff */
[----:B------:R-:W-:Y:S02]  /*03f0*/  PLOP3.LUT P0, PT, PT, PT, UP0, 0x80, 0x0 ;  /* 0x000000000000781c */ /* 0x000fe40003f0f008 */
[----:B------:R-:W-:Y:S01]  /*0400*/  LEA R59, R2, R27, 0x3 ;  /* 0x0000001b023b7211 */ /* 0x000fe200078e18ff */
[----:B--2---:R-:W-:Y:S04]  /*0410*/  STS [R57.X4], R28 ;  /* 0x0000001c39007388 */ /* 0x004fe80000004800 */
[----:B---3--:R-:W-:Y:S04]  /*0420*/  STS [R57.X4+0x4], R30 ;  /* 0x0000041e39007388 */ /* 0x008fe80000004800 */
[----:B----4-:R-:W-:Y:S04]  /*0430*/  STS [R57.X4+0x8], R32 ;  /* 0x0000082039007388 */ /* 0x010fe80000004800 */
[----:B-----5:R-:W-:Y:S04]  /*0440*/  STS [R57.X4+0xc], R34 ;  /* 0x00000c2239007388 */ /* 0x020fe80000004800 */
[----:B------:R-:W-:Y:S04]  /*0450*/  STS [R57.X4+0x10], R56 ;  /* 0x0000103839007388 */ /* 0x000fe80000004800 */
[----:B------:R-:W-:Y:S04]  /*0460*/  STS [R57.X4+0x14], R58 ;  /* 0x0000143a39007388 */ /* 0x000fe80000004800 */
[----:B------:R-:W-:Y:S04]  /*0470*/  STS [R57.X4+0x18], R60 ;  /* 0x0000183c39007388 */ /* 0x000fe80000004800 */
[----:B------:R-:W-:Y:S04]  /*0480*/  STS.128 [R59.X4+0xe00], R12 ;  /* 0x000e000c3b007388 */ /* 0x000fe80000004c00 */
[----:B------:R-:W-:Y:S04]  /*0490*/  STS.128 [R59.X4+0xe10], R20 ;  /* 0x000e10143b007388 */ /* 0x000fe80000004c00 */
[----:B------:R-:W-:Y:S06]  /*04a0*/  BAR.SYNC.DEFER_BLOCKING 0x0 ;  /* 0x0000000000007b1d */ /* 0x000fec0000010000 */
[----:B------:R-:W-:Y:S04]  /*04b0*/  LDS.128 R12, [R3+0xe00] ;  /* 0x000e0000030c7984 */ /* 0x000fe80000000c00 */
[----:B------:R-:W-:Y:S04]  /*04c0*/  LDS.128 R24, [R3+0x1200] ;  /* 0x0012000003187984 */ /* 0x000fe80000000c00 */
[----:B------:R-:W-:Y:S04]  /*04d0*/  LDS.128 R28, [R3+0x1600] ;  /* 0x00160000031c7984 */ /* 0x000fe80000000c00 */
[----:B------:R-:W-:Y:S04]  /*04e0*/  LDS.128 R32, [R3+0x1a00] ;  /* 0x001a000003207984 */ /* 0x000fe80000000c00 */
[----:B------:R-:W0:Y:S04]  /*04f0*/  LDS R22, [R4.X4+0x8] ;  /* 0x0000080004167984 */ /* 0x000e280000004800 */
[----:B------:R-:W1:Y:S04]  /*0500*/  LDS R23, [R4.X4+0x10] ;  /* 0x0000100004177984 */ /* 0x000e680000004800 */
[----:B------:R-:W2:Y:S04]  /*0510*/  LDS R56, [R4.X4+0x18] ;  /* 0x0000180004387984 */ /* 0x000ea80000004800 */
[----:B------:R-:W3:Y:S04]  /*0520*/  LDS R21, [R4.X4+0x20] ;  /* 0x0000200004157984 */ /* 0x000ee80000004800 */
[----:B------:R-:W4:Y:S04]  /*0530*/  LDS R20, [R4.X4+0x28] ;  /* 0x0000280004147984 */ /* 0x000f280000004800 */
[----:B------:R-:W5:Y:S04]  /*0540*/  LDS R61, [R4.X4] ;  /* 0x00000000043d7984 */ /* 0x000f680000004800 */
[----:B------:R-:W-:Y:S04]  /*0550*/  LDS R58, [R4.X4+0x100] ;  /* 0x00010000043a7984 */ /* 0x000fe80000004800 */
[----:B------:R-:W5:Y:S01]  /*0560*/  LDS R57, [R4.X4+0xf8] ;  /* 0x0000f80004397984 */ /* 0x000f620000004800 */
[-C--:B0-----:R-:W-:Y:S01]  /*0570*/  FFMA R46, R12, R22.reuse, R46 ;  /* 0x000000160c2e7223 */ /* 0x081fe2000000002e */
[-C--:B------:R-:W-:Y:S01]  /*0580*/  FFMA R40, R24, R22.reuse, R40 ;  /* 0x0000001618287223 */ /* 0x080fe20000000028 */
[-C--:B------:R-:W-:Y:S01]  /*0590*/  FFMA R17, R28, R22.reuse, R17 ;  /* 0x000000161c117223 */ /* 0x080fe20000000011 */
[----:B------:R-:W-:Y:S01]  /*05a0*/  FFMA R49, R32, R22, R49 ;  /* 0x0000001620317223 */ /* 0x000fe20000000031 */
[-C--:B-1----:R-:W-:Y:S01]  /*05b0*/  FFMA R45, R12, R23.reuse, R45 ;  /* 0x000000170c2d7223 */ /* 0x082fe2000000002d */
[----:B------:R-:W0:Y:S01]  /*05c0*/  LDS R22, [R4.X4+0x30] ;  /* 0x0000300004167984 */ /* 0x000e220000004800 */
[-C--:B------:R-:W-:Y:S01]  /*05d0*/  FFMA R39, R24, R23.reuse, R39 ;  /* 0x0000001718277223 */ /* 0x080fe20000000027 */
[-C--:B------:R-:W-:Y:S01]  /*05e0*/  FFMA R16, R28, R23.reuse, R16 ;  /* 0x000000171c107223 */ /* 0x080fe20000000010 */
[----:B------:R-:W-:Y:S01]  /*05f0*/  FFMA R50, R32, R23, R50 ;  /* 0x0000001720327223 */ /* 0x000fe20000000032 */
[-C--:B--2---:R-:W-:Y:S01]  /*0600*/  FFMA R44, R12, R56.reuse, R44 ;  /* 0x000000380c2c7223 */ /* 0x084fe2000000002c */
[----:B------:R-:W1:Y:S01]  /*0610*/  LDS R23, [R4.X4+0xe0] ;  /* 0x0000e00004177984 */ /* 0x000e620000004800 */
[-C--:B------:R-:W-:Y:S01]  /*0620*/  FFMA R38, R24, R56.reuse, R38 ;  /* 0x0000003818267223 */ /* 0x080fe20000000026 */
[-C--:B------:R-:W-:Y:S01]  /*0630*/  FFMA R10, R28, R56.reuse, R10 ;  /* 0x000000381c0a7223 */ /* 0x080fe2000000000a */
[----:B------:R-:W-:Y:S01]  /*0640*/  FFMA R51, R32, R56, R51 ;  /* 0x0000003820337223 */ /* 0x000fe20000000033 */
[-C--:B---3--:R-:W-:Y:S01]  /*0650*/  FFMA R56, R12, R21.reuse, R43 ;  /* 0x000000150c387223 */ /* 0x088fe2000000002b */
[-C--:B------:R-:W-:Y:S01]  /*0660*/  FFMA R37, R24, R21.reuse, R37 ;  /* 0x0000001518257223 */ /* 0x080fe20000000025 */
[-C--:B------:R-:W-:Y:S01]  /*0670*/  FFMA R9, R28, R21.reuse, R9 ;  /* 0x000000151c097223 */ /* 0x080fe20000000009 */
[----:B------:R-:W-:Y:S01]  /*0680*/  FFMA R21, R32, R21, R52 ;  /* 0x0000001520157223 */ /* 0x000fe20000000034 */
[-C--:B----4-:R-:W-:Y:S01]  /*0690*/  FFMA R42, R12, R20.reuse, R42 ;  /* 0x000000140c2a7223 */ /* 0x090fe2000000002a */
[----:B------:R-:W2:Y:S01]  /*06a0*/  LDS R52, [R4.X4+0xf0] ;  /* 0x0000f00004347984 */ /* 0x000ea20000004800 */
[-C--:B------:R-:W-:Y:S01]  /*06b0*/  FFMA R36, R24, R20.reuse, R36 ;  /* 0x0000001418247223 */ /* 0x080fe20000000024 */
[----:B------:R-:W-:Y:S01]  /*06c0*/  FFMA R8, R28, R20, R8 ;  /* 0x000000141c087223 */ /* 0x000fe20000000008 */
[----:B-----5:R-:W-:Y:S01]  /*06d0*/  FFMA R47, R12, R61, R47 ;  /* 0x0000003d0c2f7223 */ /* 0x020fe2000000002f */
[C---:B------:R-:W-:Y:S01]  /*06e0*/  FFMA R41, R61.reuse, R24, R41 ;  /* 0x000000183d297223 */ /* 0x040fe20000000029 */
[C---:B------:R-:W-:Y:S01]  /*06f0*/  FFMA R18, R61.reuse, R28, R18 ;  /* 0x0000001c3d127223 */ /* 0x040fe20000000012 */
[----:B------:R-:W-:Y:S01]  /*0700*/  FFMA R48, R61, R32, R48 ;  /* 0x000000203d307223 */ /* 0x000fe20000000030 */
[----:B------:R-:W3:Y:S01]  /*0710*/  LDS R43, [R4.X4+0xe8] ;  /* 0x0000e800042b7984 */ /* 0x000ee20000004800 */
[----:B------:R-:W-:Y:S01]  /*0720*/  FFMA R20, R32, R20, R53 ;  /* 0x0000001420147223 */ /* 0x000fe20000000035 */
[C---:B------:R-:W-:Y:S01]  /*0730*/  FFMA R38, R57.reuse, R25, R38 ;  /* 0x0000001939267223 */ /* 0x040fe20000000026 */
[CC--:B------:R-:W-:Y:S01]  /*0740*/  FFMA R10, R57.reuse, R29.reuse, R10 ;  /* 0x0000001d390a7223 */ /* 0x0c0fe2000000000a */
[----:B------:R-:W4:Y:S01]  /*0750*/  LDS R53, [R4.X4+0x108] ;  /* 0x0001080004357984 */ /* 0x000f220000004800 */
[C---:B------:R-:W-:Y:S01]  /*0760*/  FFMA R9, R58.reuse, R29, R9 ;  /* 0x0000001d3a097223 */ /* 0x040fe20000000009 */
[C---:B------:R-:W-:Y:S01]  /*0770*/  FFMA R44, R57.reuse, R13, R44 ;  /* 0x0000000d392c7223 */ /* 0x040fe2000000002c */
[----:B------:R-:W-:Y:S01]  /*0780*/  FFMA R51, R57, R33, R51 ;  /* 0x0000002139337223 */ /* 0x000fe20000000033 */
[C---:B------:R-:W-:Y:S01]  /*0790*/  FFMA R56, R58.reuse, R13, R56 ;  /* 0x0000000d3a387223 */ /* 0x040fe20000000038 */
[----:B------:R-:W-:Y:S01]  /*07a0*/  FFMA R21, R58, R33, R21 ;  /* 0x000000213a157223 */ /* 0x000fe20000000015 */
[----:B------:R-:W-:Y:S01]  /*07b0*/  LDS R57, [R4.X4+0x388] ;  /* 0x0003880004397984 */ /* 0x000fe20000004800 */
[-C--:B0-----:R-:W-:Y:S01]  /*07c0*/  FFMA R11, R24, R22.reuse, R11 ;  /* 0x00000016180b7223 */ /* 0x081fe2000000000b */
[----:B------:R-:W-:-:S02]  /*07d0*/  FFMA R19, R28, R22, R19 ;  /* 0x000000161c137223 */ /* 0x000fc40000000013 */
[----:B------:R-:W0:Y:S01]  /*07e0*/  LDS R24, [R4.X4+0x110] ;  /* 0x0001100004187984 */ /* 0x000e220000004800 */
[-C--:B------:R-:W-:Y:S01]  /*07f0*/  FFMA R12, R12, R22.reuse, R54 ;  /* 0x000000160c0c7223 */ /* 0x080fe20000000036 */
[----:B------:R-:W-:Y:S01]  /*0800*/  FFMA R22, R32, R22, R55 ;  /* 0x0000001620167223 */ /* 0x000fe20000000037 */
[C---:B-1----:R-:W-:Y:S01]  /*0810*/  FFMA R47, R23.reuse, R13, R47 ;  /* 0x0000000d172f7223 */ /* 0x042fe2000000002f */
[C---:B------:R-:W-:Y:S01]  /*0820*/  FFMA R41, R23.reuse, R25, R41 ;  /* 0x0000001917297223 */ /* 0x040fe20000000029 */
[C---:B------:R-:W-:Y:S01]  /*0830*/  FFMA R18, R23.reuse, R29, R18 ;  /* 0x0000001d17127223 */ /* 0x040fe20000000012 */
[----:B------:R-:W-:Y:S01]  /*0840*/  FFMA R48, R23, R33, R48 ;  /* 0x0000002117307223 */ /* 0x000fe20000000030 */
[----:B------:R-:W1:Y:S04]  /*0850*/  LDS R28, [R4.X4+0x1c8] ;  /* 0x0001c800041c7984 */ /* 0x000e680000004800 */
[----:B------:R-:W5:Y:S01]  /*0860*/  LDS R23, [R4.X4+0x1c0] ;  /* 0x0001c00004177984 */ /* 0x000f620000004800 */
[C---:B--2---:R-:W-:Y:S01]  /*0870*/  FFMA R45, R52.reuse, R13, R45 ;  /* 0x0000000d342d7223 */ /* 0x044fe2000000002d */
[C---:B------:R-:W-:Y:S01]  /*0880*/  FFMA R39, R52.reuse, R25, R39 ;  /* 0x0000001934277223 */ /* 0x040fe20000000027 */
[C---:B------:R-:W-:Y:S01]  /*0890*/  FFMA R16, R52.reuse, R29, R16 ;  /* 0x0000001d34107223 */ /* 0x040fe20000000010 */
[----:B------:R-:W-:Y:S01]  /*08a0*/  FFMA R50, R52, R33, R50 ;  /* 0x0000002134327223 */ /* 0x000fe20000000032 */
[----:B------:R-:W-:Y:S01]  /*08b0*/  FFMA R52, R58, R25, R37 ;  /* 0x000000193a347223 */ /* 0x000fe20000000025 */
[----:B------:R-:W2:Y:S01]  /*08c0*/  LDS R32, [R4.X4+0x1d0] ;  /* 0x0001d00004207984 */ /* 0x000ea20000004800 */
[C---:B---3--:R-:W-:Y:S01]  /*08d0*/  FFMA R46, R43.reuse, R13, R46 ;  /* 0x0000000d2b2e7223 */ /* 0x048fe2000000002e */
[C---:B------:R-:W-:Y:S01]  /*08e0*/  FFMA R40, R43.reuse, R25, R40 ;  /* 0x000000192b287223 */ /* 0x040fe20000000028 */
[C---:B------:R-:W-:Y:S01]  /*08f0*/  FFMA R17, R43.reuse, R29, R17 ;  /* 0x0000001d2b117223 */ /* 0x040fe20000000011 */
[----:B------:R-:W-:Y:S01]  /*0900*/  FFMA R49, R43, R33, R49 ;  /* 0x000000212b317223 */ /* 0x000fe20000000031 */
[----:B------:R-:W3:Y:S01]  /*0910*/  LDS R37, [R4.X4+0x1e0] ;  /* 0x0001e00004257984 */ /* 0x000ee20000004800 */
[C---:B----4-:R-:W-:Y:S01]  /*0920*/  FFMA R42, R53.reuse, R13, R42 ;  /* 0x0000000d352a7223 */ /* 0x050fe2000000002a */
[C---:B------:R-:W-:Y:S01]  /*0930*/  FFMA R36, R53.reuse, R25, R36 ;  /* 0x0000001935247223 */ /* 0x040fe20000000024 */
[C---:B------:R-:W-:Y:S01]  /*0940*/  FFMA R8, R53.reuse, R29, R8 ;  /* 0x0000001d35087223 */ /* 0x040fe20000000008 */
[----:B------:R-:W4:Y:S01]  /*0950*/  LDS R43, [R4.X4+0x1d8] ;  /* 0x0001d800042b7984 */ /* 0x000f220000004800 */
[----:B------:R-:W-:-:S03]  /*0960*/  FFMA R20, R53, R33, R20 ;  /* 0x0000002135147223 */ /* 0x000fc60000000014 */
[----:B------:R-:W4:Y:S04]  /*0970*/  LDS R54, [R4.X4+0x1e8] ;  /* 0x0001e80004367984 */ /* 0x000f280000004800 */
[----:B------:R-:W4:Y:S04]  /*0980*/  LDS R53, [R4.X4+0x1f0] ;  /* 0x0001f00004357984 */ /* 0x000f280000004800 */
[----:B------:R-:W-:Y:S01]  /*0990*/  LDS R58, [R4.X4+0x380] ;  /* 0x00038000043a7984 */ /* 0x000fe20000004800 */
[C---:B0-----:R-:W-:Y:S01]  /*09a0*/  FFMA R11, R24.reuse, R25, R11 ;  /* 0x00000019180b7223 */ /* 0x041fe2000000000b */
[C---:B------:R-:W-:Y:S01]  /*09b0*/  FFMA R19, R24.reuse, R29, R19 ;  /* 0x0000001d18137223 */ /* 0x040fe20000000013 */
[C---:B------:R-:W-:Y:S01]  /*09c0*/  FFMA R12, R24.reuse, R13, R12 ;  /* 0x0000000d180c7223 */ /* 0x040fe2000000000c */
[----:B------:R-:W0:Y:S01]  /*09d0*/  LDS R25, [R4.X4+0x2a8] ;  /* 0x0002a80004197984 */ /* 0x000e220000004800 */
[----:B------:R-:W-:-:S03]  /*09e0*/  FFMA R22, R24, R33, R22 ;  /* 0x0000002118167223 */ /* 0x000fc60000000016 */
[----:B------:R-:W0:Y:S01]  /*09f0*/  LDS R29, [R4.X4+0x2b0] ;  /* 0x0002b000041d7984 */ /* 0x000e220000004800 */
[C---:B-1----:R-:W-:Y:S01]  /*0a00*/  FFMA R46, R28.reuse, R14, R46 ;  /* 0x0000000e1c2e7223 */ /* 0x042fe2000000002e */
[C---:B------:R-:W-:Y:S01]  /*0a10*/  FFMA R40, R28.reuse, R26, R40 ;  /* 0x0000001a1c287223 */ /* 0x040fe20000000028 */
[C---:B------:R-:W-:Y:S01]  /*0a20*/  FFMA R17, R28.reuse, R30, R17 ;  /* 0x0000001e1c117223 */ /* 0x040fe20000000011 */
[C---:B-----5:R-:W-:Y:S01]  /*0a30*/  FFMA R47, R23.reuse, R14, R47 ;  /* 0x0000000e172f7223 */ /* 0x060fe2000000002f */
[C---:B------:R-:W-:Y:S01]  /*0a40*/  FFMA R41, R23.reuse, R26, R41 ;  /* 0x0000001a17297223 */ /* 0x040fe20000000029 */
[C---:B------:R-:W-:Y:S01]  /*0a50*/  FFMA R18, R23.reuse, R30, R18 ;  /* 0x0000001e17127223 */ /* 0x040fe20000000012 */
[-C--:B------:R-:W-:Y:S01]  /*0a60*/  FFMA R48, R23, R34.reuse, R48 ;  /* 0x0000002217307223 */ /* 0x080fe20000000030 */
[----:B------:R-:W-:Y:S01]  /*0a70*/  FFMA R49, R28, R34, R49 ;  /* 0x000000221c317223 */ /* 0x000fe20000000031 */
[----:B------:R-:W1:Y:S01]  /*0a80*/  LDS R13, [R4.X4+0x2a0] ;  /* 0x0002a000040d7984 */ /* 0x000e620000004800 */
[C---:B--2---:R-:W-:Y:S01]  /*0a90*/  FFMA R45, R32.reuse, R14, R45 ;  /* 0x0000000e202d7223 */ /* 0x044fe2000000002d */
[C---:B------:R-:W-:Y:S01]  /*0aa0*/  FFMA R39, R32.reuse, R26, R39 ;  /* 0x0000001a20277223 */ /* 0x040fe20000000027 */
[C---:B------:R-:W-:Y:S01]  /*0ab0*/  FFMA R16, R32.reuse, R30, R16 ;  /* 0x0000001e20107223 */ /* 0x040fe20000000010 */
[----:B------:R-:W2:Y:S01]  /*0ac0*/  LDS R33, [R4.X4+0x2b8] ;  /* 0x0002b80004217984 */ /* 0x000ea20000004800 */
[----:B------:R-:W-:Y:S01]  /*0ad0*/  FFMA R50, R32, R34, R50 ;  /* 0x0000002220327223 */ /* 0x000fe20000000032 */
[----:B---3--:R-:W-:-:S02]  /*0ae0*/  FFMA R52, R37, R26, R52 ;  /* 0x0000001a25347223 */ /* 0x008fc40000000034 */
[----:B------:R-:W3:Y:S01]  /*0af0*/  LDS R23, [R4.X4+0x2c0] ;  /* 0x0002c00004177984 */ /* 0x000ee20000004800 */
[C---:B------:R-:W-:Y:S01]  /*0b00*/  FFMA R9, R37.reuse, R30, R9 ;  /* 0x0000001e25097223 */ /* 0x040fe20000000009 */
[----:B------:R-:W-:Y:S01]  /*0b10*/  FFMA R21, R37, R34, R21 ;  /* 0x0000002225157223 */ /* 0x000fe20000000015 */
[C---:B----4-:R-:W-:Y:S01]  /*0b20*/  FFMA R38, R43.reuse, R26, R38 ;  /* 0x0000001a2b267223 */ /* 0x050fe20000000026 */
[----:B------:R-:W4:Y:S01]  /*0b30*/  LDS R28, [R4.X4+0x2c8] ;  /* 0x0002c800041c7984 */ /* 0x000f220000004800 */
[C---:B------:R-:W-:Y:S01]  /*0b40*/  FFMA R44, R43.reuse, R14, R44 ;  /* 0x0000000e2b2c7223 */ /* 0x040fe2000000002c */
[C---:B------:R-:W-:Y:S01]  /*0b50*/  FFMA R10, R43.reuse, R30, R10 ;  /* 0x0000001e2b0a7223 */ /* 0x040fe2000000000a */
[C---:B------:R-:W-:Y:S01]  /*0b60*/  FFMA R36, R54.reuse, R26, R36 ;  /* 0x0000001a36247223 */ /* 0x040fe20000000024 */
[----:B------:R-:W5:Y:S01]  /*0b70*/  LDS R24, [R4.X4+0x2d0] ;  /* 0x0002d00004187984 */ /* 0x000f620000004800 */
[----:B------:R-:W-:Y:S01]  /*0b80*/  FFMA R51, R43, R34, R51 ;  /* 0x000000222b337223 */ /* 0x000fe20000000033 */
        /* <DEDUP_REMOVED lines=8> */
[----:B------:R-:W-:Y:S01]  /*0c10*/  LDS R55, [R4.X4+0x390] ;  /* 0x0003900004377984 */ /* 0x000fe20000004800 */
[C---:B0-----:R-:W-:Y:S01]  /*0c20*/  FFMA R46, R25.reuse, R15, R46 ;  /* 0x0000000f192e7223 */ /* 0x041fe2000000002e */
[C---:B------:R-:W-:Y:S01]  /*0c30*/  FFMA R40, R25.reuse, R27, R40 ;  /* 0x0000001b19287223 */ /* 0x040fe20000000028 */
        /* <DEDUP_REMOVED lines=26> */
[----:B------:R-:W0:Y:S04]  /*0de0*/  LDS.128 R8, [R3+0xe10] ;  /* 0x000e100003087984 */ /* 0x000e280000000c00 */
[----:B------:R-:W1:Y:S04]  /*0df0*/  LDS.128 R12, [R3+0x1210] ;  /* 0x00121000030c7984 */ /* 0x000e680000000c00 */
[----:B------:R-:W2:Y:S04]  /*0e00*/  LDS.128 R16, [R3+0x1610] ;  /* 0x0016100003107984 */ /* 0x000ea80000000c00 */
[----:B------:R-:W3:Y:S04]  /*0e10*/  LDS.128 R20, [R3+0x1a10] ;  /* 0x001a100003147984 */ /* 0x000ee80000000c00 */
[----:B------:R-:W4:Y:S04]  /*0e20*/  LDS R26, [R4.X4+0x398] ;  /* 0x00039800041a7984 */ /* 0x000f280000004800 */
[----:B------:R-:W5:Y:S04]  /*0e30*/  LDS R31, [R4.X4+0x3a0] ;  /* 0x0003a000041f7984 */ /* 0x000f680000004800 */
[----:B------:R-:W5:Y:S04]  /*0e40*/  LDS R24, [R4.X4+0x3a8] ;  /* 0x0003a80004187984 */ /* 0x000f680000004800 */
[----:B------:R-:W5:Y:S01]  /*0e50*/  LDS R35, [R4.X4+0x3b0] ;  /* 0x0003b00004237984 */ /* 0x000f620000004800 */
[C---:B0-----:R-:W-:Y:S01]  /*0e60*/  FFMA R47, R8.reuse, R58, R47 ;  /* 0x0000003a082f7223 */ /* 0x041fe2000000002f */
[C---:B------:R-:W-:Y:S01]  /*0e70*/  FFMA R46, R8.reuse, R57, R46 ;  /* 0x00000039082e7223 */ /* 0x040fe2000000002e */
[----:B------:R-:W-:Y:S01]  /*0e80*/  FFMA R45, R8, R55, R45 ;  /* 0x00000037082d7223 */ /* 0x000fe2000000002d */
[----:B-1----:R-:W-:Y:S01]  /*0e90*/  FFMA R41, R58, R12, R41 ;  /* 0x0000000c3a297223 */ /* 0x002fe20000000029 */
[C---:B------:R-:W-:Y:S01]  /*0ea0*/  FFMA R40, R12.reuse, R57, R40 ;  /* 0x000000390c287223 */ /* 0x040fe20000000028 */
[----:B------:R-:W-:Y:S01]  /*0eb0*/  FFMA R39, R12, R55, R39 ;  /* 0x000000370c277223 */ /* 0x000fe20000000027 */
[----:B--2---:R-:W-:Y:S01]  /*0ec0*/  FFMA R32, R58, R16, R32 ;  /* 0x000000103a207223 */ /* 0x004fe20000000020 */
[C---:B------:R-:W-:Y:S01]  /*0ed0*/  FFMA R37, R16.reuse, R57, R37 ;  /* 0x0000003910257223 */ /* 0x040fe20000000025 */
[----:B------:R-:W-:Y:S01]  /*0ee0*/  FFMA R25, R16, R55, R25 ;  /* 0x0000003710197223 */ /* 0x000fe20000000019 */
[----:B---3--:R-:W-:Y:S01]  /*0ef0*/  FFMA R48, R58, R20, R48 ;  /* 0x000000143a307223 */ /* 0x008fe20000000030 */
[C---:B------:R-:W-:Y:S01]  /*0f00*/  FFMA R49, R20.reuse, R57, R49 ;  /* 0x0000003914317223 */ /* 0x040fe20000000031 */
[----:B------:R-:W-:Y:S01]  /*0f10*/  FFMA R50, R20, R55, R50 ;  /* 0x0000003714327223 */ /* 0x000fe20000000032 */
[----:B------:R-:W0:Y:S01]  /*0f20*/  LDS R57, [R4.X4+0x470] ;  /* 0x0004700004397984 */ /* 0x000e220000004800 */
        /* <DEDUP_REMOVED lines=12> */
[----:B------:R-:W1:Y:S01]  /*0ff0*/  LDS R26, [R4.X4+0x460] ;  /* 0x00046000041a7984 */ /* 0x000e620000004800 */
[-C--:B------:R-:W-:Y:S01]  /*1000*/  FFMA R54, R8, R35.reuse, R54 ;  /* 0x0000002308367223 */ /* 0x080fe20000000036 */
[-C--:B------:R-:W-:Y:S01]  /*1010*/  FFMA R27, R12, R35.reuse, R27 ;  /* 0x000000230c1b7223 */ /* 0x080fe2000000001b */
[-C--:B------:R-:W-:Y:S01]  /*1020*/  FFMA R30, R16, R35.reuse, R30 ;  /* 0x00000023101e7223 */ /* 0x080fe2000000001e */
[----:B------:R-:W2:Y:S01]  /*1030*/  LDS R31, [R4.X4+0x478] ;  /* 0x00047800041f7984 */ /* 0x000ea20000004800 */
[----:B------:R-:W-:-:S03]  /*1040*/  FFMA R34, R20, R35, R34 ;  /* 0x0000002314227223 */ /* 0x000fc60000000022 */
[----:B------:R-:W3:Y:S04]  /*1050*/  LDS R24, [R4.X4+0x480] ;  /* 0x0004800004187984 */ /* 0x000ee80000004800 */
[----:B------:R-:W4:Y:S04]  /*1060*/  LDS R55, [R4.X4+0x468] ;  /* 0x0004680004377984 */ /* 0x000f280000004800 */
[----:B------:R-:W5:Y:S04]  /*1070*/  LDS R58, [R4.X4+0x488] ;  /* 0x00048800043a7984 */ /* 0x000f680000004800 */
[----:B------:R-:W5:Y:S04]  /*1080*/  LDS R8, [R4.X4+0x490] ;  /* 0x0004900004087984 */ /* 0x000f680000004800 */
[----:B------:R-:W5:Y:S01]  /*1090*/  LDS R12, [R4.X4+0x540] ;  /* 0x00054000040c7984 */ /* 0x000f620000004800 */
[----:B0-----:R-:W-:-:S03]  /*10a0*/  FFMA R45, R57, R9, R45 ;  /* 0x00000009392d7223 */ /* 0x001fc6000000002d */
[----:B------:R-:W0:Y:S01]  /*10b0*/  LDS R16, [R4.X4+0x548] ;  /* 0x0005480004107984 */ /* 0x000e220000004800 */
[C---:B------:R-:W-:Y:S01]  /*10c0*/  FFMA R39, R57.reuse, R13, R39 ;  /* 0x0000000d39277223 */ /* 0x040fe20000000027 */
[C---:B------:R-:W-:Y:S01]  /*10d0*/  FFMA R25, R57.reuse, R17, R25 ;  /* 0x0000001139197223 */ /* 0x040fe20000000019 */
[----:B------:R-:W-:Y:S01]  /*10e0*/  FFMA R50, R57, R21, R50 ;  /* 0x0000001539327223 */ /* 0x000fe20000000032 */
[----:B------:R-:W0:Y:S04]  /*10f0*/  LDS R20, [R4.X4+0x550] ;  /* 0x0005500004147984 */ /* 0x000e280000004800 */
[----:B------:R-:W0:Y:S01]  /*1100*/  LDS R35, [R4.X4+0x570] ;  /* 0x0005700004237984 */ /* 0x000e220000004800 */
        /* <DEDUP_REMOVED lines=12> */
[----:B------:R-:W1:Y:S01]  /*11d0*/  LDS R26, [R4.X4+0x558] ;  /* 0x00055800041a7984 */ /* 0x000e620000004800 */
[C---:B----4-:R-:W-:Y:S01]  /*11e0*/  FFMA R46, R55.reuse, R9, R46 ;  /* 0x00000009372e7223 */ /* 0x050fe2000000002e */
[C---:B------:R-:W-:Y:S01]  /*11f0*/  FFMA R40, R55.reuse, R13, R40 ;  /* 0x0000000d37287223 */ /* 0x040fe20000000028 */
[C---:B------:R-:W-:Y:S01]  /*1200*/  FFMA R37, R55.reuse, R17, R37 ;  /* 0x0000001137257223 */ /* 0x040fe20000000025 */
[----:B------:R-:W2:Y:S01]  /*1210*/  LDS R31, [R4.X4+0x560] ;  /* 0x00056000041f7984 */ /* 0x000ea20000004800 */
[C---:B-----5:R-:W-:Y:S01]  /*1220*/  FFMA R42, R58.reuse, R9, R42 ;  /* 0x000000093a2a7223 */ /* 0x060fe2000000002a */
[----:B------:R-:W-:Y:S01]  /*1230*/  FFMA R49, R55, R21, R49 ;  /* 0x0000001537317223 */ /* 0x000fe20000000031 */
[----:B------:R-:W-:Y:S01]  /*1240*/  FFMA R36, R58, R13, R36 ;  /* 0x0000000d3a247223 */ /* 0x000fe20000000024 */
[----:B------:R-:W3:Y:S01]  /*1250*/  LDS R24, [R4.X4+0x568] ;  /* 0x0005680004187984 */ /* 0x000ee20000004800 */
[C---:B------:R-:W-:Y:S01]  /*1260*/  FFMA R54, R8.reuse, R9, R54 ;  /* 0x0000000908367223 */ /* 0x040fe20000000036 */
[C---:B------:R-:W-:Y:S01]  /*1270*/  FFMA R27, R8.reuse, R13, R27 ;  /* 0x0000000d081b7223 */ /* 0x040fe2000000001b */
[C---:B------:R-:W-:Y:S01]  /*1280*/  FFMA R30, R8.reuse, R17, R30 ;  /* 0x00000011081e7223 */ /* 0x040fe2000000001e */
[----:B------:R-:W4:Y:S01]  /*1290*/  LDS R9, [R4.X4+0x620] ;  /* 0x0006200004097984 */ /* 0x000f220000004800 */
[----:B------:R-:W-:Y:S01]  /*12a0*/  FFMA R34, R8, R21, R34 ;  /* 0x0000001508227223 */ /* 0x000fe20000000022 */
[----:B------:R-:W-:Y:S01]  /*12b0*/  FFMA R53, R58, R17, R53 ;  /* 0x000000113a357223 */ /* 0x000fe20000000035 */
[C---:B------:R-:W-:Y:S01]  /*12c0*/  FFMA R47, R12.reuse, R10, R47 ;  /* 0x0000000a0c2f7223 */ /* 0x040fe2000000002f */
[----:B------:R-:W5:Y:S01]  /*12d0*/  LDS R13, [R4.X4+0x628] ;  /* 0x00062800040d7984 */ /* 0x000f620000004800 */
[C---:B------:R-:W-:Y:S01]  /*12e0*/  FFMA R41, R12.reuse, R14, R41 ;  /* 0x0000000e0c297223 */ /* 0x040fe20000000029 */
[C---:B------:R-:W-:Y:S01]  /*12f0*/  FFMA R32, R12.reuse, R18, R32 ;  /* 0x000000120c207223 */ /* 0x040fe20000000020 */
[----:B------:R-:W-:Y:S01]  /*1300*/  FFMA R48, R12, R22, R48 ;  /* 0x000000160c307223 */ /* 0x000fe20000000030 */
[----:B------:R-:W5:Y:S01]  /*1310*/  LDS R8, [R4.X4+0x630] ;  /* 0x0006300004087984 */ /* 0x000f620000004800 */
[C---:B0-----:R-:W-:Y:S01]  /*1320*/  FFMA R46, R16.reuse, R10, R46 ;  /* 0x0000000a102e7223 */ /* 0x041fe2000000002e */
[C---:B------:R-:W-:Y:S01]  /*1330*/  FFMA R40, R16.reuse, R14, R40 ;  /* 0x0000000e10287223 */ /* 0x040fe20000000028 */
[C---:B------:R-:W-:Y:S01]  /*1340*/  FFMA R37, R16.reuse, R18, R37 ;  /* 0x0000001210257223 */ /* 0x040fe20000000025 */
[----:B------:R-:W0:Y:S01]  /*1350*/  LDS R17, [R4.X4+0x638] ;  /* 0x0006380004117984 */ /* 0x000e220000004800 */
[----:B------:R-:W-:Y:S01]  /*1360*/  FFMA R49, R16, R22, R49 ;  /* 0x0000001610317223 */ /* 0x000fe20000000031 */
[-C--:B------:R-:W-:Y:S01]  /*1370*/  FFMA R45, R20, R10.reuse, R45 ;  /* 0x0000000a142d7223 */ /* 0x080fe2000000002d */
[----:B------:R-:W-:Y:S01]  /*1380*/  FFMA R54, R35, R10, R54 ;  /* 0x0000000a23367223 */ /* 0x000fe20000000036 */
[----:B------:R-:W0:Y:S01]  /*1390*/  LDS R12, [R4.X4+0x640] ;  /* 0x00064000040c7984 */ /* 0x000e220000004800 */
[----:B------:R-:W-:Y:S01]  /*13a0*/  FFMA R28, R58, R21, R28 ;  /* 0x000000153a1c7223 */ /* 0x000fe2000000001c */
[C---:B------:R-:W-:Y:S01]  /*13b0*/  FFMA R39, R20.reuse, R14, R39 ;  /* 0x0000000e14277223 */ /* 0x040fe20000000027 */
[C---:B------:R-:W-:Y:S01]  /*13c0*/  FFMA R25, R20.reuse, R18, R25 ;  /* 0x0000001214197223 */ /* 0x040fe20000000019 */
[----:B------:R-:W0:Y:S01]  /*13d0*/  LDS R16, [R4.X4+0x648] ;  /* 0x0006480004107984 */ /* 0x000e220000004800 */
[----:B------:R-:W-:-:S03]  /*13e0*/  FFMA R50, R20, R22, R50 ;  /* 0x0000001614327223 */ /* 0x000fc60000000032 */
[----:B------:R-:W-:Y:S01]  /*13f0*/  LDS R57, [R4.X4+0x708] ;  /* 0x0007080004397984 */ /* 0x000fe20000004800 */
        /* <DEDUP_REMOVED lines=10> */
[----:B------:R-:W1:Y:S01]  /*14a0*/  LDS R10, [R4.X4+0x650] ;  /* 0x00065000040a7984 */ /* 0x000e620000004800 */
[C---:B------:R-:W-:Y:S01]  /*14b0*/  FFMA R53, R24.reuse, R18, R53 ;  /* 0x0000001218357223 */ /* 0x040fe20000000035 */
[C---:B----4-:R-:W-:Y:S01]  /*14c0*/  FFMA R47, R9.reuse, R11, R47 ;  /* 0x0000000b092f7223 */ /* 0x050fe2000000002f */
[C---:B------:R-:W-:Y:S01]  /*14d0*/  FFMA R41, R9.reuse, R15, R41 ;  /* 0x0000000f09297223 */ /* 0x040fe20000000029 */
[C---:B------:R-:W-:Y:S01]  /*14e0*/  FFMA R20, R9.reuse, R19, R32 ;  /* 0x0000001309147223 */ /* 0x040fe20000000020 */
[----:B------:R-:W-:Y:S01]  /*14f0*/  FFMA R48, R9, R23, R48 ;  /* 0x0000001709307223 */ /* 0x000fe20000000030 */
        /* <DEDUP_REMOVED lines=24> */
[----:B------:R-:W0:Y:S04]  /*1680*/  LDS.128 R24, [R3+0xe20] ;  /* 0x000e200003187984 */ /* 0x000e280000000c00 */
[----:B------:R-:W2:Y:S04]  /*1690*/  LDS.128 R28, [R3+0x1220] ;  /* 0x00122000031c7984 */ /* 0x000ea80000000c00 */
[----:B------:R-:W3:Y:S01]  /*16a0*/  LDS.128 R32, [R3+0x1620] ;  /* 0x0016200003207984 */ /* 0x000ee20000000c00 */
[C---:B-1----:R-:W-:Y:S01]  /*16b0*/  FFMA R54, R10.reuse, R11, R54 ;  /* 0x0000000b0a367223 */ /* 0x042fe20000000036 */
[----:B------:R-:W-:-:S02]  /*16c0*/  FFMA R19, R10, R19, R18 ;  /* 0x000000130a137223 */ /* 0x000fc40000000012 */
[----:B------:R-:W1:Y:S01]  /*16d0*/  LDS.128 R36, [R3+0x1a20] ;  /* 0x001a200003247984 */ /* 0x000e620000000c00 */
[C---:B------:R-:W-:Y:S01]  /*16e0*/  FFMA R15, R10.reuse, R15, R14 ;  /* 0x0000000f0a0f7223 */ /* 0x040fe2000000000e */
[----:B------:R-:W-:Y:S02]  /*16f0*/  FFMA R22, R10, R23, R22 ;  /* 0x000000170a167223 */ /* 0x000fe40000000016 */
[----:B------:R-:W4:Y:S04]  /*1700*/  LDS R11, [R4.X4+0x710] ;  /* 0x00071000040b7984 */ /* 0x000f280000004800 */
[----:B------:R-:W5:Y:S04]  /*1710*/  LDS R18, [R4.X4+0x720] ;  /* 0x0007200004127984 */ /* 0x000f680000004800 */
[----:B------:R-:W5:Y:S04]  /*1720*/  LDS R14, [R4.X4+0x718] ;  /* 0x00071800040e7984 */ /* 0x000f680000004800 */
[----:B------:R-:W5:Y:S04]  /*1730*/  LDS R58, [R4.X4+0x700] ;  /* 0x00070000043a7984 */ /* 0x000f680000004800 */
[----:B------:R-:W5:Y:S04]  /*1740*/  LDS R10, [R4.X4+0x728] ;  /* 0x00072800040a7984 */ /* 0x000f680000004800 */
[----:B------:R-:W5:Y:S01]  /*1750*/  LDS R23, [R4.X4+0x730] ;  /* 0x0007300004177984 */ /* 0x000f620000004800 */
[-C--:B0-----:R-:W-:Y:S01]  /*1760*/  FFMA R46, R24, R57.reuse, R46 ;  /* 0x00000039182e7223 */ /* 0x081fe2000000002e */
[-C--:B--2---:R-:W-:Y:S01]  /*1770*/  FFMA R40, R28, R57.reuse, R40 ;  /* 0x000000391c287223 */ /* 0x084fe20000000028 */
[-C--:B---3--:R-:W-:Y:S01]  /*1780*/  FFMA R9, R32, R57.reuse, R9 ;  /* 0x0000003920097223 */ /* 0x088fe20000000009 */
[----:B-1----:R-:W-:Y:S01]  /*1790*/  FFMA R49, R36, R57, R49 ;  /* 0x0000003924317223 */ /* 0x002fe20000000031 */
[-C--:B----4-:R-:W-:Y:S01]  /*17a0*/  FFMA R45, R24, R11.reuse, R45 ;  /* 0x0000000b182d7223 */ /* 0x090fe2000000002d */
[-C--:B------:R-:W-:Y:S01]  /*17b0*/  FFMA R13, R28, R11.reuse, R13 ;  /* 0x0000000b1c0d7223 */ /* 0x080fe2000000000d */
[-C--:B------:R-:W-:Y:S01]  /*17c0*/  FFMA R21, R32, R11.reuse, R21 ;  /* 0x0000000b20157223 */ /* 0x080fe20000000015 */
[----:B------:R-:W-:Y:S01]  /*17d0*/  FFMA R50, R36, R11, R50 ;  /* 0x0000000b24327223 */ /* 0x000fe20000000032 */
[-C--:B-----5:R-:W-:Y:S01]  /*17e0*/  FFMA R56, R24, R18.reuse, R56 ;  /* 0x0000001218387223 */ /* 0x0a0fe20000000038 */
[----:B------:R-:W0:Y:S01]  /*17f0*/  LDS R11, [R4.X4+0x7e0] ;  /* 0x0007e000040b7984 */ /* 0x000e220000004800 */
[-C--:B------:R-:W-:Y:S01]  /*1800*/  FFMA R52, R28, R18.reuse, R52 ;  /* 0x000000121c347223 */ /* 0x080fe20000000034 */
[-C--:B------:R-:W-:Y:S01]  /*1810*/  FFMA R17, R32, R18.reuse, R17 ;  /* 0x0000001220117223 */ /* 0x080fe20000000011 */
[----:B------:R-:W-:Y:S01]  /*1820*/  FFMA R57, R36, R18, R43 ;  /* 0x0000001224397223 */ /* 0x000fe2000000002b */
[-C--:B------:R-:W-:Y:S01]  /*1830*/  FFMA R44, R24, R14.reuse, R44 ;  /* 0x0000000e182c7223 */ /* 0x080fe2000000002c */
[----:B------:R-:W1:Y:S01]  /*1840*/  LDS R18, [R4.X4+0x7f0] ;  /* 0x0007f00004127984 */ /* 0x000e620000004800 */
[-C--:B------:R-:W-:Y:S01]  /*1850*/  FFMA R8, R28, R14.reuse, R8 ;  /* 0x0000000e1c087223 */ /* 0x080fe20000000008 */
[-C--:B------:R-:W-:Y:S01]  /*1860*/  FFMA R55, R32, R14.reuse, R55 ;  /* 0x0000000e20377223 */ /* 0x080fe20000000037 */
[----:B------:R-:W-:Y:S01]  /*1870*/  FFMA R51, R36, R14, R51 ;  /* 0x0000000e24337223 */ /* 0x000fe20000000033 */
[----:B------:R-:W-:Y:S01]  /*1880*/  FFMA R47, R24, R58, R47 ;  /* 0x0000003a182f7223 */ /* 0x000fe2000000002f */
[----:B------:R-:W2:Y:S01]  /*1890*/  LDS R14, [R4.X4+0x7e8] ;  /* 0x0007e800040e7984 */ /* 0x000ea20000004800 */
[C---:B------:R-:W-:Y:S01]  /*18a0*/  FFMA R41, R58.reuse, R28, R41 ;  /* 0x0000001c3a297223 */ /* 0x040fe20000000029 */
[C---:B------:R-:W-:Y:S01]  /*18b0*/  FFMA R20, R58.reuse, R32, R20 ;  /* 0x000000203a147223 */ /* 0x040fe20000000014 */
[----:B------:R-:W-:Y:S01]  /*18c0*/  FFMA R48, R58, R36, R48 ;  /* 0x000000243a307223 */ /* 0x000fe20000000030 */
[-C--:B------:R-:W-:Y:S01]  /*18d0*/  FFMA R42, R24, R10.reuse, R42 ;  /* 0x0000000a182a7223 */ /* 0x080fe2000000002a */
[-C--:B------:R-:W-:Y:S01]  /*18e0*/  FFMA R12, R28, R10.reuse, R12 ;  /* 0x0000000a1c0c7223 */ /* 0x080fe2000000000c */
[-C--:B------:R-:W-:Y:S01]  /*18f0*/  FFMA R53, R32, R10.reuse, R53 ;  /* 0x0000000a20357223 */ /* 0x080fe20000000035 */
[----:B------:R-:W-:Y:S01]  /*1900*/  FFMA R16, R36, R10, R16 ;  /* 0x0000000a24107223 */ /* 0x000fe20000000010 */
[-C--:B------:R-:W-:Y:S01]  /*1910*/  FFMA R54, R24, R23.reuse, R54 ;  /* 0x0000001718367223 */ /* 0x080fe20000000036 */
[----:B------:R-:W3:Y:S01]  /*1920*/  LDS R10, [R4.X4+0x808] ;  /* 0x00080800040a7984 */ /* 0x000ee20000004800 */
[-C--:B------:R-:W-:Y:S01]  /*1930*/  FFMA R15, R28, R23.reuse, R15 ;  /* 0x000000171c0f7223 */ /* 0x080fe2000000000f */
[-C--:B------:R-:W-:Y:S01]  /*1940*/  FFMA R19, R32, R23.reuse, R19 ;  /* 0x0000001720137223 */ /* 0x080fe20000000013 */
[----:B------:R-:W-:Y:S01]  /*1950*/  FFMA R22, R36, R23, R22 ;  /* 0x0000001724167223 */ /* 0x000fe20000000016 */
[----:B------:R-:W4:Y:S04]  /*1960*/  LDS R58, [R4.X4+0x7f8] ;  /* 0x0007f800043a7984 */ /* 0x000f280000004800 */
[----:B------:R-:W5:Y:S04]  /*1970*/  LDS R43, [R4.X4+0x800] ;  /* 0x00080000042b7984 */ /* 0x000f680000004800 */
[----:B------:R-:W5:Y:S04]  /*1980*/  LDS R24, [R4.X4+0x810] ;  /* 0x0008100004187984 */ /* 0x000f680000004800 */
[----:B------:R-:W5:Y:S04]  /*1990*/  LDS R23, [R4.X4+0x8d0] ;  /* 0x0008d00004177984 */ /* 0x000f680000004800 */
[----:B------:R-:W5:Y:S01]  /*19a0*/  LDS R28, [R4.X4+0x8e0] ;  /* 0x0008e000041c7984 */ /* 0x000f620000004800 */
[C---:B0-----:R-:W-:Y:S01]  /*19b0*/  FFMA R47, R11.reuse, R25, R47 ;  /* 0x000000190b2f7223 */ /* 0x041fe2000000002f */
[C---:B------:R-:W-:Y:S01]  /*19c0*/  FFMA R41, R11.reuse, R29, R41 ;  /* 0x0000001d0b297223 */ /* 0x040fe20000000029 */
[C---:B------:R-:W-:Y:S01]  /*19d0*/  FFMA R20, R11.reuse, R33, R20 ;  /* 0x000000210b147223 */ /* 0x040fe20000000014 */
[----:B------:R-:W-:Y:S01]  /*19e0*/  FFMA R48, R11, R37, R48 ;  /* 0x000000250b307223 */ /* 0x000fe20000000030 */
[----:B------:R-:W0:Y:S01]  /*19f0*/  LDS R32, [R4.X4+0x8e8] ;  /* 0x0008e80004207984 */ /* 0x000e220000004800 */
[C---:B-1----:R-:W-:Y:S01]  /*1a00*/  FFMA R45, R18.reuse, R25, R45 ;  /* 0x00000019122d7223 */ /* 0x042fe2000000002d */
[C---:B------:R-:W-:Y:S01]  /*1a10*/  FFMA R13, R18.reuse, R29, R13 ;  /* 0x0000001d120d7223 */ /* 0x040fe2000000000d */
[C---:B------:R-:W-:Y:S01]  /*1a20*/  FFMA R21, R18.reuse, R33, R21 ;  /* 0x0000002112157223 */ /* 0x040fe20000000015 */
[----:B------:R-:W1:Y:S01]  /*1a30*/  LDS R11, [R4.X4+0x8c0] ;  /* 0x0008c000040b7984 */ /* 0x000e620000004800 */
[----:B------:R-:W-:Y:S01]  /*1a40*/  FFMA R50, R18, R37, R50 ;  /* 0x0000002512327223 */ /* 0x000fe20000000032 */
[C---:B--2---:R-:W-:Y:S01]  /*1a50*/  FFMA R46, R14.reuse, R25, R46 ;  /* 0x000000190e2e7223 */ /* 0x044fe2000000002e */
[C---:B------:R-:W-:Y:S01]  /*1a60*/  FFMA R40, R14.reuse, R29, R40 ;  /* 0x0000001d0e287223 */ /* 0x040fe20000000028 */
[----:B------:R-:W2:Y:S01]  /*1a70*/  LDS R18, [R4.X4+0x8d8] ;  /* 0x0008d80004127984 */ /* 0x000ea20000004800 */
[C---:B------:R-:W-:Y:S01]  /*1a80*/  FFMA R9, R14.reuse, R33, R9 ;  /* 0x000000210e097223 */ /* 0x040fe20000000009 */
[----:B------:R-:W-:-:S02]  /*1a90*/  FFMA R49, R14, R37, R49 ;  /* 0x000000250e317223 */ /* 0x000fc40000000031 */
[----:B------:R-:W2:Y:S01]  /*1aa0*/  LDS R14, [R4.X4+0x8c8] ;  /* 0x0008c800040e7984 */ /* 0x000ea20000004800 */
[C---:B---3--:R-:W-:Y:S01]  /*1ab0*/  FFMA R42, R10.reuse, R25, R42 ;  /* 0x000000190a2a7223 */ /* 0x048fe2000000002a */
[C---:B------:R-:W-:Y:S01]  /*1ac0*/  FFMA R12, R10.reuse, R29, R12 ;  /* 0x0000001d0a0c7223 */ /* 0x040fe2000000000c */
[C---:B------:R-:W-:Y:S01]  /*1ad0*/  FFMA R53, R10.reuse, R33, R53 ;  /* 0x000000210a357223 */ /* 0x040fe20000000035 */
[----:B------:R-:W-:Y:S01]  /*1ae0*/  FFMA R16, R10, R37, R16 ;  /* 0x000000250a107223 */ /* 0x000fe20000000010 */
[C---:B----4-:R-:W-:Y:S01]  /*1af0*/  FFMA R44, R58.reuse, R25, R44 ;  /* 0x000000193a2c7223 */ /* 0x050fe2000000002c */
[----:B------:R-:W3:Y:S01]  /*1b00*/  LDS R10, [R4.X4+0x8f0] ;  /* 0x0008f000040a7984 */ /* 0x000ee20000004800 */
[C---:B------:R-:W-:Y:S01]  /*1b10*/  FFMA R8, R58.reuse, R29, R8 ;  /* 0x0000001d3a087223 */ /* 0x040fe20000000008 */
[C---:B------:R-:W-:Y:S01]  /*1b20*/  FFMA R55, R58.reuse, R33, R55 ;  /* 0x000000213a377223 */ /* 0x040fe20000000037 */
[C---:B-----5:R-:W-:Y:S01]  /*1b30*/  FFMA R56, R43.reuse, R25, R56 ;  /* 0x000000192b387223 */ /* 0x060fe20000000038 */
[C---:B------:R-:W-:Y:S01]  /*1b40*/  FFMA R52, R43.reuse, R29, R52 ;  /* 0x0000001d2b347223 */ /* 0x040fe20000000034 */
[----:B------:R-:W-:Y:S01]  /*1b50*/  FFMA R51, R58, R37, R51 ;  /* 0x000000253a337223 */ /* 0x000fe20000000033 */
[----:B------:R-:W-:Y:S01]  /*1b60*/  FFMA R17, R43, R33, R17 ;  /* 0x000000212b117223 */ /* 0x000fe20000000011 */
[C---:B------:R-:W-:Y:S01]  /*1b70*/  FFMA R54, R24.reuse, R25, R54 ;  /* 0x0000001918367223 */ /* 0x040fe20000000036 */
[C---:B------:R-:W-:Y:S01]  /*1b80*/  FFMA R15, R24.reuse, R29, R15 ;  /* 0x0000001d180f7223 */ /* 0x040fe2000000000f */
[----:B------:R-:W4:Y:S01]  /*1b90*/  LDS R25, [R4.X4+0x9a0] ;  /* 0x0009a00004197984 */ /* 0x000f220000004800 */
[C---:B------:R-:W-:Y:S01]  /*1ba0*/  FFMA R19, R24.reuse, R33, R19 ;  /* 0x0000002118137223 */ /* 0x040fe20000000013 */
[-C--:B------:R-:W-:Y:S01]  /*1bb0*/  FFMA R22, R24, R37.reuse, R22 ;  /* 0x0000002518167223 */ /* 0x080fe20000000016 */
[C---:B------:R-:W-:Y:S01]  /*1bc0*/  FFMA R45, R23.reuse, R26, R45 ;  /* 0x0000001a172d7223 */ /* 0x040fe2000000002d */
[----:B------:R-:W5:Y:S01]  /*1bd0*/  LDS R29, [R4.X4+0x9a8] ;  /* 0x0009a800041d7984 */ /* 0x000f620000004800 */
[C---:B------:R-:W-:Y:S01]  /*1be0*/  FFMA R13, R23.reuse, R30, R13 ;  /* 0x0000001e170d7223 */ /* 0x040fe2000000000d */
[C---:B------:R-:W-:Y:S01]  /*1bf0*/  FFMA R21, R23.reuse, R34, R21 ;  /* 0x0000002217157223 */ /* 0x040fe20000000015 */
[----:B------:R-:W-:Y:S01]  /*1c00*/  FFMA R50, R23, R38, R50 ;  /* 0x0000002617327223 */ /* 0x000fe20000000032 */
[----:B------:R-:W5:Y:S01]  /*1c10*/  LDS R24, [R4.X4+0x9b0] ;  /* 0x0009b00004187984 */ /* 0x000f620000004800 */
[----:B------:R-:W-:Y:S01]  /*1c20*/  FFMA R57, R43, R37, R57 ;  /* 0x000000252b397223 */ /* 0x000fe20000000039 */
[C---:B------:R-:W-:Y:S01]  /*1c30*/  FFMA R56, R28.reuse, R26, R56 ;  /* 0x0000001a1c387223 */ /* 0x040fe20000000038 */
[C---:B------:R-:W-:Y:S01]  /*1c40*/  FFMA R52, R28.reuse, R30, R52 ;  /* 0x0000001e1c347223 */ /* 0x040fe20000000034 */
[----:B------:R-:W5:Y:S01]  /*1c50*/  LDS R33, [R4.X4+0x9b8] ;  /* 0x0009b80004217984 */ /* 0x000f620000004800 */
[----:B------:R-:W-:Y:S01]  /*1c60*/  FFMA R57, R28, R38, R57 ;  /* 0x000000261c397223 */ /* 0x000fe20000000039 */
[-C--:B0-----:R-:W-:Y:S01]  /*1c70*/  FFMA R42, R32, R26.reuse, R42 ;  /* 0x0000001a202a7223 */ /* 0x081fe2000000002a */
[C---:B-1----:R-:W-:Y:S01]  /*1c80*/  FFMA R47, R11.reuse, R26, R47 ;  /* 0x0000001a0b2f7223 */ /* 0x042fe2000000002f */
[C---:B------:R-:W-:Y:S01]  /*1c90*/  FFMA R41, R11.reuse, R30, R41 ;  /* 0x0000001e0b297223 */ /* 0x040fe20000000029 */
[C---:B------:R-:W-:Y:S01]  /*1ca0*/  FFMA R20, R11.reuse, R34, R20 ;  /* 0x000000220b147223 */ /* 0x040fe20000000014 */
[----:B------:R-:W-:Y:S01]  /*1cb0*/  FFMA R48, R11, R38, R48 ;  /* 0x000000260b307223 */ /* 0x000fe20000000030 */
[C---:B--2---:R-:W-:Y:S01]  /*1cc0*/  FFMA R44, R18.reuse, R26, R44 ;  /* 0x0000001a122c7223 */ /* 0x044fe2000000002c */
[----:B------:R-:W0:Y:S01]  /*1cd0*/  LDS R11, [R4.X4+0x9c0] ;  /* 0x0009c000040b7984 */ /* 0x000e220000004800 */
[C---:B------:R-:W-:Y:S01]  /*1ce0*/  FFMA R8, R18.reuse, R30, R8 ;  /* 0x0000001e12087223 */ /* 0x040fe20000000008 */
[C---:B------:R-:W-:Y:S01]  /*1cf0*/  FFMA R55, R18.reuse, R34, R55 ;  /* 0x0000002212377223 */ /* 0x040fe20000000037 */
[----:B------:R-:W-:Y:S01]  /*1d00*/  FFMA R51, R18, R38, R51 ;  /* 0x0000002612337223 */ /* 0x000fe20000000033 */
[----:B------:R-:W1:Y:S01]  /*1d10*/  LDS R23, [R4.X4+0x9d0] ;  /* 0x0009d00004177984 */ /* 0x000e620000004800 */
[C---:B------:R-:W-:Y:S01]  /*1d20*/  FFMA R46, R14.reuse, R26, R46 ;  /* 0x0000001a0e2e7223 */ /* 0x040fe2000000002e */
[C---:B------:R-:W-:Y:S01]  /*1d30*/  FFMA R40, R14.reuse, R30, R40 ;  /* 0x0000001e0e287223 */ /* 0x040fe20000000028 */
[C---:B------:R-:W-:Y:S01]  /*1d40*/  FFMA R9, R14.reuse, R34, R9 ;  /* 0x000000220e097223 */ /* 0x040fe20000000009 */
[----:B------:R-:W2:Y:S01]  /*1d50*/  LDS R18, [R4.X4+0x9c8] ;  /* 0x0009c80004127984 */ /* 0x000ea20000004800 */
[----:B------:R-:W-:Y:S01]  /*1d60*/  FFMA R49, R14, R38, R49 ;  /* 0x000000260e317223 */ /* 0x000fe20000000031 */
[----:B------:R-:W-:Y:S01]  /*1d70*/  FFMA R14, R28, R34, R17 ;  /* 0x000000221c0e7223 */ /* 0x000fe20000000011 */
[----:B---3--:R-:W-:Y:S01]  /*1d80*/  FFMA R54, R10, R26, R54 ;  /* 0x0000001a0a367223 */ /* 0x008fe20000000036 */
[C---:B------:R-:W-:Y:S01]  /*1d90*/  FFMA R17, R32.reuse, R30, R12 ;  /* 0x0000001e20117223 */ /* 0x040fe2000000000c */
        /* <DEDUP_REMOVED lines=22> */
[----:B------:R-:W-:Y:S01]  /*1f00*/  LDS R36, [R4.X4+0xa98] ;  /* 0x000a980004247984 */ /* 0x000fe20000004800 */
[C---:B0-----:R-:W-:Y:S01]  /*1f10*/  FFMA R56, R11.reuse, R27, R56 ;  /* 0x0000001b0b387223 */ /* 0x041fe20000000038 */
[C---:B------:R-:W-:Y:S01]  /*1f20*/  FFMA R52, R11.reuse, R31, R52 ;  /* 0x0000001f0b347223 */ /* 0x040fe20000000034 */
[C---:B------:R-:W-:Y:S01]  /*1f30*/  FFMA R32, R11.reuse, R35, R14 ;  /* 0x000000230b207223 */ /* 0x040fe2000000000e */
[----:B------:R-:W-:Y:S01]  /*1f40*/  FFMA R59, R11, R39, R57 ;  /* 0x000000270b3b7223 */ /* 0x000fe20000000039 */
[----:B------:R-:W-:Y:S01]  /*1f50*/  LDS R33, [R4.X4+0xa90] ;  /* 0x000a900004217984 */ /* 0x000fe20000004800 */
[C---:B-1----:R-:W-:Y:S01]  /*1f60*/  FFMA R54, R23.reuse, R27, R54 ;  /* 0x0000001b17367223 */ /* 0x042fe20000000036 */
[C---:B------:R-:W-:Y:S01]  /*1f70*/  FFMA R30, R23.reuse, R31, R30 ;  /* 0x0000001f171e7223 */ /* 0x040fe2000000001e */
[C---:B------:R-:W-:Y:S01]  /*1f80*/  FFMA R34, R23.reuse, R35, R34 ;  /* 0x0000002317227223 */ /* 0x040fe20000000022 */
[----:B------:R-:W-:Y:S01]  /*1f90*/  LDS R57, [R4.X4+0xa88] ;  /* 0x000a880004397984 */ /* 0x000fe20000004800 */
[C---:B--2---:R-:W-:Y:S01]  /*1fa0*/  FFMA R42, R18.reuse, R27, R42 ;  /* 0x0000001b122a7223 */ /* 0x044fe2000000002a */
[C---:B------:R-:W-:Y:S01]  /*1fb0*/  FFMA R60, R18.reuse, R31, R17 ;  /* 0x0000001f123c7223 */ /* 0x040fe20000000011 */
[C---:B------:R-:W-:Y:S01]  /*1fc0*/  FFMA R53, R18.reuse, R35, R53 ;  /* 0x0000002312357223 */ /* 0x040fe20000000035 */
[----:B------:R-:W-:Y:S01]  /*1fd0*/  LDS R37, [R4.X4+0xaa0] ;  /* 0x000aa00004257984 */ /* 0x000fe20000004800 */
[-C--:B------:R-:W-:Y:S01]  /*1fe0*/  FFMA R61, R18, R39.reuse, R16 ;  /* 0x00000027123d7223 */ /* 0x080fe20000000010 */
[----:B------:R-:W-:-:S02]  /*1ff0*/  FFMA R39, R23, R39, R22 ;  /* 0x0000002717277223 */ /* 0x000fc40000000016 */
[----:B------:R-:W-:Y:S04]  /*2000*/  LDS R38, [R4.X4+0xaa8] ;  /* 0x000aa80004267984 */ /* 0x000fe80000004800 */
[----:B------:R-:W-:Y:S04]  /*2010*/  LDS R43, [R4.X4+0xab0] ;  /* 0x000ab000042b7984 */ /* 0x000fe80000004800 */
[----:B------:R-:W0:Y:S04]  /*2020*/  LDS.128 R8, [R3+0x1230] ;  /* 0x0012300003087984 */ /* 0x000e280000000c00 */
[----:B------:R-:W1:Y:S04]  /*2030*/  LDS.128 R16, [R3+0x1630] ;  /* 0x0016300003107984 */ /* 0x000e680000000c00 */
[----:B------:R-:W2:Y:S04]  /*2040*/  LDS.128 R12, [R3+0xe30] ;  /* 0x000e3000030c7984 */ /* 0x000ea80000000c00 */
[----:B------:R-:W3:Y:S04]  /*2050*/  LDS.128 R20, [R3+0x1a30] ;  /* 0x001a300003147984 */ /* 0x000ee80000000c00 */
[----:B------:R-:W4:Y:S04]  /*2060*/  LDS R3, [R4.X4+0xb60] ;  /* 0x000b600004037984 */ /* 0x000f280000004800 */
[----:B------:R-:W5:Y:S04]  /*2070*/  LDS R27, [R4.X4+0xb78] ;  /* 0x000b7800041b7984 */ /* 0x000f680000004800 */
[----:B------:R-:W4:Y:S04]  /*2080*/  LDS R31, [R4.X4+0xb88] ;  /* 0x000b8800041f7984 */ /* 0x000f280000004800 */
[----:B------:R-:W4:Y:S01]  /*2090*/  LDS R35, [R4.X4+0xb90] ;  /* 0x000b900004237984 */ /* 0x000f220000004800 */
[----:B0-----:R-:W-:Y:S01]  /*20a0*/  FFMA R41, R58, R8, R41 ;  /* 0x000000083a297223 */ /* 0x001fe20000000029 */
[C---:B------:R-:W-:Y:S01]  /*20b0*/  FFMA R40, R8.reuse, R57, R40 ;  /* 0x0000003908287223 */ /* 0x040fe20000000028 */
[C---:B------:R-:W-:Y:S01]  /*20c0*/  FFMA R28, R8.reuse, R33, R28 ;  /* 0x00000021081c7223 */ /* 0x040fe2000000001c */
[C---:B------:R-:W-:Y:S01]  /*20d0*/  FFMA R24, R8.reuse, R36, R24 ;  /* 0x0000002408187223 */ /* 0x040fe20000000018 */
[C---:B------:R-:W-:Y:S01]  /*20e0*/  FFMA R52, R8.reuse, R37, R52 ;  /* 0x0000002508347223 */ /* 0x040fe20000000034 */
[C---:B------:R-:W-:Y:S01]  /*20f0*/  FFMA R60, R8.reuse, R38, R60 ;  /* 0x00000026083c7223 */ /* 0x040fe2000000003c */
[----:B------:R-:W-:Y:S01]  /*2100*/  FFMA R30, R8, R43, R30 ;  /* 0x0000002b081e7223 */ /* 0x000fe2000000001e */
[----:B-1----:R-:W-:Y:S01]  /*2110*/  FFMA R26, R58, R16, R26 ;  /* 0x000000103a1a7223 */ /* 0x002fe2000000001a */
[----:B------:R-:W0:Y:S01]  /*2120*/  LDS R8, [R4.X4+0xb68] ;  /* 0x000b680004087984 */ /* 0x000e220000004800 */
[C---:B------:R-:W-:Y:S01]  /*2130*/  FFMA R25, R16.reuse, R57, R25 ;  /* 0x0000003910197223 */ /* 0x040fe20000000019 */
[C---:B------:R-:W-:Y:S01]  /*2140*/  FFMA R29, R16.reuse, R33, R29 ;  /* 0x00000021101d7223 */ /* 0x040fe2000000001d */
[C---:B------:R-:W-:Y:S01]  /*2150*/  FFMA R55, R16.reuse, R36, R55 ;  /* 0x0000002410377223 */ /* 0x040fe20000000037 */
[C---:B------:R-:W-:Y:S01]  /*2160*/  FFMA R32, R16.reuse, R37, R32 ;  /* 0x0000002510207223 */ /* 0x040fe20000000020 */
[C---:B------:R-:W-:Y:S01]  /*2170*/  FFMA R53, R16.reuse, R38, R53 ;  /* 0x0000002610357223 */ /* 0x040fe20000000035 */
[----:B------:R-:W-:Y:S01]  /*2180*/  FFMA R34, R16, R43, R34 ;  /* 0x0000002b10227223 */ /* 0x000fe20000000022 */
[CC--:B--2---:R-:W-:Y:S01]  /*2190*/  FFMA R45, R12.reuse, R33.reuse, R45 ;  /* 0x000000210c2d7223 */ /* 0x0c4fe2000000002d */
[-C--:B------:R-:W-:Y:S01]  /*21a0*/  FFMA R44, R12, R36.reuse, R44 ;  /* 0x000000240c2c7223 */ /* 0x080fe2000000002c */
[----:B------:R-:W1:Y:S01]  /*21b0*/  LDS R16, [R4.X4+0xb70] ;  /* 0x000b700004107984 */ /* 0x000e620000004800 */
[C---:B---3--:R-:W-:Y:S01]  /*21c0*/  FFMA R50, R20.reuse, R33, R50 ;  /* 0x0000002114327223 */ /* 0x048fe20000000032 */
[----:B------:R-:W-:Y:S01]  /*21d0*/  FFMA R51, R20, R36, R51 ;  /* 0x0000002414337223 */ /* 0x000fe20000000033 */
[----:B------:R-:W-:Y:S01]  /*21e0*/  FFMA R48, R58, R20, R48 ;  /* 0x000000143a307223 */ /* 0x000fe20000000030 */
[----:B------:R-:W2:Y:S01]  /*21f0*/  LDS R33, [R4.X4+0xb80] ;  /* 0x000b800004217984 */ /* 0x000ea20000004800 */
[C---:B------:R-:W-:Y:S01]  /*2200*/  FFMA R49, R20.reuse, R57, R49 ;  /* 0x0000003914317223 */ /* 0x040fe20000000031 */
[C---:B------:R-:W-:Y:S01]  /*2210*/  FFMA R59, R20.reuse, R37, R59 ;  /* 0x00000025143b7223 */ /* 0x040fe2000000003b */
[C---:B------:R-:W-:Y:S01]  /*2220*/  FFMA R61, R20.reuse, R38, R61 ;  /* 0x00000026143d7223 */ /* 0x040fe2000000003d */
[----:B------:R-:W3:Y:S01]  /*2230*/  LDS R36, [R4.X4+0xc48] ;  /* 0x000c480004247984 */ /* 0x000ee20000004800 */
[----:B------:R-:W-:Y:S01]  /*2240*/  FFMA R39, R20, R43, R39 ;  /* 0x0000002b14277223 */ /* 0x000fe20000000027 */
[C---:B------:R-:W-:Y:S01]  /*2250*/  FFMA R46, R12.reuse, R57, R46 ;  /* 0x000000390c2e7223 */ /* 0x040fe2000000002e */
[C---:B------:R-:W-:Y:S01]  /*2260*/  FFMA R47, R12.reuse, R58, R47 ;  /* 0x0000003a0c2f7223 */ /* 0x040fe2000000002f */
[----:B------:R-:W3:Y:S01]  /*2270*/  LDS R20, [R4.X4+0xc40] ;  /* 0x000c400004147984 */ /* 0x000ee20000004800 */
[C---:B------:R-:W-:Y:S01]  /*2280*/  FFMA R56, R12.reuse, R37, R56 ;  /* 0x000000250c387223 */ /* 0x040fe20000000038 */
[C---:B------:R-:W-:Y:S01]  /*2290*/  FFMA R42, R12.reuse, R38, R42 ;  /* 0x000000260c2a7223 */ /* 0x040fe2000000002a */
[C---:B----4-:R-:W-:Y:S01]  /*22a0*/  FFMA R47, R3.reuse, R13, R47 ;  /* 0x0000000d032f7223 */ /* 0x050fe2000000002f */
[C---:B------:R-:W-:Y:S01]  /*22b0*/  FFMA R41, R3.reuse, R9, R41 ;  /* 0x0000000903297223 */ /* 0x040fe20000000029 */
[----:B------:R-:W-:Y:S01]  /*22c0*/  FFMA R26, R3, R17, R26 ;  /* 0x00000011031a7223 */ /* 0x000fe2000000001a */
[C---:B-----5:R-:W-:Y:S01]  /*22d0*/  FFMA R44, R27.reuse, R13, R44 ;  /* 0x0000000d1b2c7223 */ /* 0x060fe2000000002c */
[C---:B------:R-:W-:Y:S01]  /*22e0*/  FFMA R24, R27.reuse, R9, R24 ;  /* 0x000000091b187223 */ /* 0x040fe20000000018 */
[C---:B------:R-:W-:Y:S01]  /*22f0*/  FFMA R55, R27.reuse, R17, R55 ;  /* 0x000000111b377223 */ /* 0x040fe20000000037 */
[----:B------:R-:W-:Y:S01]  /*2300*/  FFMA R51, R27, R21, R51 ;  /* 0x000000151b337223 */ /* 0x000fe20000000033 */
[----:B------:R-:W-:Y:S01]  /*2310*/  FFMA R12, R12, R43, R54 ;  /* 0x0000002b0c0c7223 */ /* 0x000fe20000000036 */
[----:B------:R-:W-:Y:S01]  /*2320*/  FFMA R3, R3, R21, R48 ;  /* 0x0000001503037223 */ /* 0x000fe20000000030 */
[----:B------:R-:W4:Y:S01]  /*2330*/  LDS R37, [R4.X4+0xc50] ;  /* 0x000c500004257984 */ /* 0x000f220000004800 */
[-C--:B------:R-:W-:Y:S01]  /*2340*/  FFMA R60, R31, R9.reuse, R60 ;  /* 0x000000091f3c7223 */ /* 0x080fe2000000003c */
[----:B------:R-:W-:Y:S01]  /*2350*/  FFMA R30, R35, R9, R30 ;  /* 0x00000009231e7223 */ /* 0x000fe2000000001e */
[C---:B------:R-:W-:Y:S01]  /*2360*/  FFMA R42, R31.reuse, R13, R42 ;  /* 0x0000000d1f2a7223 */ /* 0x040fe2000000002a */
[----:B------:R-:W5:Y:S01]  /*2370*/  LDS R27, [R4.X4+0xc60] ;  /* 0x000c6000041b7984 */ /* 0x000f620000004800 */
[C---:B------:R-:W-:Y:S01]  /*2380*/  FFMA R53, R31.reuse, R17, R53 ;  /* 0x000000111f357223 */ /* 0x040fe20000000035 */
[----:B------:R-:W-:Y:S01]  /*2390*/  FFMA R61, R31, R21, R61 ;  /* 0x000000151f3d7223 */ /* 0x000fe2000000003d */
[C---:B0-----:R-:W-:Y:S01]  /*23a0*/  FFMA R46, R8.reuse, R13, R46 ;  /* 0x0000000d082e7223 */ /* 0x041fe2000000002e */
[C---:B------:R-:W-:Y:S01]  /*23b0*/  FFMA R40, R8.reuse, R9, R40 ;  /* 0x0000000908287223 */ /* 0x040fe20000000028 */
[C---:B------:R-:W-:Y:S01]  /*23c0*/  FFMA R25, R8.reuse, R17, R25 ;  /* 0x0000001108197223 */ /* 0x040fe20000000019 */
[----:B------:R-:W-:Y:S01]  /*23d0*/  FFMA R8, R8, R21, R49 ;  /* 0x0000001508087223 */ /* 0x000fe20000000031 */
[----:B------:R-:W0:Y:S01]  /*23e0*/  LDS R38, [R4.X4+0xc68] ;  /* 0x000c680004267984 */ /* 0x000e220000004800 */
[C---:B------:R-:W-:Y:S01]  /*23f0*/  FFMA R34, R35.reuse, R17, R34 ;  /* 0x0000001123227223 */ /* 0x040fe20000000022 */
[----:B------:R-:W-:-:S02]  /*2400*/  FFMA R39, R35, R21, R39 ;  /* 0x0000001523277223 */ /* 0x000fc40000000027 */
[----:B------:R-:W0:Y:S01]  /*2410*/  LDS R49, [R4.X4+0xd28] ;  /* 0x000d280004317984 */ /* 0x000e220000004800 */
[C---:B-1----:R-:W-:Y:S01]  /*2420*/  FFMA R45, R16.reuse, R13, R45 ;  /* 0x0000000d102d7223 */ /* 0x042fe2000000002d */
[C---:B------:R-:W-:Y:S01]  /*2430*/  FFMA R28, R16.reuse, R9, R28 ;  /* 0x00000009101c7223 */ /* 0x040fe2000000001c */
[C---:B------:R-:W-:Y:S01]  /*2440*/  FFMA R29, R16.reuse, R17, R29 ;  /* 0x00000011101d7223 */ /* 0x040fe2000000001d */
[----:B------:R-:W-:Y:S01]  /*2450*/  FFMA R50, R16, R21, R50 ;  /* 0x0000001510327223 */ /* 0x000fe20000000032 */
[C---:B--2---:R-:W-:Y:S01]  /*2460*/  FFMA R56, R33.reuse, R13, R56 ;  /* 0x0000000d21387223 */ /* 0x044fe20000000038 */
[----:B------:R-:W1:Y:S01]  /*2470*/  LDS R16, [R4.X4+0xc58] ;  /* 0x000c580004107984 */ /* 0x000e620000004800 */
[C---:B------:R-:W-:Y:S01]  /*2480*/  FFMA R52, R33.reuse, R9, R52 ;  /* 0x0000000921347223 */ /* 0x040fe20000000034 */
[C---:B------:R-:W-:Y:S01]  /*2490*/  FFMA R32, R33.reuse, R17, R32 ;  /* 0x0000001121207223 */ /* 0x040fe20000000020 */
[----:B------:R-:W-:Y:S01]  /*24a0*/  FFMA R59, R33, R21, R59 ;  /* 0x00000015213b7223 */ /* 0x000fe2000000003b */
[C---:B---3--:R-:W-:Y:S01]  /*24b0*/  FFMA R46, R36.reuse, R14, R46 ;  /* 0x0000000e242e7223 */ /* 0x048fe2000000002e */
[C---:B------:R-:W-:Y:S01]  /*24c0*/  FFMA R40, R36.reuse, R10, R40 ;  /* 0x0000000a24287223 */ /* 0x040fe20000000028 */
[C---:B------:R-:W-:Y:S01]  /*24d0*/  FFMA R25, R36.reuse, R18, R25 ;  /* 0x0000001224197223 */ /* 0x040fe20000000019 */
[----:B------:R-:W2:Y:S01]  /*24e0*/  LDS R33, [R4.X4+0xc70] ;  /* 0x000c700004217984 */ /* 0x000ea20000004800 */
[----:B------:R-:W-:Y:S01]  /*24f0*/  FFMA R36, R36, R22, R8 ;  /* 0x0000001624247223 */ /* 0x000fe20000000008 */
[C---:B------:R-:W-:Y:S01]  /*2500*/  FFMA R47, R20.reuse, R14, R47 ;  /* 0x0000000e142f7223 */ /* 0x040fe2000000002f */
[C---:B------:R-:W-:Y:S01]  /*2510*/  FFMA R41, R20.reuse, R10, R41 ;  /* 0x0000000a14297223 */ /* 0x040fe20000000029 */
[----:B------:R-:W3:Y:S01]  /*2520*/  LDS R9, [R4.X4+0xd30] ;  /* 0x000d300004097984 */ /* 0x000ee20000004800 */
[C---:B------:R-:W-:Y:S01]  /*2530*/  FFMA R26, R20.reuse, R18, R26 ;  /* 0x00000012141a7223 */ /* 0x040fe2000000001a */
[----:B------:R-:W-:Y:S01]  /*2540*/  FFMA R13, R35, R13, R12 ;  /* 0x0000000d230d7223 */ /* 0x000fe2000000000c */
[----:B------:R-:W-:Y:S01]  /*2550*/  FFMA R20, R20, R22, R3 ;  /* 0x0000001614147223 */ /* 0x000fe20000000003 */
[----:B------:R-:W3:Y:S04]  /*2560*/  LDS R8, [R4.X4+0xd40] ;  /* 0x000d400004087984 */ /* 0x000ee80000004800 */
[----:B------:R-:W3:Y:S01]  /*2570*/  LDS R48, [R4.X4+0xd20] ;  /* 0x000d200004307984 */ /* 0x000ee20000004800 */
[C---:B----4-:R-:W-:Y:S01]  /*2580*/  FFMA R45, R37.reuse, R14, R45 ;  /* 0x0000000e252d7223 */ /* 0x050fe2000000002d */
[C---:B------:R-:W-:Y:S01]  /*2590*/  FFMA R28, R37.reuse, R10, R28 ;  /* 0x0000000a251c7223 */ /* 0x040fe2000000001c */
[C---:B------:R-:W-:Y:S01]  /*25a0*/  FFMA R29, R37.reuse, R18, R29 ;  /* 0x00000012251d7223 */ /* 0x040fe2000000001d */
[----:B------:R-:W4:Y:S01]  /*25b0*/  LDS R3, [R4.X4+0xd38] ;  /* 0x000d380004037984 */ /* 0x000f220000004800 */
[----:B------:R-:W-:Y:S01]  /*25c0*/  FFMA R50, R37, R22, R50 ;  /* 0x0000001625327223 */ /* 0x000fe20000000032 */
[C---:B-----5:R-:W-:Y:S01]  /*25d0*/  FFMA R52, R27.reuse, R10, R52 ;  /* 0x0000000a1b347223 */ /* 0x060fe20000000034 */
[C---:B------:R-:W-:Y:S01]  /*25e0*/  FFMA R56, R27.reuse, R14, R56 ;  /* 0x0000000e1b387223 */ /* 0x040fe20000000038 */
[----:B------:R-:W5:Y:S01]  /*25f0*/  LDS R12, [R4.X4+0xd48] ;  /* 0x000d4800040c7984 */ /* 0x000f620000004800 */
        /* <DEDUP_REMOVED lines=39> */
[C---:B0-----:R-:W-:Y:S01]  /*2870*/  FFMA R54, R4.reuse, R15, R13 ;  /* 0x0000000f04367223 */ /* 0x041fe2000000000d */
[C---:B------:R-:W-:Y:S01]  /*2880*/  FFMA R11, R4.reuse, R11, R30 ;  /* 0x0000000b040b7223 */ /* 0x040fe2000000001e */
[C---:B------:R-:W-:Y:S01]  /*2890*/  FFMA R19, R4.reuse, R19, R34 ;  /* 0x0000001304137223 */ /* 0x040fe20000000022 */
[----:B------:R-:W-:Y:S01]  /*28a0*/  FFMA R55, R4, R23, R22 ;  /* 0x0000001704377223 */ /* 0x000fe20000000016 */
[----:B------:R-:W-:Y:S01]  /*28b0*/  @P0 CALL.REL.NOINC `(.L_x_79) ;  /* 0x0000001000000944 */ /* 0x000fe20003c00000 */
[----:B------:R-:W-:Y:S05]  /*28c0*/  BRA `(.L_x_80) ;  /* 0xffffd85000007947 */ /* 0x000fea000383ffff */
.L_x_79:
[----:B------:R-:W0:Y:S01]  /*28d0*/  S2R R20, SR_TID.Z ;  /* 0x0000000000147919 */ /* 0x000e220000002300 */
[----:B------:R-:W-:Y:S01]  /*28e0*/  MOV R3, 0x4 ;  /* 0x0000000400037802 */ /* 0x000fe20000000f00 */
[----:B------:R-:W-:Y:S01]  /*28f0*/  ULDC.64 UR4, c[0x0][0x118] ;  /* 0x0000460000047ab9 */ /* 0x000fe20000000a00 */
[----:B0-----:R-:W-:-:S05]  /*2900*/  LEA R12, R7, R20, 0x6 ;  /* 0x00000014070c7211 */ /* 0x001fca00078e30ff */
[----:B------:R-:W-:-:S05]  /*2910*/  IMAD.WIDE R12, R12, R3, c[0x0][0x178] ;  /* 0x00005e000c0c7625 */ /* 0x000fca00078e0203 */
[----:B------:R-:W2:Y:S04]  /*2920*/  LDG.E.CONSTANT R21, [R12.64] ;  /* 0x000000040c157981 */ /* 0x000ea8000c1e9900 */
[----:B------:R-:W3:Y:S04]  /*2930*/  LDG.E.CONSTANT R14, [R12.64+0x40] ;  /* 0x000040040c0e7981 */ /* 0x000ee8000c1e9900 */
[----:B------:R0:W4:Y:S04]  /*2940*/  LDG.E.CONSTANT R15, [R12.64+0x80] ;  /* 0x000080040c0f7981 */ /* 0x000128000c1e9900 */
[----:B------:R0:W5:Y:S01]  /*2950*/  LDG.E.CONSTANT R4, [R12.64+0xc0] ;  /* 0x0000c0040c047981 */ /* 0x000162000c1e9900 */
[----:B------:R-:W-:-:S04]  /*2960*/  IMAD R2, R20, 0x310, R2 ;  /* 0x0000031014027824 */ /* 0x000fc800078e0202 */
        /* <DEDUP_REMOVED lines=10> */
[----:B------:R-:W-:Y:S01]  /*2a10*/  FMNMX R5, RZ, R46, !PT ;  /* 0x0000002eff057209 */ /* 0x000fe20007800000 */
[--C-:B------:R-:W-:Y:S01]  /*2a20*/  FADD R38, R38, R14.reuse ;  /* 0x0000000e26267221 */ /* 0x100fe20000000000 */
[----:B------:R-:W-:Y:S01]  /*2a30*/  FMNMX R7, RZ, R44, !PT ;  /* 0x0000002cff077209 */ /* 0x000fe20007800000 */
[--C-:B------:R-:W-:Y:S01]  /*2a40*/  FADD R36, R36, R14.reuse ;  /* 0x0000000e24247221 */ /* 0x100fe20000000000 */
[--C-:B------:R-:W-:Y:S01]  /*2a50*/  FADD R41, R41, R14.reuse ;  /* 0x0000000e29297221 */ /* 0x100fe20000000000 */
[--C-:B------:R-:W-:Y:S01]  /*2a60*/  FADD R39, R39, R14.reuse ;  /* 0x0000000e27277221 */ /* 0x100fe20000000000 */
[--C-:B------:R-:W-:Y:S01]  /*2a70*/  FADD R37, R37, R14.reuse ;  /* 0x0000000e25257221 */ /* 0x100fe20000000000 */
[----:B------:R1:W-:Y:S01]  /*2a80*/  STG.E [R2.64+0x8], R5 ;  /* 0x0000080502007986 */ /* 0x0003e2000c101904 */
[----:B------:R-:W-:Y:S01]  /*2a90*/  FADD R14, R11, R14 ;  /* 0x0000000e0b0e7221 */ /* 0x000fe20000000000 */
[----:B0-----:R-:W-:Y:S01]  /*2aa0*/  FMNMX R13, RZ, R42, !PT ;  /* 0x0000002aff0d7209 */ /* 0x001fe20007800000 */
[--C-:B----4-:R-:W-:Y:S01]  /*2ab0*/  FADD R18, R18, R15.reuse ;  /* 0x0000000f12127221 */ /* 0x110fe20000000000 */
[----:B------:R0:W-:Y:S01]  /*2ac0*/  STG.E [R2.64+0x18], R7 ;  /* 0x0000180702007986 */ /* 0x0001e2000c101904 */
[----:B------:R-:W-:Y:S01]  /*2ad0*/  FMNMX R11, RZ, R36, !PT ;  /* 0x00000024ff0b7209 */ /* 0x000fe20007800000 */
[--C-:B------:R-:W-:Y:S01]  /*2ae0*/  FADD R16, R16, R15.reuse ;  /* 0x0000000f10107221 */ /* 0x100fe20000000000 */
[--C-:B------:R-:W-:Y:S01]  /*2af0*/  FADD R10, R10, R15.reuse ;  /* 0x0000000f0a0a7221 */ /* 0x100fe20000000000 */
[----:B------:R-:W-:Y:S01]  /*2b00*/  FADD R0, R9, R15 ;  /* 0x0000000f09007221 */ /* 0x000fe20000000000 */
[----:B------:R2:W-:Y:S01]  /*2b10*/  STG.E [R2.64+0x28], R13 ;  /* 0x0000280d02007986 */ /* 0x0005e2000c101904 */
[--C-:B------:R-:W-:Y:S01]  /*2b20*/  FADD R45, R45, R21.reuse ;  /* 0x000000152d2d7221 */ /* 0x100fe20000000000 */
[----:B------:R-:W-:Y:S01]  /*2b30*/  FADD R43, R43, R21 ;  /* 0x000000152b2b7221 */ /* 0x000fe20000000000 */
[----:B-1----:R-:W-:Y:S01]  /*2b40*/  FMNMX R5, RZ, R40, !PT ;  /* 0x00000028ff057209 */ /* 0x002fe20007800000 */
[----:B------:R1:W-:Y:S01]  /*2b50*/  STG.E [R2.64+0xc428], R11 ;  /* 0x00c4280b02007986 */ /* 0x0003e2000c101904 */
[--C-:B------:R-:W-:Y:S01]  /*2b60*/  FADD R17, R17, R15.reuse ;  /* 0x0000000f11117221 */ /* 0x100fe20000000000 */
[----:B------:R-:W-:Y:S01]  /*2b70*/  FADD R8, R8, R15 ;  /* 0x0000000f08087221 */ /* 0x000fe20000000000 */
[----:B0-----:R-:W-:Y:S01]  /*2b80*/  FMNMX R7, RZ, R38, !PT ;  /* 0x00000026ff077209 */ /* 0x001fe20007800000 */
[----:B------:R0:W-:Y:S01]  /*2b90*/  STG.E [R2.64+0xc408], R5 ;  /* 0x00c4080502007986 */ /* 0x0001e2000c101904 */
[----:B------:R-:W-:Y:S01]  /*2ba0*/  FMNMX R9, RZ, R10, !PT ;  /* 0x0000000aff097209 */ /* 0x000fe20007800000 */
[--C-:B-----5:R-:W-:Y:S01]  /*2bb0*/  FADD R48, R48, R4.reuse ;  /* 0x0000000430307221 */ /* 0x120fe20000000000 */
[--C-:B------:R-:W-:Y:S01]  /*2bc0*/  FADD R49, R49, R4.reuse ;  /* 0x0000000431317221 */ /* 0x100fe20000000000 */
[----:B------:R3:W-:Y:S01]  /*2bd0*/  STG.E [R2.64+0xc418], R7 ;  /* 0x00c4180702007986 */ /* 0x0007e2000c101904 */
[----:B--2---:R-:W-:Y:S01]  /*2be0*/  FMNMX R13, RZ, R14, !PT ;  /* 0x0000000eff0d7209 */ /* 0x004fe20007800000 */
[--C-:B------:R-:W-:Y:S01]  /*2bf0*/  FADD R50, R50, R4.reuse ;  /* 0x0000000432327221 */ /* 0x100fe20000000000 */
[--C-:B------:R-:W-:Y:S01]  /*2c00*/  FADD R51, R51, R4.reuse ;  /* 0x0000000433337221 */ /* 0x100fe20000000000 */
[----:B-1----:R-:W-:Y:S01]  /*2c10*/  FMNMX R11, RZ, R0, !PT ;  /* 0x00000000ff0b7209 */ /* 0x002fe20007800000 */
[--C-:B------:R-:W-:Y:S01]  /*2c20*/  FADD R52, R52, R4.reuse ;  /* 0x0000000434347221 */ /* 0x100fe20000000000 */
[--C-:B------:R-:W-:Y:S01]  /*2c30*/  FADD R53, R53, R4.reuse ;  /* 0x0000000435357221 */ /* 0x100fe20000000000 */
[----:B------:R-:W-:Y:S01]  /*2c40*/  FADD R21, R54, R21 ;  /* 0x0000001536157221 */ /* 0x000fe20000000000 */
[----:B0-----:R-:W-:Y:S01]  /*2c50*/  FMNMX R5, RZ, R18, !PT ;  /* 0x00000012ff057209 */ /* 0x001fe20007800000 */
[----:B------:R-:W-:Y:S01]  /*2c60*/  FADD R15, R19, R15 ;  /* 0x0000000f130f7221 */ /* 0x000fe20000000000 */
[----:B------:R-:W-:Y:S01]  /*2c70*/  FADD R4, R55, R4 ;  /* 0x0000000437047221 */ /* 0x000fe20000000000 */
[----:B------:R0:W-:Y:S01]  /*2c80*/  STG.E [R2.64+0xc430], R13 ;  /* 0x00c4300d02007986 */ /* 0x0001e2000c101904 */
[----:B---3--:R-:W-:-:S02]  /*2c90*/  FMNMX R7, RZ, R16, !PT ;  /* 0x00000010ff077209 */ /* 0x008fc40007800000 */
        /* <DEDUP_REMOVED lines=8> */
[----:B------:R-:W-:-:S02]  /*2d20*/  FMNMX R39, RZ, R39, !PT ;  /* 0x00000027ff277209 */ /* 0x000fc40007800000 */
[----:B------:R-:W-:Y:S01]  /*2d30*/  FMNMX R37, RZ, R37, !PT ;  /* 0x00000025ff257209 */ /* 0x000fe20007800000 */
[----:B------:R4:W-:Y:S01]  /*2d40*/  STG.E [R2.64+0x18820], R11 ;  /* 0x0188200b02007986 */ /* 0x0009e2000c101904 */
[----:B------:R-:W-:Y:S02]  /*2d50*/  FMNMX R17, RZ, R17, !PT ;  /* 0x00000011ff117209 */ /* 0x000fe40007800000 */
[----:B0-----:R-:W-:Y:S01]  /*2d60*/  FMNMX R13, RZ, R8, !PT ;  /* 0x00000008ff0d7209 */ /* 0x001fe20007800000 */
[----:B------:R-:W-:Y:S01]  /*2d70*/  STG.E [R2.64], R47 ;  /* 0x0000002f02007986 */ /* 0x000fe2000c101904 */
[----:B------:R-:W-:Y:S02]  /*2d80*/  FMNMX R15, RZ, R15, !PT ;  /* 0x0000000fff0f7209 */ /* 0x000fe40007800000 */
[----:B-1----:R-:W-:Y:S01]  /*2d90*/  FMNMX R5, RZ, R48, !PT ;  /* 0x00000030ff057209 */ /* 0x002fe20007800000 */
[----:B------:R-:W-:Y:S01]  /*2da0*/  STG.E [R2.64+0x10], R45 ;  /* 0x0000102d02007986 */ /* 0x000fe2000c101904 */
[----:B------:R-:W-:-:S02]  /*2db0*/  FMNMX R49, RZ, R49, !PT ;  /* 0x00000031ff317209 */ /* 0x000fc40007800000 */
[----:B--2---:R-:W-:Y:S01]  /*2dc0*/  FMNMX R7, RZ, R50, !PT ;  /* 0x00000032ff077209 */ /* 0x004fe20007800000 */
[----:B------:R-:W-:Y:S01]  /*2dd0*/  STG.E [R2.64+0x20], R43 ;  /* 0x0000202b02007986 */ /* 0x000fe2000c101904 */
[----:B------:R-:W-:Y:S02]  /*2de0*/  FMNMX R51, RZ, R51, !PT ;  /* 0x00000033ff337209 */ /* 0x000fe40007800000 */
[----:B---3--:R-:W-:Y:S01]  /*2df0*/  FMNMX R9, RZ, R52, !PT ;  /* 0x00000034ff097209 */ /* 0x008fe20007800000 */
[----:B------:R-:W-:Y:S01]  /*2e00*/  STG.E [R2.64+0x30], R21 ;  /* 0x0000301502007986 */ /* 0x000fe2000c101904 */
[----:B------:R-:W-:Y:S02]  /*2e10*/  FMNMX R53, RZ, R53, !PT ;  /* 0x00000035ff357209 */ /* 0x000fe40007800000 */
[----:B----4-:R-:W-:Y:S01]  /*2e20*/  FMNMX R11, RZ, R4, !PT ;  /* 0x00000004ff0b7209 */ /* 0x010fe20007800000 */
        /* <DEDUP_REMOVED lines=14> */
.L_x_81:
        /* <DEDUP_REMOVED lines=15> */
.L_x_140:


//--------------------- .text.tvmgen_default_fused_nn_batch_flatten_kernel --------------------------
	.section	.text.tvmgen_default_fused_nn_batch_flatten_kernel,"ax",@progbits
	.sectioninfo	@"SHI_REGISTERS=8"
	.align	128
        .global         tvmgen_default_fused_nn_batch_flatten_kernel
        .type           tvmgen_default_fused_nn_batch_flatten_kernel,@function
        .size           tvmgen_default_fused_nn_batch_flatten_kernel,(.L_x_141 - tvmgen_default_fused_nn_batch_flatten_kernel)
        .other          tvmgen_default_fused_nn_batch_flatten_kernel,@"STO_CUDA_ENTRY STV_DEFAULT"
tvmgen_default_fused_nn_batch_flatten_kernel:
.text.tvmgen_default_fused_nn_batch_flatten_kernel:
        /* <DEDUP_REMOVED lines=8> */
[----:B------:R-:W-:-:S05]  /*0080*/  IMAD.WIDE R4, R4, R5, c[0x0][0x168] ;  /* 0x00005a0004047625 */ /* 0x000fca00078e0205 */
[----:B--2---:R-:W-:Y:S01]  /*0090*/  STG.E [R4.64], R3 ;  /* 0x0000000304007986 */ /* 0x004fe2000c101904 */
[----:B------:R-:W-:Y:S05]  /*00a0*/  EXIT ;  /* 0x000000000000794d */ /* 0x000fea0003800000 */
.L_x_82:
        /* <DEDUP_REMOVED lines=13> */
.L_x_141:


//--------------------- .text.tvmgen_default_fused_nn_contrib_conv2d_winograd_without_weight_transform_add_nn_relu_3_kernel_1 --------------------------
	.section	.text.tvmgen_default_fused_nn_contrib_conv2d_winograd_without_weight_transform_add_nn_relu_3_kernel_1,"ax",@progbits
	.sectionflags	@"SHF_BARRIERS=1"
	.sectioninfo	@"SHI_REGISTERS=40"
	.align	128
        .global         tvmgen_default_fused_nn_contrib_conv2d_winograd_without_weight_transform_add_nn_relu_3_kernel_1
        .type           tvmgen_default_fused_nn_contrib_conv2d_winograd_without_weight_transform_add_nn_relu_3_kernel_1,@function
        .size           tvmgen_default_fused_nn_contrib_conv2d_winograd_without_weight_transform_add_nn_relu_3_kernel_1,(.L_x_142 - tvmgen_default_fused_nn_contrib_conv2d_winograd_without_weight_transform_add_nn_relu_3_kernel_1)
        .other          tvmgen_default_fused_nn_contrib_conv2d_winograd_without_weight_transform_add_nn_relu_3_kernel_1,@"STO_CUDA_ENTRY STV_DEFAULT"
tvmgen_default_fused_nn_contrib_conv2d_winograd_without_weight_transform_add_nn_relu_3_kernel_1:
.text.tvmgen_default_fused_nn_contrib_conv2d_winograd_without_weight_transform_add_nn_relu_3_kernel_1:
[----:B------:R-:W-:Y:S02]  /*0000*/  MOV R1, c[0x0][0x28] ;  /* 0x00000a0000017a02 */ /* 0x000fe40000000f00 */
[----:B------:R-:W0:Y:S01]  /*0010*/  S2R R0, SR_TID.Y ;  /* 0x0000000000007919 */ /* 0x000e220000002200 */
[----:B------:R-:W-:Y:S01]  /*0020*/  MOV R7, RZ ;  /* 0x000000ff00077202 */ /* 0x000fe20000000f00 */
[----:B------:R-:W-:Y:S01]  /*0030*/  CS2R R14, SRZ ;  /* 0x00000000000e7805 */ /* 0x000fe2000001ff00 */
[----:B------:R-:W-:Y:S01]  /*0040*/  MOV R34, RZ ;  /* 0x000000ff00227202 */ /* 0x000fe20000000f00 */
[----:B------:R-:W1:Y:S01]  /*0050*/  S2R R2, SR_CTAID.Z ;  /* 0x0000000000027919 */ /* 0x000e620000002700 */
[----:B------:R-:W-:Y:S01]  /*0060*/  MOV R32, RZ ;  /* 0x000000ff00207202 */ /* 0x000fe20000000f00 */
[----:B------:R-:W-:Y:S01]  /*0070*/  CS2R R12, SRZ ;  /* 0x00000000000c7805 */ /* 0x000fe2000001ff00 */
[----:B------:R-:W-:Y:S01]  /*0080*/  MOV R30, RZ ;  /* 0x000000ff001e7202 */ /* 0x000fe20000000f00 */
[----:B------:R-:W1:Y:S01]  /*0090*/  S2R R3, SR_TID.X ;  /* 0x0000000000037919 */ /* 0x000e620000002100 */
[----:B------:R-:W-:Y:S01]  /*00a0*/  MOV R29, RZ ;  /* 0x000000ff001d7202 */ /* 0x000fe20000000f00 */
[----:B------:R-:W-:-:S02]  /*00b0*/  ULDC.64 UR4, c[0x0][0x118] ;  /* 0x0000460000047ab9 */ /* 0x000fc40000000a00 */
[----:B------:R-:W2:Y:S01]  /*00c0*/  S2R R5, SR_CTAID.Y ;  /* 0x0000000000057919 */ /* 0x000ea20000002600 */
[C---:B0-----:R-:W-:Y:S02]  /*00d0*/  SHF.L.U32 R27, R0.reuse, 0x6, RZ ;  /* 0x00000006001b7819 */ /* 0x041fe400000006ff */
[----:B------:R-:W-:Y:S02]  /*00e0*/  SHF.L.U32 R26, R0, 0x3, RZ ;  /* 0x00000003001a7819 */ /* 0x000fe400000006ff */
[----:B------:R-:W-:Y:S02]  /*00f0*/  LOP3.LUT R28, R27, 0xfffffe00, RZ, 0xc0, !PT ;  /* 0xfffffe001b1c7812 */ /* 0x000fe400078ec0ff */
[----:B------:R-:W-:Y:S02]  /*0100*/  LOP3.LUT R9, R26, 0x38, RZ, 0xc0, !PT ;  /* 0x000000381a097812 */ /* 0x000fe400078ec0ff */
[----:B-1----:R-:W-:-:S04]  /*0110*/  LEA R4, R2, R3, 0x12 ;  /* 0x0000000302047211 */ /* 0x002fc800078e90ff */
[----:B--2---:R-:W-:-:S04]  /*0120*/  LEA R6, R5, R4, 0x6 ;  /* 0x0000000405067211 */ /* 0x004fc800078e30ff */
[----:B------:R-:W-:Y:S01]  /*0130*/  IADD3 R28, R9, R6, R28 ;  /* 0x00000006091c7210 */ /* 0x000fe20007ffe01c */
[----:B------:R-:W-:-:S05]  /*0140*/  IMAD R9, R2, -0x3e000, R4 ;  /* 0xfffc200002097824 */ /* 0x000fca00078e0204 */
[C---:B------:R-:W-:Y:S02]  /*0150*/  IADD3 R6, R26.reuse, R9, RZ ;  /* 0x000000091a067210 */ /* 0x040fe40007ffe0ff */
[----:B------:R-:W-:Y:S02]  /*0160*/  IADD3 R26, R26, R3, RZ ;  /* 0x000000031a1a7210 */ /* 0x000fe40007ffe0ff */
.L_x_83:
[C---:B------:R-:W-:Y:S01]  /*0170*/  LEA R11, R7.reuse, R28, 0xd ;  /* 0x0000001c070b7211 */ /* 0x040fe200078e68ff */
[----:B------:R-:W-:Y:S01]  /*0180*/  BAR.SYNC.DEFER_BLOCKING 0x0 ;  /* 0x0000000000007b1d */ /* 0x000fe20000010000 */
[----:B------:R-:W-:Y:S02]  /*0190*/  MOV R4, 0x4 ;  /* 0x0000000400047802 */ /* 0x000fe40000000f00 */
[----:B------:R-:W-:-:S03]  /*01a0*/  LEA R9, R7, R6, 0x8 ;  /* 0x0000000607097211 */ /* 0x000fc600078e40ff */
[----:B------:R-:W-:-:S04]  /*01b0*/  IMAD.WIDE R10, R11, R4, c[0x0][0x170] ;  /* 0x00005c000b0a7625 */ /* 0x000fc800078e0204 */
[----:B------:R-:W-:Y:S01]  /*01c0*/  IMAD.WIDE R8, R9, R4, c[0x0][0x168] ;  /* 0x00005a0009087625 */ /* 0x000fe200078e0204 */
        /* <DEDUP_REMOVED lines=8> */
[----:B------:R-:W5:Y:S04]  /*0250*/  LDG.E.CONSTANT R22, [R8.64] ;  /* 0x0000000408167981 */ /* 0x000f68000c1e9900 */
[----:B------:R-:W5:Y:S01]  /*0260*/  LDG.E.CONSTANT R25, [R8.64+0x200] ;  /* 0x0002000408197981 */ /* 0x000f62000c1e9900 */
[----:B------:R-:W-:-:S04]  /*0270*/  IADD3 R7, R7, 0x1, RZ ;  /* 0x0000000107077810 */ /* 0x000fc80007ffe0ff */
[----:B------:R-:W-:Y:S01]  /*0280*/  ISETP.GE.U32.AND P0, PT, R7, 0x20, PT ;  /* 0x000000200700780c */ /* 0x000fe20003f06070 */
[----:B--2---:R-:W-:Y:S04]  /*0290*/  STS [R26.X4], R17 ;  /* 0x000000111a007388 */ /* 0x004fe80000004800 */
[----:B---3--:R-:W-:Y:S04]  /*02a0*/  STS [R26.X4+0x200], R19 ;  /* 0x000200131a007388 */ /* 0x008fe80000004800 */
[----:B----4-:R-:W-:Y:S04]  /*02b0*/  STS [R26.X4+0x400], R21 ;  /* 0x000400151a007388 */ /* 0x010fe80000004800 */
[----:B-----5:R-:W-:Y:S04]  /*02c0*/  STS [R26.X4+0x600], R23 ;  /* 0x000600171a007388 */ /* 0x020fe80000004800 */
[----:B------:R-:W-:Y:S04]  /*02d0*/  STS [R26.X4+0x800], R31 ;  /* 0x0008001f1a007388 */ /* 0x000fe80000004800 */
[----:B------:R-:W-:Y:S04]  /*02e0*/  STS [R26.X4+0xa00], R33 ;  /* 0x000a00211a007388 */ /* 0x000fe80000004800 */
[----:B------:R-:W-:Y:S04]  /*02f0*/  STS [R26.X4+0xc00], R35 ;  /* 0x000c00231a007388 */ /* 0x000fe80000004800 */
[----:B------:R-:W-:Y:S04]  /*0300*/  STS [R26.X4+0xe00], R37 ;  /* 0x000e00251a007388 */ /* 0x000fe80000004800 */
[----:B------:R-:W-:Y:S04]  /*0310*/  STS [R26.X4+0x1000], R22 ;  /* 0x001000161a007388 */ /* 0x000fe80000004800 */
[----:B------:R-:W-:Y:S04]  /*0320*/  STS [R26.X4+0x1200], R25 ;  /* 0x001200191a007388 */ /* 0x000fe80000004800 */
[----:B------:R-:W-:Y:S06]  /*0330*/  BAR.SYNC.DEFER_BLOCKING 0x0 ;  /* 0x0000000000007b1d */ /* 0x000fec0000010000 */
[----:B------:R-:W-:Y:S04]  /*0340*/  LDS.64 R24, [R3.X8+0x1000] ;  /* 0x0010000003187984 */ /* 0x000fe80000008a00 */
[----:B------:R-:W0:Y:S04]  /*0350*/  LDS.128 R16, [R0.X16] ;  /* 0x0000000000107984 */ /* 0x000e28000000cc00 */
[----:B------:R-:W-:Y:S04]  /*0360*/  LDS.64 R20, [R3.X8+0x1040] ;  /* 0x0010400003147984 */ /* 0x000fe80000008a00 */
[----:B------:R-:W1:Y:S04]  /*0370*/  LDS.128 R8, [R0.X16+0x100] ;  /* 0x0001000000087984 */ /* 0x000e68000000cc00 */
[----:B------:R-:W-:Y:S01]  /*0380*/  LDS.64 R22, [R3.X8+0x1080] ;  /* 0x0010800003167984 */ /* 0x000fe20000008a00 */
[----:B0-----:R-:W-:Y:S01]  /*0390*/  FFMA R31, R24, R16, R15 ;  /* 0x00000010181f7223 */ /* 0x001fe2000000000f */
[----:B------:R-:W-:Y:S01]  /*03a0*/  FFMA R33, R16, R25, R13 ;  /* 0x0000001910217223 */ /* 0x000fe2000000000d */
[CC--:B------:R-:W-:Y:S01]  /*03b0*/  FFMA R16, R24.reuse, R17.reuse, R12 ;  /* 0x0000001118107223 */ /* 0x0c0fe2000000000c */
[C---:B------:R-:W-:Y:S01]  /*03c0*/  FFMA R36, R25.reuse, R17, R14 ;  /* 0x0000001119247223 */ /* 0x040fe2000000000e */
[CC--:B------:R-:W-:Y:S01]  /*03d0*/  FFMA R29, R24.reuse, R18.reuse, R29 ;  /* 0x00000012181d7223 */ /* 0x0c0fe2000000001d */
[----:B------:R-:W0:Y:S01]  /*03e0*/  LDS.128 R12, [R0.X16+0x200] ;  /* 0x00020000000c7984 */ /* 0x000e22000000cc00 */
[C---:B------:R-:W-:Y:S01]  /*03f0*/  FFMA R30, R25.reuse, R18, R30 ;  /* 0x00000012191e7223 */ /* 0x040fe2000000001e */
[----:B------:R-:W-:Y:S01]  /*0400*/  FFMA R32, R24, R19, R32 ;  /* 0x0000001318207223 */ /* 0x000fe20000000020 */
[----:B-1----:R-:W-:Y:S01]  /*0410*/  FFMA R31, R20, R8, R31 ;  /* 0x00000008141f7223 */ /* 0x002fe2000000001f */
[----:B------:R-:W-:Y:S01]  /*0420*/  FFMA R33, R8, R21, R33 ;  /* 0x0000001508217223 */ /* 0x000fe20000000021 */
[----:B------:R-:W-:Y:S01]  /*0430*/  FFMA R34, R25, R19, R34 ;  /* 0x0000001319227223 */ /* 0x000fe20000000022 */
[CC--:B------:R-:W-:Y:S01]  /*0440*/  FFMA R8, R20.reuse, R9.reuse, R16 ;  /* 0x0000000914087223 */ /* 0x0c0fe20000000010 */
[----:B------:R-:W-:Y:S01]  /*0450*/  LDS.64 R24, [R3.X8+0x10c0] ;  /* 0x0010c00003187984 */ /* 0x000fe20000008a00 */
[C---:B------:R-:W-:Y:S01]  /*0460*/  FFMA R36, R21.reuse, R9, R36 ;  /* 0x0000000915247223 */ /* 0x040fe20000000024 */
[CC--:B------:R-:W-:Y:S01]  /*0470*/  FFMA R29, R20.reuse, R10.reuse, R29 ;  /* 0x0000000a141d7223 */ /* 0x0c0fe2000000001d */
[C---:B------:R-:W-:Y:S01]  /*0480*/  FFMA R30, R21.reuse, R10, R30 ;  /* 0x0000000a151e7223 */ /* 0x040fe2000000001e */
[----:B------:R-:W1:Y:S01]  /*0490*/  LDS.128 R16, [R0.X16+0x300] ;  /* 0x0003000000107984 */ /* 0x000e62000000cc00 */
[-C--:B------:R-:W-:Y:S01]  /*04a0*/  FFMA R32, R20, R11.reuse, R32 ;  /* 0x0000000b14207223 */ /* 0x080fe20000000020 */
[----:B------:R-:W-:-:S02]  /*04b0*/  FFMA R34, R21, R11, R34 ;  /* 0x0000000b15227223 */ /* 0x000fc40000000022 */
[----:B------:R-:W-:Y:S01]  /*04c0*/  LDS.64 R20, [R3.X8+0x1100] ;  /* 0x0011000003147984 */ /* 0x000fe20000008a00 */
[----:B0-----:R-:W-:Y:S01]  /*04d0*/  FFMA R31, R22, R12, R31 ;  /* 0x0000000c161f7223 */ /* 0x001fe2000000001f */
[----:B------:R-:W-:Y:S01]  /*04e0*/  FFMA R33, R12, R23, R33 ;  /* 0x000000170c217223 */ /* 0x000fe20000000021 */
[CC--:B------:R-:W-:Y:S01]  /*04f0*/  FFMA R12, R22.reuse, R13.reuse, R8 ;  /* 0x0000000d160c7223 */ /* 0x0c0fe20000000008 */
[C---:B------:R-:W-:Y:S01]  /*0500*/  FFMA R36, R23.reuse, R13, R36 ;  /* 0x0000000d17247223 */ /* 0x040fe20000000024 */
[----:B------:R-:W0:Y:S01]  /*0510*/  LDS.128 R8, [R0.X16+0x400] ;  /* 0x0004000000087984 */ /* 0x000e22000000cc00 */
[CC--:B------:R-:W-:Y:S01]  /*0520*/  FFMA R29, R22.reuse, R14.reuse, R29 ;  /* 0x0000000e161d7223 */ /* 0x0c0fe2000000001d */
[C---:B------:R-:W-:Y:S01]  /*0530*/  FFMA R30, R23.reuse, R14, R30 ;  /* 0x0000000e171e7223 */ /* 0x040fe2000000001e */
[-C--:B------:R-:W-:Y:S01]  /*0540*/  FFMA R32, R22, R15.reuse, R32 ;  /* 0x0000000f16207223 */ /* 0x080fe20000000020 */
[----:B------:R-:W-:Y:S02]  /*0550*/  FFMA R34, R23, R15, R34 ;  /* 0x0000000f17227223 */ /* 0x000fe40000000022 */
[----:B------:R-:W-:Y:S01]  /*0560*/  LDS.64 R22, [R3.X8+0x1140] ;  /* 0x0011400003167984 */ /* 0x000fe20000008a00 */
[----:B-1----:R-:W-:Y:S01]  /*0570*/  FFMA R31, R24, R16, R31 ;  /* 0x00000010181f7223 */ /* 0x002fe2000000001f */
[----:B------:R-:W-:Y:S01]  /*0580*/  FFMA R33, R16, R25, R33 ;  /* 0x0000001910217223 */ /* 0x000fe20000000021 */
[CC--:B------:R-:W-:Y:S01]  /*0590*/  FFMA R16, R24.reuse, R17.reuse, R12 ;  /* 0x0000001118107223 */ /* 0x0c0fe2000000000c */
[C---:B------:R-:W-:Y:S01]  /*05a0*/  FFMA R36, R25.reuse, R17, R36 ;  /* 0x0000001119247223 */ /* 0x040fe20000000024 */
[----:B------:R-:W1:Y:S01]  /*05b0*/  LDS.128 R12, [R0.X16+0x500] ;  /* 0x00050000000c7984 */ /* 0x000e62000000cc00 */
[CC--:B------:R-:W-:Y:S01]  /*05c0*/  FFMA R29, R24.reuse, R18.reuse, R29 ;  /* 0x00000012181d7223 */ /* 0x0c0fe2000000001d */
[C---:B------:R-:W-:Y:S01]  /*05d0*/  FFMA R30, R25.reuse, R18, R30 ;  /* 0x00000012191e7223 */ /* 0x040fe2000000001e */
        /* <DEDUP_REMOVED lines=66> */
[CC--:B------:R-:W-:Y:S01]  /*0a00*/  FFMA R33, R20.reuse, R10.reuse, R17 ;  /* 0x0000000a14217223 */ /* 0x0c0fe20000000011 */
[C---:B------:R-:W-:Y:S01]  /*0a10*/  FFMA R36, R21.reuse, R9, R36 ;  /* 0x0000000915247223 */ /* 0x040fe20000000024 */
[----:B------:R-:W0:Y:S01]  /*0a20*/  LDS.128 R16, [R0.X16+0xc00] ;  /* 0x000c000000107984 */ /* 0x000e22000000cc00 */
        /* <DEDUP_REMOVED lines=10> */
[-C--:B------:R-:W-:Y:S01]  /*0ad0*/  FFMA R32, R22, R15.reuse, R32 ;  /* 0x0000000f16207223 */ /* 0x080fe20000000020 */
[C---:B------:R-:W-:Y:S01]  /*0ae0*/  FFMA R30, R23.reuse, R14, R30 ;  /* 0x0000000e171e7223 */ /* 0x040fe2000000001e */
        /* <DEDUP_REMOVED lines=8> */
[-C--:B------:R-:W-:Y:S01]  /*0b70*/  FFMA R32, R24, R19.reuse, R32 ;  /* 0x0000001318207223 */ /* 0x080fe20000000020 */
[C---:B------:R-:W-:Y:S01]  /*0b80*/  FFMA R30, R25.reuse, R18, R30 ;  /* 0x00000012191e7223 */ /* 0x040fe2000000001e */
[----:B------:R-:W-:Y:S01]  /*0b90*/  FFMA R34, R25, R19, R34 ;  /* 0x0000001319227223 */ /* 0x000fe20000000022 */
[----:B-1----:R-:W-:Y:S01]  /*0ba0*/  FFMA R31, R20, R8, R31 ;  /* 0x00000008141f7223 */ /* 0x002fe2000000001f */
[----:B------:R-:W-:Y:S01]  /*0bb0*/  FFMA R35, R8, R21, R35 ;  /* 0x0000001508237223 */ /* 0x000fe20000000023 */
[CC--:B------:R-:W-:Y:S01]  /*0bc0*/  FFMA R24, R20.reuse, R9.reuse, R16 ;  /* 0x0000000914187223 */ /* 0x0c0fe20000000010 */
[C---:B------:R-:W-:Y:S01]  /*0bd0*/  FFMA R36, R21.reuse, R9, R36 ;  /* 0x0000000915247223 */ /* 0x040fe20000000024 */
[----:B------:R-:W-:Y:S01]  /*0be0*/  LDS.128 R16, [R0.X16+0xf00] ;  /* 0x000f000000107984 */ /* 0x000fe2000000cc00 */
[CC--:B------:R-:W-:Y:S01]  /*0bf0*/  FFMA R33, R20.reuse, R10.reuse, R33 ;  /* 0x0000000a14217223 */ /* 0x0c0fe20000000021 */
[C---:B------:R-:W-:Y:S01]  /*0c00*/  FFMA R30, R21.reuse, R10, R30 ;  /* 0x0000000a151e7223 */ /* 0x040fe2000000001e */
[-C--:B------:R-:W-:Y:S01]  /*0c10*/  FFMA R32, R20, R11.reuse, R32 ;  /* 0x0000000b14207223 */ /* 0x080fe20000000020 */
[----:B------:R-:W1:Y:S01]  /*0c20*/  LDS.64 R8, [R3.X8+0x13c0] ;  /* 0x0013c00003087984 */ /* 0x000e620000008a00 */
[----:B------:R-:W-:Y:S01]  /*0c30*/  FFMA R34, R21, R11, R34 ;  /* 0x0000000b15227223 */ /* 0x000fe20000000022 */
[----:B0-----:R-:W-:Y:S01]  /*0c40*/  FFMA R31, R22, R12, R31 ;  /* 0x0000000c161f7223 */ /* 0x001fe2000000001f */
[----:B------:R-:W-:Y:S01]  /*0c50*/  FFMA R35, R12, R23, R35 ;  /* 0x000000170c237223 */ /* 0x000fe20000000023 */
[CC--:B------:R-:W-:Y:S01]  /*0c60*/  FFMA R24, R22.reuse, R13.reuse, R24 ;  /* 0x0000000d16187223 */ /* 0x0c0fe20000000018 */
[C---:B------:R-:W-:Y:S01]  /*0c70*/  FFMA R36, R23.reuse, R13, R36 ;  /* 0x0000000d17247223 */ /* 0x040fe20000000024 */
[CC--:B------:R-:W-:Y:S01]  /*0c80*/  FFMA R33, R22.reuse, R14.reuse, R33 ;  /* 0x0000000e16217223 */ /* 0x0c0fe20000000021 */
[C---:B------:R-:W-:Y:S01]  /*0c90*/  FFMA R30, R23.reuse, R14, R30 ;  /* 0x0000000e171e7223 */ /* 0x040fe2000000001e */
[-C--:B------:R-:W-:Y:S01]  /*0ca0*/  FFMA R32, R22, R15.reuse, R32 ;  /* 0x0000000f16207223 */ /* 0x080fe20000000020 */
[----:B------:R-:W-:Y:S01]  /*0cb0*/  FFMA R34, R23, R15, R34 ;  /* 0x0000000f17227223 */ /* 0x000fe20000000022 */
[----:B-1----:R-:W-:Y:S01]  /*0cc0*/  FFMA R15, R8, R16, R31 ;  /* 0x00000010080f7223 */ /* 0x002fe2000000001f */
[----:B------:R-:W-:Y:S01]  /*0cd0*/  FFMA R13, R16, R9, R35 ;  /* 0x00000009100d7223 */ /* 0x000fe20000000023 */
[CC--:B------:R-:W-:Y:S01]  /*0ce0*/  FFMA R12, R8.reuse, R17.reuse, R24 ;  /* 0x00000011080c7223 */ /* 0x0c0fe20000000018 */
[C---:B------:R-:W-:Y:S01]  /*0cf0*/  FFMA R14, R9.reuse, R17, R36 ;  /* 0x00000011090e7223 */ /* 0x040fe20000000024 */
[CC--:B------:R-:W-:Y:S01]  /*0d00*/  FFMA R29, R8.reuse, R18.reuse, R33 ;  /* 0x00000012081d7223 */ /* 0x0c0fe20000000021 */
[C---:B------:R-:W-:Y:S01]  /*0d10*/  FFMA R30, R9.reuse, R18, R30 ;  /* 0x00000012091e7223 */ /* 0x040fe2000000001e */
[-C--:B------:R-:W-:Y:S01]  /*0d20*/  FFMA R32, R8, R19.reuse, R32 ;  /* 0x0000001308207223 */ /* 0x080fe20000000020 */
[----:B------:R-:W-:Y:S01]  /*0d30*/  FFMA R34, R9, R19, R34 ;  /* 0x0000001309227223 */ /* 0x000fe20000000022 */
[----:B------:R-:W-:Y:S05]  /*0d40*/  @!P0 BRA `(.L_x_83) ;  /* 0xfffff42000008947 */ /* 0x000fea000383ffff */
[----:B------:R-:W-:-:S04]  /*0d50*/  LEA R0, R2, R5, 0x3 ;  /* 0x0000000502007211 */ /* 0x000fc800078e18ff */
[----:B------:R-:W-:-:S04]  /*0d60*/  LEA R0, R0, R27, 0xa ;  /* 0x0000001b00007211 */ /* 0x000fc800078e50ff */
[----:B------:R-:W-:-:S05]  /*0d70*/  LEA R5, R3, R0, 0x1 ;  /* 0x0000000003057211 */ /* 0x000fca00078e08ff */
        /* <DEDUP_REMOVED lines=10> */
.L_x_84:
        /* <DEDUP_REMOVED lines=14> */
.L_x_142:


//--------------------- .text.tvmgen_default_fused_nn_contrib_conv2d_winograd_without_weight_transform_add_nn_relu_2_kernel --------------------------
	.section	.text.tvmgen_default_fused_nn_contrib_conv2d_winograd_without_weight_transform_add_nn_relu_2_kernel,"ax",@progbits
	.sectioninfo	@"SHI_REGISTERS=38"
	.align	128
        .global         tvmgen_default_fused_nn_contrib_conv2d_winograd_without_weight_transform_add_nn_relu_2_kernel
        .type           tvmgen_default_fused_nn_contrib_conv2d_winograd_without_weight_transform_add_nn_relu_2_kernel,@function
        .size           tvmgen_default_fused_nn_contrib_conv2d_winograd_without_weight_transform_add_nn_relu_2_kernel,(.L_x_143 - tvmgen_default_fused_nn_contrib_conv2d_winograd_without_weight_transform_add_nn_relu_2_kernel)
        .other          tvmgen_default_fused_nn_contrib_conv2d_winograd_without_weight_transform_add_nn_relu_2_kernel,@"STO_CUDA_ENTRY STV_DEFAULT"
tvmgen_default_fused_nn_contrib_conv2d_winograd_without_weight_transform_add_nn_relu_2_kernel:
.text.tvmgen_default_fused_nn_contrib_conv2d_winograd_without_weight_transform_add_nn_relu_2_kernel:
[----:B------:R-:W-:Y:S02]  /*0000*/  MOV R1, c[0x0][0x28] ;  /* 0x00000a0000017a02 */ /* 0x000fe40000000f00 */
[----:B------:R-:W0:Y:S01]  /*0010*/  S2R R7, SR_CTAID.X ;  /* 0x0000000000077919 */ /* 0x000e220000002500 */
[----:B------:R-:W-:Y:S01]  /*0020*/  MOV R2, RZ ;  /* 0x000000ff00027202 */ /* 0x000fe20000000f00 */
[----:B------:R-:W-:Y:S01]  /*0030*/  CS2R R16, SRZ ;  /* 0x0000000000107805 */ /* 0x000fe2000001ff00 */
[----:B------:R-:W-:Y:S01]  /*0040*/  MOV R18, RZ ;  /* 0x000000ff00127202 */ /* 0x000fe20000000f00 */
[----:B------:R-:W0:Y:S01]  /*0050*/  S2R R4, SR_TID.X ;  /* 0x0000000000047919 */ /* 0x000e220000002100 */
[----:B------:R-:W-:Y:S01]  /*0060*/  ULDC.64 UR4, c[0x0][0x118] ;  /* 0x0000460000047ab9 */ /* 0x000fe20000000a00 */
[----:B------:R-:W-:Y:S01]  /*0070*/  MOV R14, RZ ;  /* 0x000000ff000e7202 */ /* 0x000fe20000000f00 */
[----:B0-----:R-:W-:-:S04]  /*0080*/  IMAD R4, R7, 0x1e, R4 ;  /* 0x0000001e07047824 */ /* 0x001fc800078e0204 */
[----:B------:R-:W-:-:S04]  /*0090*/  IMAD.HI R0, R4, 0x5397829d, RZ ;  /* 0x5397829d04007827 */ /* 0x000fc800078e02ff */
[----:B------:R-:W-:Y:S01]  /*00a0*/  IMAD R3, R7, -0x1c, R4 ;  /* 0xffffffe407037824 */ /* 0x000fe200078e0204 */
[----:B------:R-:W-:-:S03]  /*00b0*/  SHF.R.U32.HI R5, RZ, 0x1f, R0 ;  /* 0x0000001fff057819 */ /* 0x000fc60000011600 */
[----:B------:R-:W-:Y:S01]  /*00c0*/  IMAD.HI R6, R3, -0x6db6db6d, R2 ;  /* 0x9249249303067827 */ /* 0x000fe200078e0202 */
[----:B------:R-:W-:-:S03]  /*00d0*/  LEA.HI.SX32 R5, R0, R5, 0x1c ;  /* 0x0000000500057211 */ /* 0x000fc600078fe2ff */
[----:B------:R-:W-:Y:S01]  /*00e0*/  IMAD R2, R7, 0x7e, R3 ;  /* 0x0000007e07027824 */ /* 0x000fe200078e0203 */
[----:B------:R-:W-:Y:S01]  /*00f0*/  SHF.R.U32.HI R7, RZ, 0x1f, R6 ;  /* 0x0000001fff077819 */ /* 0x000fe20000011606 */
[----:B------:R-:W-:Y:S01]  /*0100*/  IMAD R5, R5, -0x31, R4 ;  /* 0xffffffcf05057824 */ /* 0x000fe200078e0204 */
[----:B------:R-:W-:Y:S01]  /*0110*/  MOV R4, RZ ;  /* 0x000000ff00047202 */ /* 0x000fe20000000f00 */
[----:B------:R-:W-:Y:S01]  /*0120*/  IMAD.HI R0, R2, 0x5397829d, RZ ;  /* 0x5397829d02007827 */ /* 0x000fe200078e02ff */
[----:B------:R-:W-:-:S03]  /*0130*/  LEA.HI.SX32 R7, R6, R7, 0x1e ;  /* 0x0000000706077211 */ /* 0x000fc600078ff2ff */
[----:B------:R-:W-:Y:S01]  /*0140*/  IMAD.HI R4, R5, -0x6db6db6d, R4 ;  /* 0x9249249305047827 */ /* 0x000fe200078e0204 */
[----:B------:R-:W-:-:S03]  /*0150*/  SHF.R.U32.HI R9, RZ, 0x1f, R0 ;  /* 0x0000001fff097819 */ /* 0x000fc60000011600 */
[----:B------:R-:W-:Y:S01]  /*0160*/  IMAD R7, R7, -0x7, R3 ;  /* 0xfffffff907077824 */ /* 0x000fe200078e0203 */
[----:B------:R-:W-:Y:S02]  /*0170*/  LEA.HI.SX32 R0, R0, R9, 0x1c ;  /* 0x0000000900007211 */ /* 0x000fe400078fe2ff */
[----:B------:R-:W-:Y:S02]  /*0180*/  SHF.R.U32.HI R3, RZ, 0x1f, R4 ;  /* 0x0000001fff037819 */ /* 0x000fe40000011604 */
[----:B------:R-:W-:Y:S02]  /*0190*/  SHF.L.U32 R7, R7, 0x1, RZ ;  /* 0x0000000107077819 */ /* 0x000fe400000006ff */
[----:B------:R-:W-:Y:S02]  /*01a0*/  LEA.HI.SX32 R3, R4, R3, 0x1e ;  /* 0x0000000304037211 */ /* 0x000fe400078ff2ff */
[----:B------:R-:W-:Y:S01]  /*01b0*/  IADD3 R4, R7, -0x1, RZ ;  /* 0xffffffff07047810 */ /* 0x000fe20007ffe0ff */
[----:B------:R-:W-:Y:S01]  /*01c0*/  IMAD R0, R0, 0xc4, R7 ;  /* 0x000000c400007824 */ /* 0x000fe200078e0207 */
[----:B------:R-:W-:-:S02]  /*01d0*/  SHF.L.U32 R8, R3, 0x1, RZ ;  /* 0x0000000103087819 */ /* 0x000fc400000006ff */
[----:B------:R-:W-:Y:S02]  /*01e0*/  ISETP.GT.U32.AND P3, PT, R7, 0xd, PT ;  /* 0x0000000d0700780c */ /* 0x000fe40003f64070 */
[----:B------:R-:W-:Y:S02]  /*01f0*/  IADD3 R0, R0, -0xf, RZ ;  /* 0xfffffff100007810 */ /* 0x000fe40007ffe0ff */
[----:B------:R-:W-:Y:S02]  /*0200*/  IADD3 R9, R8, -0x1, RZ ;  /* 0xffffffff08097810 */ /* 0x000fe40007ffe0ff */
[----:B------:R-:W-:Y:S01]  /*0210*/  ISETP.GT.U32.AND P2, PT, R4, 0xd, PT ;  /* 0x0000000d0400780c */ /* 0x000fe20003f44070 */
[----:B------:R-:W-:Y:S01]  /*0220*/  IMAD R0, R3, 0x1c, R0 ;  /* 0x0000001c03007824 */ /* 0x000fe200078e0200 */
[----:B------:R-:W-:Y:S02]  /*0230*/  ISETP.GT.U32.OR P5, PT, R9, 0xd, P3 ;  /* 0x0000000d0900780c */ /* 0x000fe40001fa4470 */
[----:B------:R-:W-:-:S02]  /*0240*/  IADD3 R5, R7, 0x1, RZ ;  /* 0x0000000107057810 */ /* 0x000fc40007ffe0ff */
[----:B------:R-:W-:Y:S02]  /*0250*/  MOV R3, 0x4 ;  /* 0x0000000400037802 */ /* 0x000fe40000000f00 */
[----:B------:R-:W-:Y:S02]  /*0260*/  IADD3 R0, R0, 0xf, RZ ;  /* 0x0000000f00007810 */ /* 0x000fe40007ffe0ff */
[----:B------:R-:W-:Y:S02]  /*0270*/  ISETP.GT.U32.OR P1, PT, R8, 0xd, P2 ;  /* 0x0000000d0800780c */ /* 0x000fe40001724470 */
[----:B------:R-:W-:Y:S01]  /*0280*/  ISETP.GT.U32.AND P0, PT, R5, 0xd, PT ;  /* 0x0000000d0500780c */ /* 0x000fe20003f04070 */
[----:B------:R-:W-:Y:S01]  /*0290*/  IMAD.WIDE R4, R0, R3, c[0x0][0x168] ;  /* 0x00005a0000047625 */ /* 0x000fe200078e0203 */
[----:B------:R-:W-:Y:S02]  /*02a0*/  ISETP.GT.U32.OR P6, PT, R8, 0xd, P3 ;  /* 0x0000000d0800780c */ /* 0x000fe40001fc4470 */
[----:B------:R-:W-:-:S02]  /*02b0*/  IADD3 R7, R7, 0x2, RZ ;  /* 0x0000000207077810 */ /* 0x000fc40007ffe0ff */
[----:B------:R-:W2:Y:S01]  /*02c0*/  @!P5 LDG.E.CONSTANT R18, [R4.64+-0x38] ;  /* 0xffffc8040412d981 */ /* 0x000ea2000c1e9900 */
[----:B------:R-:W-:Y:S01]  /*02d0*/  ISETP.GT.U32.OR P5, PT, R8, 0xd, P0 ;  /* 0x0000000d0800780c */ /* 0x000fe200007a4470 */
[----:B------:R-:W-:Y:S01]  /*02e0*/  CS2R R20, SRZ ;  /* 0x0000000000147805 */ /* 0x000fe2000001ff00 */
[----:B------:R-:W-:Y:S02]  /*02f0*/  ISETP.GT.U32.OR P4, PT, R9, 0xd, P0 ;  /* 0x0000000d0900780c */ /* 0x000fe40000784470 */
[----:B------:R-:W3:Y:S01]  /*0300*/  @!P1 LDG.E.CONSTANT R17, [R4.64+-0x4] ;  /* 0xfffffc0404119981 */ /* 0x000ee2000c1e9900 */
[----:B------:R-:W-:-:S03]  /*0310*/  ISETP.GT.U32.AND P1, PT, R7, 0xd, PT ;  /* 0x0000000d0700780c */ /* 0x000fc60003f24070 */
[----:B------:R-:W4:Y:S01]  /*0320*/  @!P6 LDG.E.CONSTANT R16, [R4.64] ;  /* 0x000000040410e981 */ /* 0x000f22000c1e9900 */
[C---:B------:R-:W-:Y:S02]  /*0330*/  ISETP.GT.U32.OR P6, PT, R8.reuse, 0xd, P1 ;  /* 0x0000000d0800780c */ /* 0x040fe40000fc4470 */
[----:B------:R-:W-:Y:S02]  /*0340*/  IADD3 R7, R8, 0x1, RZ ;  /* 0x0000000108077810 */ /* 0x000fe40007ffe0ff */
[----:B------:R-:W5:Y:S02]  /*0350*/  @!P5 LDG.E.CONSTANT R21, [R4.64+0x4] ;  /* 0x000004040415d981 */ /* 0x000f64000c1e9900 */
[----:B------:R-:W-:Y:S01]  /*0360*/  ISETP.GT.U32.OR P5, PT, R7, 0xd, P2 ;  /* 0x0000000d0700780c */ /* 0x000fe200017a4470 */
[----:B------:R-:W-:Y:S01]  /*0370*/  CS2R R12, SRZ ;  /* 0x00000000000c7805 */ /* 0x000fe2000001ff00 */
[----:B------:R0:W2:Y:S01]  /*0380*/  @!P4 LDG.E.CONSTANT R14, [R4.64+-0x34] ;  /* 0xffffcc04040ec981 */ /* 0x0000a2000c1e9900 */
[----:B------:R-:W-:-:S04]  /*0390*/  ISETP.GT.U32.OR P4, PT, R9, 0xd, P2 ;  /* 0x0000000d0900780c */ /* 0x000fc80001784470 */
[----:B------:R-:W0:Y:S01]  /*03a0*/  @!P6 LDG.E.CONSTANT R20, [R4.64+0x8] ;  /* 0x000008040414e981 */ /* 0x000e22000c1e9900 */
[----:B------:R-:W-:Y:S02]  /*03b0*/  ISETP.GT.U32.OR P6, PT, R7, 0xd, P3 ;  /* 0x0000000d0700780c */ /* 0x000fe40001fc4470 */
[----:B------:R-:W-:-:S03]  /*03c0*/  MOV R6, RZ ;  /* 0x000000ff00067202 */ /* 0x000fc60000000f00 */
[----:B------:R0:W2:Y:S01]  /*03d0*/  @!P5 LDG.E.CONSTANT R13, [R4.64+0x34] ;  /* 0x00003404040dd981 */ /* 0x0000a2000c1e9900 */
[----:B------:R-:W-:Y:S02]  /*03e0*/  ISETP.GT.U32.OR P5, PT, R7, 0xd, P0 ;  /* 0x0000000d0700780c */ /* 0x000fe400007a4470 */
[----:B------:R-:W-:Y:S01]  /*03f0*/  MOV R0, RZ ;  /* 0x000000ff00007202 */ /* 0x000fe20000000f00 */
[----:B------:R0:W2:Y:S04]  /*0400*/  @!P4 LDG.E.CONSTANT R15, [R4.64+-0x3c] ;  /* 0xffffc404040fc981 */ /* 0x0000a8000c1e9900 */
[----:B------:R0:W2:Y:S01]  /*0410*/  @!P6 LDG.E.CONSTANT R6, [R4.64+0x38] ;  /* 0x000038040406e981 */ /* 0x0000a2000c1e9900 */
[----:B------:R-:W-:Y:S02]  /*0420*/  ISETP.GT.U32.OR P6, PT, R9, 0xd, P1 ;  /* 0x0000000d0900780c */ /* 0x000fe40000fc4470 */
[----:B------:R-:W-:-:S03]  /*0430*/  IADD3 R9, R8, 0x2, RZ ;  /* 0x0000000208097810 */ /* 0x000fc60007ffe0ff */
[----:B------:R0:W2:Y:S01]  /*0440*/  @!P5 LDG.E.CONSTANT R0, [R4.64+0x3c] ;  /* 0x00003c040400d981 */ /* 0x0000a2000c1e9900 */
[C---:B------:R-:W-:Y:S02]  /*0450*/  ISETP.GT.U32.OR P2, PT, R9.reuse, 0xd, P2 ;  /* 0x0000000d0900780c */ /* 0x040fe40001744470 */
[----:B------:R-:W-:Y:S02]  /*0460*/  ISETP.GT.U32.OR P3, PT, R9, 0xd, P3 ;  /* 0x0000000d0900780c */ /* 0x000fe40001f64470 */
[----:B------:R-:W-:Y:S02]  /*0470*/  ISETP.GT.U32.OR P5, PT, R7, 0xd, P1 ;  /* 0x0000000d0700780c */ /* 0x000fe40000fa4470 */
[----:B------:R-:W-:Y:S02]  /*0480*/  MOV R7, RZ ;  /* 0x000000ff00077202 */ /* 0x000fe40000000f00 */
[C---:B------:R-:W-:Y:S02]  /*0490*/  ISETP.GT.U32.OR P0, PT, R9.reuse, 0xd, P0 ;  /* 0x0000000d0900780c */ /* 0x040fe40000704470 */
[----:B------:R-:W-:Y:S01]  /*04a0*/  ISETP.GT.U32.OR P1, PT, R9, 0xd, P1 ;  /* 0x0000000d0900780c */ /* 0x000fe20000f24470 */
[----:B------:R-:W-:Y:S01]  /*04b0*/  CS2R R10, SRZ ;  /* 0x00000000000a7805 */ /* 0x000fe2000001ff00 */
[----:B------:R0:W2:Y:S01]  /*04c0*/  @!P6 LDG.E.CONSTANT R7, [R4.64+-0x30] ;  /* 0xffffd0040407e981 */ /* 0x0000a2000c1e9900 */
[----:B------:R-:W-:-:S02]  /*04d0*/  MOV R8, RZ ;  /* 0x000000ff00087202 */ /* 0x000fc40000000f00 */
[----:B------:R-:W-:Y:S01]  /*04e0*/  MOV R9, RZ ;  /* 0x000000ff00097202 */ /* 0x000fe20000000f00 */
[----:B------:R0:W2:Y:S04]  /*04f0*/  @!P2 LDG.E.CONSTANT R12, [R4.64+0x6c] ;  /* 0x00006c04040ca981 */ /* 0x0000a8000c1e9900 */
[----:B------:R0:W2:Y:S04]  /*0500*/  @!P3 LDG.E.CONSTANT R11, [R4.64+0x70] ;  /* 0x00007004040bb981 */ /* 0x0000a8000c1e9900 */
[----:B------:R0:W2:Y:S04]  /*0510*/  @!P5 LDG.E.CONSTANT R8, [R4.64+0x40] ;  /* 0x000040040408d981 */ /* 0x0000a8000c1e9900 */
[----:B------:R0:W2:Y:S04]  /*0520*/  @!P0 LDG.E.CONSTANT R10, [R4.64+0x74] ;  /* 0x00007404040a8981 */ /* 0x0000a8000c1e9900 */
[----:B------:R0:W2:Y:S01]  /*0530*/  @!P1 LDG.E.CONSTANT R9, [R4.64+0x78] ;  /* 0x0000780404099981 */ /* 0x0000a2000c1e9900 */
[----:B------:R-:W-:Y:S01]  /*0540*/  MOV R23, RZ ;  /* 0x000000ff00177202 */ /* 0x000fe20000000f00 */
[----:B------:R-:W-:Y:S01]  /*0550*/  IMAD.WIDE R2, R2, R3, c[0x0][0x160] ;  /* 0x0000580002027625 */ /* 0x000fe200078e0203 */
[--C-:B---3--:R-:W-:Y:S01]  /*0560*/  FADD R28, RZ, R17.reuse ;  /* 0x00000011ff1c7221 */ /* 0x108fe20000000000 */
[----:B------:R-:W-:Y:S01]  /*0570*/  FADD R22, RZ, -R17 ;  /* 0x80000011ff167221 */ /* 0x000fe20000000000 */
[--C-:B----4-:R-:W-:Y:S01]  /*0580*/  FADD R24, RZ, R16.reuse ;  /* 0x00000010ff187221 */ /* 0x110fe20000000000 */
[----:B------:R-:W-:Y:S01]  /*0590*/  FADD R26, RZ, -R16 ;  /* 0x80000010ff1a7221 */ /* 0x000fe20000000000 */
[--C-:B-----5:R-:W-:Y:S01]  /*05a0*/  FADD R28, R28, -R21.reuse ;  /* 0x800000151c1c7221 */ /* 0x120fe20000000000 */
[----:B------:R-:W-:Y:S01]  /*05b0*/  FADD R17, R22, R21 ;  /* 0x0000001516117221 */ /* 0x000fe20000000000 */
[----:B--2---:R-:W-:Y:S01]  /*05c0*/  FADD R25, RZ, R18 ;  /* 0x00000012ff197221 */ /* 0x004fe20000000000 */
[--C-:B0-----:R-:W-:Y:S01]  /*05d0*/  FADD R4, R24, -R20.reuse ;  /* 0x8000001418047221 */ /* 0x101fe20000000000 */
[----:B------:R-:W-:Y:S01]  /*05e0*/  FADD R5, R26, R20 ;  /* 0x000000141a057221 */ /* 0x000fe20000000000 */
[----:B------:R-:W-:-:S04]  /*05f0*/  @!P4 FADD R23, RZ, R15 ;  /* 0x0000000fff17c221 */ /* 0x000fc80000000000 */
[----:B------:R-:W-:Y:S01]  /*0600*/  FADD R20, -R14, R23 ;  /* 0x000000170e147221 */ /* 0x000fe20000000100 */
[----:B------:R-:W-:-:S03]  /*0610*/  FADD R29, R28, R13 ;  /* 0x0000000d1c1d7221 */ /* 0x000fc60000000000 */
[--C-:B------:R-:W-:Y:S01]  /*0620*/  FADD R23, R20, -R13.reuse ;  /* 0x8000000d14177221 */ /* 0x100fe20000000000 */
[----:B------:R-:W-:Y:S01]  /*0630*/  FADD R13, R17, R13 ;  /* 0x0000000d110d7221 */ /* 0x000fe20000000000 */
[----:B------:R-:W-:Y:S01]  /*0640*/  FADD R18, RZ, -R18 ;  /* 0x80000012ff127221 */ /* 0x000fe20000000000 */
[--C-:B------:R-:W-:Y:S01]  /*0650*/  FADD R16, R24, -R21.reuse ;  /* 0x8000001518107221 */ /* 0x100fe20000000000 */
[C-C-:B------:R-:W-:Y:S01]  /*0660*/  FADD R15, R26.reuse, -R21.reuse ;  /* 0x800000151a0f7221 */ /* 0x140fe20000000000 */
[--C-:B------:R-:W-:Y:S01]  /*0670*/  FADD R19, R26, R21.reuse ;  /* 0x000000151a137221 */ /* 0x100fe20000000000 */
[----:B------:R-:W-:Y:S01]  /*0680*/  FADD R21, R24, R21 ;  /* 0x0000001518157221 */ /* 0x000fe20000000000 */
[----:B------:R-:W-:Y:S01]  /*0690*/  FADD R13, R13, -R0 ;  /* 0x800000000d0d7221 */ /* 0x000fe20000000000 */
[--C-:B------:R-:W-:Y:S01]  /*06a0*/  FADD R27, R25, R14.reuse ;  /* 0x0000000e191b7221 */ /* 0x100fe20000000000 */
[C---:B------:R-:W-:Y:S01]  /*06b0*/  FADD R25, R18.reuse, R14 ;  /* 0x0000000e12197221 */ /* 0x040fe20000000000 */
[--C-:B------:R-:W-:Y:S01]  /*06c0*/  FADD R33, R21, R6.reuse ;  /* 0x0000000615217221 */ /* 0x100fe20000000000 */
[--C-:B------:R-:W-:Y:S01]  /*06d0*/  FADD R35, R5, -R6.reuse ;  /* 0x8000000605237221 */ /* 0x100fe20000000000 */
[--C-:B------:R-:W-:Y:S01]  /*06e0*/  FADD R31, R19, -R6.reuse ;  /* 0x80000006131f7221 */ /* 0x100fe20000000000 */
[----:B------:R-:W-:Y:S01]  /*06f0*/  FADD R7, R18, R7 ;  /* 0x0000000712077221 */ /* 0x000fe20000000000 */
[--C-:B------:R-:W-:Y:S01]  /*0700*/  FADD R21, R15, R6.reuse ;  /* 0x000000060f157221 */ /* 0x100fe20000000000 */
[----:B------:R0:W-:Y:S01]  /*0710*/  STG.E [R2.64+0x31000], R13 ;  /* 0x0310000d02007986 */ /* 0x0001e2000c101904 */
[--C-:B------:R-:W-:Y:S01]  /*0720*/  FADD R5, R4, -R6.reuse ;  /* 0x8000000604057221 */ /* 0x100fe20000000000 */
[--C-:B------:R-:W-:Y:S01]  /*0730*/  FADD R25, R25, R6.reuse ;  /* 0x0000000619197221 */ /* 0x100fe20000000000 */
[--C-:B------:R-:W-:Y:S01]  /*0740*/  FADD R27, R27, -R6.reuse ;  /* 0x800000061b1b7221 */ /* 0x100fe20000000000 */
[--C-:B------:R-:W-:Y:S01]  /*0750*/  FADD R19, R16, -R6.reuse ;  /* 0x8000000610137221 */ /* 0x100fe20000000000 */
[----:B------:R-:W-:Y:S01]  /*0760*/  FADD R7, R7, R6 ;  /* 0x0000000607077221 */ /* 0x000fe20000000000 */
[----:B------:R-:W-:Y:S01]  /*0770*/  FADD R17, R17, R12 ;  /* 0x0000000c11117221 */ /* 0x000fe20000000000 */
[--C-:B------:R-:W-:Y:S01]  /*0780*/  FADD R15, R15, R11.reuse ;  /* 0x0000000b0f0f7221 */ /* 0x100fe20000000000 */
[--C-:B------:R-:W-:Y:S01]  /*0790*/  FADD R4, R4, -R11.reuse ;  /* 0x8000000b04047221 */ /* 0x100fe20000000000 */
[----:B0-----:R-:W-:Y:S01]  /*07a0*/  FADD R13, R16, -R11 ;  /* 0x8000000b100d7221 */ /* 0x001fe20000000000 */
[--C-:B------:R-:W-:Y:S01]  /*07b0*/  FADD R23, R23, R0.reuse ;  /* 0x0000000017177221 */ /* 0x100fe20000000000 */
[--C-:B------:R-:W-:Y:S01]  /*07c0*/  FADD R25, R25, -R0.reuse ;  /* 0x8000000019197221 */ /* 0x100fe20000000000 */
[--C-:B------:R-:W-:Y:S01]  /*07d0*/  FADD R27, R27, -R0.reuse ;  /* 0x800000001b1b7221 */ /* 0x100fe20000000000 */
[--C-:B------:R-:W-:Y:S01]  /*07e0*/  FADD R29, R29, -R0.reuse ;  /* 0x800000001d1d7221 */ /* 0x100fe20000000000 */
[--C-:B------:R-:W-:Y:S01]  /*07f0*/  FADD R19, R19, R0.reuse ;  /* 0x0000000013137221 */ /* 0x100fe20000000000 */
[--C-:B------:R-:W-:Y:S01]  /*0800*/  FADD R21, R21, R0.reuse ;  /* 0x0000000015157221 */ /* 0x100fe20000000000 */
[--C-:B------:R-:W-:Y:S01]  /*0810*/  FADD R31, R31, R0.reuse ;  /* 0x000000001f1f7221 */ /* 0x100fe20000000000 */
[----:B------:R-:W-:Y:S01]  /*0820*/  FADD R33, R33, R0 ;  /* 0x0000000021217221 */ /* 0x000fe20000000000 */
[--C-:B------:R-:W-:Y:S01]  /*0830*/  FADD R7, R7, -R8.reuse ;  /* 0x8000000807077221 */ /* 0x100fe20000000000 */
[--C-:B------:R-:W-:Y:S01]  /*0840*/  FADD R5, R5, R8.reuse ;  /* 0x0000000805057221 */ /* 0x100fe20000000000 */
[----:B------:R-:W-:Y:S01]  /*0850*/  FADD R35, R35, R8 ;  /* 0x0000000823237221 */ /* 0x000fe20000000000 */
[--C-:B------:R-:W-:Y:S01]  /*0860*/  FADD R17, R17, -R10.reuse ;  /* 0x8000000a11117221 */ /* 0x100fe20000000000 */
[--C-:B------:R-:W-:Y:S01]  /*0870*/  FADD R13, R13, R10.reuse ;  /* 0x0000000a0d0d7221 */ /* 0x100fe20000000000 */
[----:B------:R-:W-:Y:S01]  /*0880*/  FADD R15, R15, R10 ;  /* 0x0000000a0f0f7221 */ /* 0x000fe20000000000 */
        /* <DEDUP_REMOVED lines=17> */
.L_x_85:
        /* <DEDUP_REMOVED lines=14> */
.L_x_143:


//--------------------- .text.tvmgen_default_fused_nn_global_avg_pool2d_kernel --------------------------
	.section	.text.tvmgen_default_fused_nn_global_avg_pool2d_kernel,"ax",@progbits
	.sectioninfo	@"SHI_REGISTERS=16"
	.align	128
        .global         tvmgen_default_fused_nn_global_avg_pool2d_kernel
        .type           tvmgen_default_fused_nn_global_avg_pool2d_kernel,@function
        .size           tvmgen_default_fused_nn_global_avg_pool2d_kernel,(.L_x_144 - tvmgen_default_fused_nn_global_avg_pool2d_kernel)
        .other          tvmgen_default_fused_nn_global_avg_pool2d_kernel,@"STO_CUDA_ENTRY STV_DEFAULT"
tvmgen_default_fused_nn_global_avg_pool2d_kernel:
.text.tvmgen_default_fused_nn_global_avg_pool2d_kernel:
[----:B------:R-:W-:Y:S02]  /*0000*/  MOV R1, c[0x0][0x28] ;  /* 0x00000a0000017a02 */ /* 0x000fe40000000f00 */
[----:B------:R-:W0:Y:S01]  /*0010*/  S2R R11, SR_TID.X ;  /* 0x00000000000b7919 */ /* 0x000e220000002100 */
[----:B------:R-:W-:Y:S01]  /*0020*/  MOV R13, 0x4 ;  /* 0x00000004000d7802 */ /* 0x000fe20000000f00 */
[----:B------:R-:W-:Y:S02]  /*0030*/  ULDC.64 UR4, c[0x0][0x118] ;  /* 0x0000460000047ab9 */ /* 0x000fe40000000a00 */
[----:B------:R-:W1:Y:S04]  /*0040*/  S2R R12, SR_TID.Y ;  /* 0x00000000000c7919 */ /* 0x000e680000002200 */
[----:B------:R-:W2:Y:S01]  /*0050*/  S2R R9, SR_CTAID.X ;  /* 0x0000000000097919 */ /* 0x000ea20000002500 */
[C---:B0-----:R-:W-:Y:S02]  /*0060*/  ISETP.GT.AND P0, PT, R11.reuse, 0x30, PT ;  /* 0x000000300b00780c */ /* 0x041fe40003f04270 */
[----:B------:R-:W-:Y:S01]  /*0070*/  ISETP.GT.AND P1, PT, R11, 0x10, PT ;  /* 0x000000100b00780c */ /* 0x000fe20003f24270 */
[----:B-1----:R-:W-:-:S04]  /*0080*/  IMAD R0, R12, 0x31, R11 ;  /* 0x000000310c007824 */ /* 0x002fc800078e020b */
[----:B--2---:R-:W-:-:S04]  /*0090*/  IMAD R0, R9, 0x620, R0 ;  /* 0x0000062009007824 */ /* 0x004fc800078e0200 */
[----:B------:R-:W-:-:S05]  /*00a0*/  IMAD.WIDE R2, R0, R13, c[0x0][0x168] ;  /* 0x00005a0000027625 */ /* 0x000fca00078e020d */
[----:B------:R-:W2:Y:S04]  /*00b0*/  @!P0 LDG.E.CONSTANT R4, [R2.64] ;  /* 0x0000000402048981 */ /* 0x000ea8000c1e9900 */
[----:B------:R-:W3:Y:S01]  /*00c0*/  @!P1 LDG.E.CONSTANT R5, [R2.64+0x80] ;  /* 0x0000800402059981 */ /* 0x000ee2000c1e9900 */
[----:B------:R-:W-:Y:S02]  /*00d0*/  MOV R0, RZ ;  /* 0x000000ff00007202 */ /* 0x000fe40000000f00 */
[----:B------:R-:W-:Y:S01]  /*00e0*/  VOTE.ANY R7, PT, PT ;  /* 0x0000000000077806 */ /* 0x000fe200038e0100 */
[----:B--2---:R-:W-:Y:S01]  /*00f0*/  @!P0 FADD R0, RZ, R4 ;  /* 0x00000004ff008221 */ /* 0x004fe20000000000 */
[----:B------:R-:W-:-:S03]  /*0100*/  ISETP.NE.AND P0, PT, R11, RZ, PT ;  /* 0x000000ff0b00720c */ /* 0x000fc60003f05270 */
[----:B---3--:R-:W-:-:S05]  /*0110*/  @!P1 FADD R0, R0, R5 ;  /* 0x0000000500009221 */ /* 0x008fca0000000000 */
[----:B------:R-:W0:Y:S02]  /*0120*/  SHFL.DOWN PT, R5, R0, 0x10, 0x1f ;  /* 0x0a001f0000057f89 */ /* 0x000e2400000e0000 */
[----:B0-----:R-:W-:-:S05]  /*0130*/  FADD R4, R5, R0 ;  /* 0x0000000005047221 */ /* 0x001fca0000000000 */
[----:B------:R-:W0:Y:S02]  /*0140*/  SHFL.DOWN PT, R5, R4, 0x8, 0x1f ;  /* 0x09001f0004057f89 */ /* 0x000e2400000e0000 */
[----:B0-----:R-:W-:-:S05]  /*0150*/  FADD R6, R4, R5 ;  /* 0x0000000504067221 */ /* 0x001fca0000000000 */
[----:B------:R-:W0:Y:S02]  /*0160*/  SHFL.DOWN PT, R5, R6, 0x4, 0x1f ;  /* 0x08801f0006057f89 */ /* 0x000e2400000e0000 */
[----:B0-----:R-:W-:Y:S01]  /*0170*/  FADD R8, R6, R5 ;  /* 0x0000000506087221 */ /* 0x001fe20000000000 */
[----:B------:R-:W-:-:S04]  /*0180*/  SHF.L.U32 R5, R12, 0x5, RZ ;  /* 0x000000050c057819 */ /* 0x000fc800000006ff */
[----:B------:R-:W0:Y:S02]  /*0190*/  SHFL.DOWN PT, R3, R8, 0x2, 0x1f ;  /* 0x08401f0008037f89 */ /* 0x000e2400000e0000 */
[----:B0-----:R-:W-:-:S05]  /*01a0*/  FADD R2, R8, R3 ;  /* 0x0000000308027221 */ /* 0x001fca0000000000 */
[----:B------:R-:W0:Y:S02]  /*01b0*/  SHFL.DOWN PT, R3, R2, 0x1, 0x1f ;  /* 0x08201f0002037f89 */ /* 0x000e2400000e0000 */
[----:B0-----:R-:W-:-:S05]  /*01c0*/  FADD R10, R2, R3 ;  /* 0x00000003020a7221 */ /* 0x001fca0000000000 */
[----:B------:R0:W1:Y:S01]  /*01d0*/  SHFL.IDX PT, R5, R10, R5, 0x1f ;  /* 0x00001f050a057589 */ /* 0x00006200000e0000 */
[----:B------:R-:W-:Y:S05]  /*01e0*/  @P0 EXIT ;  /* 0x000000000000094d */ /* 0x000fea0003800000 */
[----:B------:R-:W-:-:S05]  /*01f0*/  LEA R2, R9, R12, 0x5 ;  /* 0x0000000c09027211 */ /* 0x000fca00078e28ff */
[----:B------:R-:W-:-:S05]  /*0200*/  IMAD.WIDE R2, R2, R13, c[0x0][0x160] ;  /* 0x0000580002027625 */ /* 0x000fca00078e020d */
[----:B-1----:R-:W-:Y:S01]  /*0210*/  STG.E [R2.64], R5 ;  /* 0x0000000502007986 */ /* 0x002fe2000c101904 */
[----:B------:R-:W-:Y:S05]  /*0220*/  EXIT ;  /* 0x000000000000794d */ /* 0x000fea0003800000 */
.L_x_86:
        /* <DEDUP_REMOVED lines=13> */
.L_x_144:


//--------------------- .text.tvmgen_default_fused_nn_conv2d_add_nn_relu_7_kernel --------------------------
	.section	.text.tvmgen_default_fused_nn_conv2d_add_nn_relu_7_kernel,"ax",@progbits
	.sectionflags	@"SHF_BARRIERS=1"
	.sectioninfo	@"SHI_REGISTERS=128"
	.align	128
        .global         tvmgen_default_fused_nn_conv2d_add_nn_relu_7_kernel
        .type           tvmgen_default_fused_nn_conv2d_add_nn_relu_7_kernel,@function
        .size           tvmgen_default_fused_nn_conv2d_add_nn_relu_7_kernel,(.L_x_145 - tvmgen_default_fused_nn_conv2d_add_nn_relu_7_kernel)
        .other          tvmgen_default_fused_nn_conv2d_add_nn_relu_7_kernel,@"STO_CUDA_ENTRY STV_DEFAULT"
tvmgen_default_fused_nn_conv2d_add_nn_relu_7_kernel:
.text.tvmgen_default_fused_nn_conv2d_add_nn_relu_7_kernel:
[----:B------:R-:W-:Y:S02]  /*0000*/  MOV R1, c[0x0][0x28] ;  /* 0x00000a0000017a02 */ /* 0x000fe40000000f00 */
[----:B------:R-:W0:Y:S01]  /*0010*/  S2R R23, SR_TID.Y ;  /* 0x0000000000177919 */ /* 0x000e220000002200 */
[----:B------:R-:W-:Y:S01]  /*0020*/  MOV R8, RZ ;  /* 0x000000ff00087202 */ /* 0x000fe20000000f00 */
[----:B------:R-:W-:Y:S01]  /*0030*/  CS2R R36, SRZ ;  /* 0x0000000000247805 */ /* 0x000fe2000001ff00 */
[----:B------:R-:W-:Y:S01]  /*0040*/  MOV R12, RZ ;  /* 0x000000ff000c7202 */ /* 0x000fe20000000f00 */
[----:B------:R-:W1:Y:S01]  /*0050*/  S2R R0, SR_TID.Z ;  /* 0x0000000000007919 */ /* 0x000e620000002300 */
[----:B------:R-:W-:Y:S01]  /*0060*/  MOV R6, RZ ;  /* 0x000000ff00067202 */ /* 0x000fe20000000f00 */
[----:B------:R-:W-:Y:S01]  /*0070*/  CS2R R38, SRZ ;  /* 0x0000000000267805 */ /* 0x000fe2000001ff00 */
[----:B------:R-:W-:Y:S01]  /*0080*/  MOV R94, c[0x0][0x170] ;  /* 0x00005c00005e7a02 */ /* 0x000fe20000000f00 */
[----:B------:R-:W2:Y:S01]  /*0090*/  S2R R21, SR_CTAID.Z ;  /* 0x0000000000157919 */ /* 0x000ea20000002700 */
[----:B------:R-:W-:Y:S01]  /*00a0*/  MOV R95, c[0x0][0x174] ;  /* 0x00005d00005f7a02 */ /* 0x000fe20000000f00 */
[----:B------:R-:W-:Y:S01]  /*00b0*/  CS2R R40, SRZ ;  /* 0x0000000000287805 */ /* 0x000fe2000001ff00 */
[----:B------:R-:W-:Y:S01]  /*00c0*/  MOV R107, RZ ;  /* 0x000000ff006b7202 */ /* 0x000fe20000000f00 */
[----:B------:R-:W3:Y:S01]  /*00d0*/  S2R R20, SR_CTAID.X ;  /* 0x0000000000147919 */ /* 0x000ee20000002500 */
[----:B------:R-:W-:Y:S01]  /*00e0*/  MOV R123, RZ ;  /* 0x000000ff007b7202 */ /* 0x000fe20000000f00 */
[----:B------:R-:W-:Y:S01]  /*00f0*/  CS2R R30, SRZ ;  /* 0x00000000001e7805 */ /* 0x000fe2000001ff00 */
[----:B------:R-:W-:Y:S01]  /*0100*/  MOV R83, RZ ;  /* 0x000000ff00537202 */ /* 0x000fe20000000f00 */
[----:B------:R-:W-:Y:S01]  /*0110*/  CS2R R34, SRZ ;  /* 0x0000000000227805 */ /* 0x000fe2000001ff00 */
[----:B------:R-:W-:Y:S01]  /*0120*/  MOV R53, RZ ;  /* 0x000000ff00357202 */ /* 0x000fe20000000f00 */
[----:B------:R-:W-:Y:S01]  /*0130*/  CS2R R62, SRZ ;  /* 0x00000000003e7805 */ /* 0x000fe2000001ff00 */
[----:B------:R-:W-:Y:S01]  /*0140*/  MOV R65, RZ ;  /* 0x000000ff00417202 */ /* 0x000fe20000000f00 */
[----:B------:R-:W-:Y:S01]  /*0150*/  ULDC.64 UR4, c[0x0][0x118] ;  /* 0x0000460000047ab9 */ /* 0x000fe20000000a00 */
[----:B------:R-:W-:-:S02]  /*0160*/  MOV R115, RZ ;  /* 0x000000ff00737202 */ /* 0x000fc40000000f00 */
[----:B------:R-:W-:Y:S01]  /*0170*/  MOV R93, RZ ;  /* 0x000000ff005d7202 */ /* 0x000fe20000000f00 */
[C---:B0-----:R-:W-:Y:S01]  /*0180*/  IMAD.HI R3, R23.reuse, 0x2aaaaaab, RZ ;  /* 0x2aaaaaab17037827 */ /* 0x041fe200078e02ff */
[C---:B------:R-:W-:Y:S02]  /*0190*/  SHF.L.U32 R14, R23.reuse, 0x1, RZ ;  /* 0x00000001170e7819 */ /* 0x040fe400000006ff */
[----:B------:R-:W-:Y:S02]  /*01a0*/  SHF.L.U32 R2, R23, 0x2, RZ ;  /* 0x0000000217027819 */ /* 0x000fe400000006ff */
[----:B------:R-:W-:Y:S01]  /*01b0*/  LEA.HI R5, R3, R3, RZ, 0x1 ;  /* 0x0000000303057211 */ /* 0x000fe200078f08ff */
[----:B------:R-:W-:Y:S01]  /*01c0*/  IMAD.HI R4, R14, 0x55555556, RZ ;  /* 0x555555560e047827 */ /* 0x000fe200078e02ff */
[----:B------:R-:W-:Y:S02]  /*01d0*/  MOV R75, RZ ;  /* 0x000000ff004b7202 */ /* 0x000fe40000000f00 */
[----:B-1----:R-:W-:Y:S01]  /*01e0*/  IADD3 R5, R5, R0, RZ ;  /* 0x0000000005057210 */ /* 0x002fe20007ffe0ff */
[----:B------:R-:W-:Y:S01]  /*01f0*/  IMAD R3, R0, 0x1c, R2 ;  /* 0x0000001c00037824 */ /* 0x000fe200078e0202 */
[----:B------:R-:W-:Y:S01]  /*0200*/  LEA.HI R19, R4, R4, RZ, 0x1 ;  /* 0x0000000404137211 */ /* 0x000fe200078f08ff */
[----:B--2---:R-:W-:Y:S01]  /*0210*/  IMAD R21, R21, 0x24000, RZ ;  /* 0x0002400015157824 */ /* 0x004fe200078e02ff */
[----:B------:R-:W-:Y:S01]  /*0220*/  ISETP.GE.AND P0, PT, R5, 0x10, PT ;  /* 0x000000100500780c */ /* 0x000fe20003f06270 */
[----:B------:R-:W-:Y:S01]  /*0230*/  IMAD R5, R23, 0x6, RZ ;  /* 0x0000000617057824 */ /* 0x000fe200078e02ff */
[C---:B------:R-:W-:Y:S01]  /*0240*/  IADD3 R9, R3.reuse, 0x1, RZ ;  /* 0x0000000103097810 */ /* 0x040fe20007ffe0ff */
[----:B------:R-:W-:Y:S01]  /*0250*/  IMAD R7, R0, -0xf, R3 ;  /* 0xfffffff100077824 */ /* 0x000fe200078e0203 */
[----:B------:R-:W-:-:S02]  /*0260*/  IADD3 R13, R3, 0x3, RZ ;  /* 0x00000003030d7810 */ /* 0x000fc40007ffe0ff */
[----:B------:R-:W-:Y:S01]  /*0270*/  IADD3 R15, -R2, 0x1, R5 ;  /* 0x00000001020f7810 */ /* 0x000fe20007ffe105 */
[----:B------:R-:W-:Y:S01]  /*0280*/  IMAD R2, R19, -0x3, R14 ;  /* 0xfffffffd13027824 */ /* 0x000fe200078e020e */
[----:B------:R-:W-:Y:S01]  /*0290*/  IADD3 R11, R3, 0x2, RZ ;  /* 0x00000002030b7810 */ /* 0x000fe20007ffe0ff */
[----:B------:R-:W-:Y:S01]  /*02a0*/  IMAD.HI R8, R9, -0x77777777, R8 ;  /* 0x8888888909087827 */ /* 0x000fe200078e0208 */
[----:B------:R-:W-:Y:S02]  /*02b0*/  ISETP.LT.AND P0, PT, R23, 0x6, !P0 ;  /* 0x000000061700780c */ /* 0x000fe40004701270 */
[----:B------:R-:W-:Y:S01]  /*02c0*/  LOP3.LUT R18, R11, 0xffff, RZ, 0xc0, !PT ;  /* 0x0000ffff0b127812 */ /* 0x000fe200078ec0ff */
[----:B------:R-:W-:Y:S01]  /*02d0*/  IMAD.HI R10, R15, 0x55555556, RZ ;  /* 0x555555560f0a7827 */ /* 0x000fe200078e02ff */
[----:B------:R-:W-:Y:S02]  /*02e0*/  MOV R45, RZ ;  /* 0x000000ff002d7202 */ /* 0x000fe40000000f00 */
[----:B------:R-:W-:Y:S01]  /*02f0*/  MOV R101, RZ ;  /* 0x000000ff00657202 */ /* 0x000fe20000000f00 */
[----:B------:R-:W-:Y:S01]  /*0300*/  IMAD.HI R12, R13, -0x77777777, R12 ;  /* 0x888888890d0c7827 */ /* 0x000fe200078e020c */
[----:B------:R-:W-:-:S02]  /*0310*/  LEA.HI R16, R10, R10, RZ, 0x1 ;  /* 0x0000000a0a107211 */ /* 0x000fc400078f08ff */
[----:B------:R-:W-:Y:S01]  /*0320*/  MOV R10, RZ ;  /* 0x000000ff000a7202 */ /* 0x000fe20000000f00 */
[----:B------:R-:W-:Y:S01]  /*0330*/  IMAD R17, R2, 0x3, R21 ;  /* 0x0000000302117824 */ /* 0x000fe200078e0215 */
[----:B------:R-:W-:Y:S01]  /*0340*/  MOV R105, RZ ;  /* 0x000000ff00697202 */ /* 0x000fe20000000f00 */
[----:B------:R-:W-:Y:S01]  /*0350*/  IMAD R2, R16, -0x3, R15 ;  /* 0xfffffffd10027824 */ /* 0x000fe200078e020f */
[----:B------:R-:W-:Y:S01]  /*0360*/  SHF.R.U32.HI R15, RZ, 0x1f, R8 ;  /* 0x0000001fff0f7819 */ /* 0x000fe20000011608 */
[----:B------:R-:W-:Y:S01]  /*0370*/  IMAD.HI R4, R7, -0x77777777, R6 ;  /* 0x8888888907047827 */ /* 0x000fe200078e0206 */
[----:B------:R-:W-:Y:S02]  /*0380*/  MOV R121, RZ ;  /* 0x000000ff00797202 */ /* 0x000fe40000000f00 */
[----:B------:R-:W-:Y:S01]  /*0390*/  LEA.HI.SX32 R8, R8, R15, 0x1d ;  /* 0x0000000f08087211 */ /* 0x000fe200078feaff */
[----:B------:R-:W-:Y:S01]  /*03a0*/  IMAD.HI R6, R11, -0x77777777, R10 ;  /* 0x888888890b067827 */ /* 0x000fe200078e020a */
[----:B------:R-:W-:-:S02]  /*03b0*/  SHF.R.U32.HI R15, RZ, 0x1f, R4 ;  /* 0x0000001fff0f7819 */ /* 0x000fc40000011604 */
[----:B------:R-:W-:Y:S01]  /*03c0*/  MOV R81, RZ ;  /* 0x000000ff00517202 */ /* 0x000fe20000000f00 */
[----:B------:R-:W-:Y:S01]  /*03d0*/  IMAD R10, R0, 0x2400, R17 ;  /* 0x00002400000a7824 */ /* 0x000fe200078e0211 */
[----:B------:R-:W-:Y:S01]  /*03e0*/  SHF.R.U32.HI R17, RZ, 0x1f, R12 ;  /* 0x0000001fff117819 */ /* 0x000fe2000001160c */
[----:B------:R-:W-:Y:S01]  /*03f0*/  IMAD R21, R2, 0x3, R21 ;  /* 0x0000000302157824 */ /* 0x000fe200078e0215 */
[----:B------:R-:W-:Y:S01]  /*0400*/  LEA.HI.SX32 R15, R4, R15, 0x1d ;  /* 0x0000000f040f7211 */ /* 0x000fe200078feaff */
[----:B------:R-:W-:Y:S01]  /*0410*/  IMAD R2, R19, 0x900, R10 ;  /* 0x0000090013027824 */ /* 0x000fe200078e020a */
[----:B------:R-:W-:Y:S01]  /*0420*/  LEA.HI.SX32 R12, R12, R17, 0x1d ;  /* 0x000000110c0c7211 */ /* 0x000fe200078feaff */
[----:B------:R-:W-:Y:S01]  /*0430*/  IMAD R9, R8, -0xf, R9 ;  /* 0xfffffff108097824 */ /* 0x000fe200078e0209 */
[----:B------:R-:W-:Y:S01]  /*0440*/  SHF.R.U32.HI R17, RZ, 0x1f, R6 ;  /* 0x0000001fff117819 */ /* 0x000fe20000011606 */
[----:B------:R-:W-:Y:S01]  /*0450*/  IMAD R15, R15, -0xf, R7 ;  /* 0xfffffff10f0f7824 */ /* 0x000fe200078e0207 */
[----:B------:R-:W-:Y:S01]  /*0460*/  LOP3.LUT R10, R3, 0xffff, RZ, 0xc0, !PT ;  /* 0x0000ffff030a7812 */ /* 0x000fe200078ec0ff */
[----:B------:R-:W-:Y:S01]  /*0470*/  IMAD R7, R18, 0x8889, RZ ;  /* 0x0000888912077824 */ /* 0x000fe200078e02ff */
[----:B------:R-:W-:Y:S01]  /*0480*/  LEA.HI.SX32 R17, R6, R17, 0x1d ;  /* 0x0000001106117211 */ /* 0x000fe200078feaff */
[----:B------:R-:W-:Y:S01]  /*0490*/  IMAD R13, R12, -0xf, R13 ;  /* 0xfffffff10c0d7824 */ /* 0x000fe200078e020d */
[----:B------:R-:W-:Y:S01]  /*04a0*/  MOV R19, RZ ;  /* 0x000000ff00137202 */ /* 0x000fe20000000f00 */
[----:B------:R-:W-:Y:S01]  /*04b0*/  IMAD R6, R10, 0x8889, RZ ;  /* 0x000088890a067824 */ /* 0x000fe200078e02ff */
[----:B------:R-:W-:Y:S01]  /*04c0*/  SHF.R.U32.HI R10, RZ, 0x13, R7 ;  /* 0x00000013ff0a7819 */ /* 0x000fe20000011607 */
[----:B------:R-:W-:Y:S01]  /*04d0*/  IMAD R17, R17, -0xf, R11 ;  /* 0xfffffff111117824 */ /* 0x000fe200078e020b */
[----:B------:R-:W-:Y:S01]  /*04e0*/  MOV R33, RZ ;  /* 0x000000ff00217202 */ /* 0x000fe20000000f00 */
[----:B------:R-:W-:Y:S01]  /*04f0*/  IMAD R8, R8, 0x1c, R9 ;  /* 0x0000001c08087824 */ /* 0x000fe200078e0209 */
[----:B------:R-:W-:Y:S01]  /*0500*/  SHF.R.U32.HI R6, RZ, 0x13, R6 ;  /* 0x00000013ff067819 */ /* 0x000fe20000011606 */
[C---:B---3--:R-:W-:Y:S01]  /*0510*/  IMAD R7, R20.reuse, 0xe, R17 ;  /* 0x0000000e14077824 */ /* 0x048fe200078e0211 */
[----:B------:R-:W-:Y:S01]  /*0520*/  MOV R61, RZ ;  /* 0x000000ff003d7202 */ /* 0x000fe20000000f00 */
[----:B------:R-:W-:Y:S01]  /*0530*/  IMAD R9, R20, 0xe, R9 ;  /* 0x0000000e14097824 */ /* 0x000fe200078e0209 */
[----:B------:R-:W-:Y:S01]  /*0540*/  MOV R113, RZ ;  /* 0x000000ff00717202 */ /* 0x000fe20000000f00 */
[----:B------:R-:W-:Y:S01]  /*0550*/  IMAD R6, R6, 0x1c, R15 ;  /* 0x0000001c06067824 */ /* 0x000fe200078e020f */
[----:B------:R-:W-:Y:S01]  /*0560*/  ISETP.GE.AND P1, PT, R7, 0x1, PT ;  /* 0x000000010700780c */ /* 0x000fe20003f26270 */
[----:B------:R-:W-:Y:S01]  /*0570*/  IMAD R10, R10, 0x1c, R17 ;  /* 0x0000001c0a0a7824 */ /* 0x000fe200078e0211 */
[----:B------:R-:W-:Y:S01]  /*0580*/  IADD3 R7, -R14, 0x7, RZ ;  /* 0x000000070e077810 */ /* 0x000fe20007ffe1ff */
[----:B------:R-:W-:Y:S01]  /*0590*/  IMAD R12, R12, 0x1c, R13 ;  /* 0x0000001c0c0c7824 */ /* 0x000fe200078e020d */
[----:B------:R-:W-:Y:S01]  /*05a0*/  ISETP.GE.AND P2, PT, R9, 0x1, PT ;  /* 0x000000010900780c */ /* 0x000fe20003f46270 */
[----:B------:R-:W-:Y:S01]  /*05b0*/  IMAD R6, R20, 0xe, R6 ;  /* 0x0000000e14067824 */ /* 0x000fe200078e0206 */
[----:B------:R-:W-:Y:S01]  /*05c0*/  MOV R89, RZ ;  /* 0x000000ff00597202 */ /* 0x000fe20000000f00 */
[C---:B------:R-:W-:Y:S01]  /*05d0*/  IMAD R7, R0.reuse, -0xe, R7 ;  /* 0xfffffff200077824 */ /* 0x040fe200078e0207 */
[----:B------:R-:W-:Y:S01]  /*05e0*/  MOV R71, RZ ;  /* 0x000000ff00477202 */ /* 0x000fe20000000f00 */
[----:B------:R-:W-:Y:S01]  /*05f0*/  IMAD R21, R0, 0x2400, R21 ;  /* 0x0000240000157824 */ /* 0x000fe200078e0215 */
[----:B------:R-:W-:Y:S01]  /*0600*/  MOV R43, RZ ;  /* 0x000000ff002b7202 */ /* 0x000fe20000000f00 */
[C---:B------:R-:W-:Y:S01]  /*0610*/  IMAD R13, R20.reuse, 0xe, R13 ;  /* 0x0000000e140d7824 */ /* 0x040fe200078e020d */
[----:B------:R-:W-:Y:S01]  /*0620*/  ISETP.GT.OR P2, PT, R7, -0x1, !P2 ;  /* 0xffffffff0700780c */ /* 0x000fe20005744670 */
[C---:B------:R-:W-:Y:S01]  /*0630*/  IMAD R8, R20.reuse, 0xe, R8 ;  /* 0x0000000e14087824 */ /* 0x040fe200078e0208 */
[----:B------:R-:W-:Y:S01]  /*0640*/  MOV R57, RZ ;  /* 0x000000ff00397202 */ /* 0x000fe20000000f00 */
[C---:B------:R-:W-:Y:S01]  /*0650*/  IMAD R10, R20.reuse, 0xe, R10 ;  /* 0x0000000e140a7824 */ /* 0x040fe200078e020a */
[----:B------:R-:W-:Y:S01]  /*0660*/  ISETP.GE.AND P4, PT, R13, 0x1, PT ;  /* 0x000000010d00780c */ /* 0x000fe20003f86270 */
[----:B------:R-:W-:Y:S01]  /*0670*/  IMAD R9, R20, 0xe, R12 ;  /* 0x0000000e14097824 */ /* 0x000fe200078e020c */
[----:B------:R-:W-:Y:S01]  /*0680*/  IADD3 R12, R6, -0x1d, RZ ;  /* 0xffffffe3060c7810 */ /* 0x000fe20007ffe0ff */
[----:B------:R-:W-:Y:S01]  /*0690*/  IMAD R4, R16, 0x900, R21 ;  /* 0x0000090010047824 */ /* 0x000fe200078e0215 */
[----:B------:R-:W-:Y:S01]  /*06a0*/  MOV R16, 0x4 ;  /* 0x0000000400107802 */ /* 0x000fe20000000f00 */
[----:B------:R-:W-:Y:S01]  /*06b0*/  IMAD R6, R0, 0x7, R23 ;  /* 0x0000000700067824 */ /* 0x000fe200078e0217 */
[----:B------:R-:W-:Y:S01]  /*06c0*/  IADD3 R8, R8, -0x1d, RZ ;  /* 0xffffffe308087810 */ /* 0x000fe20007ffe0ff */
[----:B------:R-:W-:Y:S01]  /*06d0*/  IMAD R15, R20, 0xe, R15 ;  /* 0x0000000e140f7824 */ /* 0x000fe200078e020f */
[----:B------:R-:W-:Y:S01]  /*06e0*/  IADD3 R7, R10, -0x1d, RZ ;  /* 0xffffffe30a077810 */ /* 0x000fe20007ffe0ff */
[----:B------:R-:W-:Y:S01]  /*06f0*/  IMAD.WIDE R12, R12, R16, c[0x0][0x168] ;  /* 0x00005a000c0c7625 */ /* 0x000fe200078e0210 */
[----:B------:R-:W-:-:S02]  /*0700*/  IADD3 R9, R9, -0x1d, RZ ;  /* 0xffffffe309097810 */ /* 0x000fc40007ffe0ff */
[----:B------:R-:W-:Y:S01]  /*0710*/  ISETP.LT.OR P4, PT, R6, 0x3, !P4 ;  /* 0x000000030600780c */ /* 0x000fe20006781670 */
[-C--:B------:R-:W-:Y:S01]  /*0720*/  IMAD.WIDE R10, R8, R16.reuse, c[0x0][0x168] ;  /* 0x00005a00080a7625 */ /* 0x080fe200078e0210 */
[----:B------:R-:W-:Y:S02]  /*0730*/  ISETP.GE.AND P3, PT, R15, 0x1, PT ;  /* 0x000000010f00780c */ /* 0x000fe40003f66270 */
[----:B------:R-:W-:Y:S01]  /*0740*/  MOV R15, R13 ;  /* 0x0000000d000f7202 */ /* 0x000fe20000000f00 */
[-C--:B------:R-:W-:Y:S01]  /*0750*/  IMAD.WIDE R6, R7, R16.reuse, c[0x0][0x168] ;  /* 0x00005a0007067625 */ /* 0x080fe200078e0210 */
[----:B------:R-:W-:Y:S02]  /*0760*/  MOV R99, RZ ;  /* 0x000000ff00637202 */ /* 0x000fe40000000f00 */
[----:B------:R-:W-:Y:S01]  /*0770*/  MOV R67, RZ ;  /* 0x000000ff00437202 */ /* 0x000fe20000000f00 */
[----:B------:R-:W-:Y:S01]  /*0780*/  IMAD.WIDE R16, R9, R16, c[0x0][0x168] ;  /* 0x00005a0009107625 */ /* 0x000fe200078e0210 */
[----:B------:R-:W-:-:S02]  /*0790*/  MOV R9, R7 ;  /* 0x0000000700097202 */ /* 0x000fc40000000f00 */
[----:B------:R-:W-:Y:S02]  /*07a0*/  MOV R7, RZ ;  /* 0x000000ff00077202 */ /* 0x000fe40000000f00 */
[----:B------:R-:W-:Y:S02]  /*07b0*/  MOV R8, R16 ;  /* 0x0000001000087202 */ /* 0x000fe40000000f00 */
[----:B------:R-:W-:Y:S02]  /*07c0*/  MOV R119, RZ ;  /* 0x000000ff00777202 */ /* 0x000fe40000000f00 */
[----:B------:R-:W-:Y:S02]  /*07d0*/  MOV R85, RZ ;  /* 0x000000ff00557202 */ /* 0x000fe40000000f00 */
        /* <DEDUP_REMOVED lines=16> */
[C---:B------:R-:W-:Y:S02]  /*08e0*/  ISETP.LT.OR P3, PT, R3.reuse, 0x10, !P3 ;  /* 0x000000100300780c */ /* 0x040fe40005f61670 */
[----:B------:R-:W-:Y:S02]  /*08f0*/  ISETP.LT.OR P1, PT, R3, 0xe, !P1 ;  /* 0x0000000e0300780c */ /* 0x000fe40004f21670 */
[----:B------:R-:W-:Y:S02]  /*0900*/  MOV R77, RZ ;  /* 0x000000ff004d7202 */ /* 0x000fe40000000f00 */
[----:B------:R-:W-:-:S02]  /*0910*/  MOV R49, RZ ;  /* 0x000000ff00317202 */ /* 0x000fc40000000f00 */
[----:B------:R-:W-:Y:S02]  /*0920*/  MOV R103, RZ ;  /* 0x000000ff00677202 */ /* 0x000fe40000000f00 */
.L_x_104:
[----:B------:R-:W-:Y:S01]  /*0930*/  BAR.SYNC.DEFER_BLOCKING 0x0 ;  /* 0x0000000000007b1d */ /* 0x000fe20000010000 */
[----:B------:R-:W-:-:S05]  /*0940*/  ISETP.GT.AND P5, PT, R3, 0x1b2, PT ;  /* 0x000001b20300780c */ /* 0x000fca0003fa4270 */
[----:B------:R-:W-:Y:S08]  /*0950*/  BSSY B0, `(.L_x_87) ;  /* 0x0000009000007945 */ /* 0x000ff00003800000 */
[----:B------:R-:W-:Y:S05]  /*0960*/  @P5 BRA `(.L_x_88) ;  /* 0x0000007000005947 */ /* 0x000fea0003800000 */
[----:B------:R-:W-:Y:S01]  /*0970*/  BSSY B1, `(.L_x_89) ;  /* 0x0000005000017945 */ /* 0x000fe20003800000 */
[----:B------:R-:W-:Y:S01]  /*0980*/  MOV R14, RZ ;  /* 0x000000ff000e7202 */ /* 0x000fe20000000f00 */
[----:B------:R-:W-:Y:S05]  /*0990*/  @P3 BRA `(.L_x_90) ;  /* 0x0000002000003947 */ /* 0x000fea0003800000 */
[----:B------:R-:W-:-:S05]  /*09a0*/  MOV R13, R15 ;  /* 0x0000000f000d7202 */ /* 0x000fca0000000f00 */
[----:B------:R0:W5:Y:S02]  /*09b0*/  LDG.E.CONSTANT R14, [R12.64] ;  /* 0x000000040c0e7981 */ /* 0x000164000c1e9900 */
.L_x_90:
[----:B------:R-:W-:Y:S05]  /*09c0*/  BSYNC B1 ;  /* 0x0000000000017941 */ /* 0x000fea0003800000 */
.L_x_89:
[----:B-----5:R1:W-:Y:S02]  /*09d0*/  STS [R3.X4], R14 ;  /* 0x0000000e03007388 */ /* 0x0203e40000004800 */
.L_x_88:
[----:B------:R-:W-:Y:S05]  /*09e0*/  BSYNC B0 ;  /* 0x0000000000007941 */ /* 0x000fea0003800000 */
.L_x_87:
[----:B0-----:R-:W0:Y:S01]  /*09f0*/  S2R R13, SR_TID.Y ;  /* 0x00000000000d7919 */ /* 0x001e220000002200 */
[----:B------:R-:W-:Y:S01]  /*0a00*/  BSSY B0, `(.L_x_91) ;  /* 0x000000b000007945 */ /* 0x000fe20003800000 */
[----:B0-----:R-:W-:-:S05]  /*0a10*/  IMAD R16, R0, 0x7, R13 ;  /* 0x0000000700107824 */ /* 0x001fca00078e020d */
[----:B-1----:R-:W-:-:S04]  /*0a20*/  SHF.L.U32 R14, R16, 0x1, RZ ;  /* 0x00000001100e7819 */ /* 0x002fc800000006ff */
[----:B------:R-:W-:-:S13]  /*0a30*/  ISETP.GT.AND P5, PT, R14, 0xd8, PT ;  /* 0x000000d80e00780c */ /* 0x000fda0003fa4270 */
[----:B------:R-:W-:Y:S05]  /*0a40*/  @P5 BRA `(.L_x_92) ;  /* 0x0000006000005947 */ /* 0x000fea0003800000 */
[----:B------:R-:W-:Y:S01]  /*0a50*/  BSSY B1, `(.L_x_93) ;  /* 0x0000004000017945 */ /* 0x000fe20003800000 */
[----:B------:R-:W-:Y:S01]  /*0a60*/  MOV R14, RZ ;  /* 0x000000ff000e7202 */ /* 0x000fe20000000f00 */
[----:B------:R-:W-:Y:S05]  /*0a70*/  @P2 BRA `(.L_x_94) ;  /* 0x0000001000002947 */ /* 0x000fea0003800000 */
[----:B------:R0:W5:Y:S02]  /*0a80*/  LDG.E.CONSTANT R14, [R10.64] ;  /* 0x000000040a0e7981 */ /* 0x000164000c1e9900 */
.L_x_94:
[----:B------:R-:W-:Y:S05]  /*0a90*/  BSYNC B1 ;  /* 0x0000000000017941 */ /* 0x000fea0003800000 */
.L_x_93:
[----:B-----5:R1:W-:Y:S02]  /*0aa0*/  STS [R3.X4+0x4], R14 ;  /* 0x0000040e03007388 */ /* 0x0203e40000004800 */
.L_x_92:
[----:B------:R-:W-:Y:S05]  /*0ab0*/  BSYNC B0 ;  /* 0x0000000000007941 */ /* 0x000fea0003800000 */
.L_x_91:
[----:B------:R-:W-:Y:S01]  /*0ac0*/  ISETP.GT.AND P5, PT, R3, 0x1b0, PT ;  /* 0x000001b00300780c */ /* 0x000fe20003fa4270 */
[----:B------:R-:W-:-:S12]  /*0ad0*/  BSSY B0, `(.L_x_95) ;  /* 0x000000a000007945 */ /* 0x000fd80003800000 */
[----:B------:R-:W-:Y:S05]  /*0ae0*/  @P5 BRA `(.L_x_96) ;  /* 0x0000008000005947 */ /* 0x000fea0003800000 */
[----:B------:R-:W-:Y:S01]  /*0af0*/  BSSY B1, `(.L_x_97) ;  /* 0x0000006000017945 */ /* 0x000fe20003800000 */
[----:B-1----:R-:W-:Y:S01]  /*0b00*/  MOV R14, RZ ;  /* 0x000000ff000e7202 */ /* 0x002fe20000000f00 */
[----:B------:R-:W-:Y:S05]  /*0b10*/  @P1 BRA `(.L_x_98) ;  /* 0x0000003000001947 */ /* 0x000fea0003800000 */
[----:B------:R-:W-:Y:S02]  /*0b20*/  MOV R22, R6 ;  /* 0x0000000600167202 */ /* 0x000fe40000000f00 */
[----:B------:R-:W-:-:S05]  /*0b30*/  MOV R23, R9 ;  /* 0x0000000900177202 */ /* 0x000fca0000000f00 */
[----:B------:R1:W5:Y:S02]  /*0b40*/  LDG.E.CONSTANT R14, [R22.64] ;  /* 0x00000004160e7981 */ /* 0x000364000c1e9900 */
.L_x_98:
[----:B------:R-:W-:Y:S05]  /*0b50*/  BSYNC B1 ;  /* 0x0000000000017941 */ /* 0x000fea0003800000 */
.L_x_97:
[----:B-----5:R2:W-:Y:S02]  /*0b60*/  STS [R3.X4+0x8], R14 ;  /* 0x0000080e03007388 */ /* 0x0205e40000004800 */
.L_x_96:
[----:B------:R-:W-:Y:S05]  /*0b70*/  BSYNC B0 ;  /* 0x0000000000007941 */ /* 0x000fea0003800000 */
.L_x_95:
[----:B------:R-:W-:Y:S01]  /*0b80*/  ISETP.GT.AND P5, PT, R16, 0x6b, PT ;  /* 0x0000006b1000780c */ /* 0x000fe20003fa4270 */
[----:B------:R-:W-:-:S12]  /*0b90*/  BSSY B0, `(.L_x_99) ;  /* 0x0000009000007945 */ /* 0x000fd80003800000 */
[----:B------:R-:W-:Y:S05]  /*0ba0*/  @P5 BRA `(.L_x_100) ;  /* 0x0000007000005947 */ /* 0x000fea0003800000 */
[----:B------:R-:W-:Y:S01]  /*0bb0*/  BSSY B1, `(.L_x_101) ;  /* 0x0000005000017945 */ /* 0x000fe20003800000 */
[----:B-12---:R-:W-:Y:S01]  /*0bc0*/  MOV R14, RZ ;  /* 0x000000ff000e7202 */ /* 0x006fe20000000f00 */
[----:B------:R-:W-:Y:S05]  /*0bd0*/  @P4 BRA `(.L_x_102) ;  /* 0x0000002000004947 */ /* 0x000fea0003800000 */
[----:B------:R-:W-:-:S05]  /*0be0*/  MOV R16, R8 ;  /* 0x0000000800107202 */ /* 0x000fca0000000f00 */
[----:B------:R1:W5:Y:S02]  /*0bf0*/  LDG.E.CONSTANT R14, [R16.64] ;  /* 0x00000004100e7981 */ /* 0x000364000c1e9900 */
.L_x_102:
[----:B------:R-:W-:Y:S05]  /*0c00*/  BSYNC B1 ;  /* 0x0000000000017941 */ /* 0x000fea0003800000 */
.L_x_101:
[----:B-----5:R2:W-:Y:S02]  /*0c10*/  STS [R3.X4+0xc], R14 ;  /* 0x00000c0e03007388 */ /* 0x0205e40000004800 */
.L_x_100:
[----:B------:R-:W-:Y:S05]  /*0c20*/  BSYNC B0 ;  /* 0x0000000000007941 */ /* 0x000fea0003800000 */
.L_x_99:
[----:B------:R-:W-:-:S04]  /*0c30*/  @P0 IMAD.WIDE R26, R2, 0x4, R94 ;  /* 0x00000004021a0825 */ /* 0x000fc800078e025e */
[----:B-1----:R-:W-:Y:S01]  /*0c40*/  @P0 IMAD.WIDE R22, R4, 0x4, R94 ;  /* 0x0000000404160825 */ /* 0x002fe200078e025e */
[----:B--2---:R1:W2:Y:S04]  /*0c50*/  @P0 LDG.E.CONSTANT R14, [R26.64] ;  /* 0x000000041a0e0981 */ /* 0x0042a8000c1e9900 */
[----:B------:R1:W3:Y:S04]  /*0c60*/  @P0 LDG.E.CONSTANT R24, [R26.64+0x4] ;  /* 0x000004041a180981 */ /* 0x0002e8000c1e9900 */
[----:B------:R1:W3:Y:S04]  /*0c70*/  @P0 LDG.E.CONSTANT R25, [R26.64+0x8] ;  /* 0x000008041a190981 */ /* 0x0002e8000c1e9900 */
[----:B------:R-:W4:Y:S04]  /*0c80*/  @P0 LDG.E.CONSTANT R18, [R22.64+0x8] ;  /* 0x0000080416120981 */ /* 0x000f28000c1e9900 */
[----:B-1----:R-:W5:Y:S04]  /*0c90*/  @P0 LDG.E.CONSTANT R26, [R22.64] ;  /* 0x00000004161a0981 */ /* 0x002f68000c1e9900 */
[----:B------:R-:W5:Y:S01]  /*0ca0*/  @P0 LDG.E.CONSTANT R27, [R22.64+0x4] ;  /* 0x00000404161b0981 */ /* 0x000f62000c1e9900 */
[C---:B------:R-:W-:Y:S01]  /*0cb0*/  @P0 IMAD R16, R0.reuse, 0x24, R5 ;  /* 0x0000002400100824 */ /* 0x040fe200078e0205 */
[----:B------:R-:W-:Y:S01]  /*0cc0*/  WARPSYNC 0xffffffff ;  /* 0xffffffff00007948 */ /* 0x000fe20003800000 */
[----:B------:R-:W-:-:S02]  /*0cd0*/  IMAD R68, R0, 0x24, RZ ;  /* 0x0000002400447824 */ /* 0x000fc400078e02ff */
[----:B------:R-:W-:Y:S01]  /*0ce0*/  IMAD R13, R13, 0x78, RZ ;  /* 0x000000780d0d7824 */ /* 0x000fe200078e02ff */
[----:B--2---:R-:W-:Y:S04]  /*0cf0*/  @P0 STS [R16.X4+0x6cc], R14 ;  /* 0x0006cc0e10000388 */ /* 0x004fe80000004800 */
[----:B---3--:R-:W-:Y:S04]  /*0d00*/  @P0 STS.64 [R16.X4+0x6d0], R24 ;  /* 0x0006d01810000388 */ /* 0x008fe80000004a00 */
[----:B----4-:R-:W-:Y:S04]  /*0d10*/  @P0 STS [R16.X4+0x6e0], R18 ;  /* 0x0006e01210000388 */ /* 0x010fe80000004800 */
[----:B-----5:R-:W-:Y:S04]  /*0d20*/  @P0 STS.64 [R16.X4+0x6d8], R26 ;  /* 0x0006d81a10000388 */ /* 0x020fe80000004a00 */
[----:B------:R-:W-:Y:S06]  /*0d30*/  BAR.SYNC.DEFER_BLOCKING 0x0 ;  /* 0x0000000000007b1d */ /* 0x000fec0000010000 */
[----:B------:R-:W-:Y:S04]  /*0d40*/  LDS R46, [R68+0x6cc] ;  /* 0x0006cc00442e7984 */ /* 0x000fe80000000800 */
[----:B------:R-:W1:Y:S04]  /*0d50*/  LDS.64 R22, [R13] ;  /* 0x000000000d167984 */ /* 0x000e680000000a00 */
[----:B------:R-:W2:Y:S04]  /*0d60*/  LDS R44, [R68+0x90c] ;  /* 0x00090c00442c7984 */ /* 0x000ea80000000800 */
[----:B------:R-:W3:Y:S04]  /*0d70*/  LDS R42, [R68+0xb4c] ;  /* 0x000b4c00442a7984 */ /* 0x000ee80000000800 */
[----:B------:R-:W4:Y:S04]  /*0d80*/  LDS R32, [R68+0xd8c] ;  /* 0x000d8c0044207984 */ /* 0x000f280000000800 */
[----:B------:R-:W5:Y:S04]  /*0d90*/  LDS.64 R24, [R13+0x348] ;  /* 0x000348000d187984 */ /* 0x000f680000000a00 */
[----:B------:R-:W0:Y:S04]  /*0da0*/  LDS R28, [R68+0x6d0] ;  /* 0x0006d000441c7984 */ /* 0x000e280000000800 */
[----:B------:R-:W0:Y:S04]  /*0db0*/  LDS R14, [R68+0x910] ;  /* 0x00091000440e7984 */ /* 0x000e280000000800 */
[----:B------:R-:W0:Y:S04]  /*0dc0*/  LDS R20, [R68+0xb50] ;  /* 0x000b500044147984 */ /* 0x000e280000000800 */
[----:B------:R-:W0:Y:S04]  /*0dd0*/  LDS R16, [R68+0xd90] ;  /* 0x000d900044107984 */ /* 0x000e280000000800 */
[----:B------:R-:W0:Y:S01]  /*0de0*/  LDS.64 R26, [R13+0x8] ;  /* 0x000008000d1a7984 */ /* 0x000e220000000a00 */
[----:B-1----:R-:W-:-:S03]  /*0df0*/  FFMA R107, R46, R22, R107 ;  /* 0x000000162e6b7223 */ /* 0x002fc6000000006b */
[----:B------:R-:W-:Y:S01]  /*0e00*/  LDS R60, [R68+0x6d4] ;  /* 0x0006d400443c7984 */ /* 0x000fe20000000800 */
[----:B--2---:R-:W-:-:S03]  /*0e10*/  FFMA R105, R22, R44, R105 ;  /* 0x0000002c16697223 */ /* 0x004fc60000000069 */
[----:B------:R-:W-:Y:S01]  /*0e20*/  LDS R58, [R68+0x914] ;  /* 0x00091400443a7984 */ /* 0x000fe20000000800 */
[----:B---3--:R-:W-:-:S03]  /*0e30*/  FFMA R67, R22, R42, R67 ;  /* 0x0000002a16437223 */ /* 0x008fc60000000043 */
[----:B------:R-:W-:Y:S01]  /*0e40*/  LDS R88, [R68+0xb60] ;  /* 0x000b600044587984 */ /* 0x000fe20000000800 */
[----:B----4-:R-:W-:-:S03]  /*0e50*/  FFMA R22, R22, R32, R109 ;  /* 0x0000002016167223 */ /* 0x010fc6000000006d */
[----:B------:R-:W-:Y:S01]  /*0e60*/  LDS R86, [R68+0xda0] ;  /* 0x000da00044567984 */ /* 0x000fe20000000800 */
[-C--:B-----5:R-:W-:Y:S01]  /*0e70*/  FFMA R109, R46, R24.reuse, R115 ;  /* 0x000000182e6d7223 */ /* 0x0a0fe20000000073 */
[-C--:B------:R-:W-:Y:S01]  /*0e80*/  FFMA R113, R44, R24.reuse, R113 ;  /* 0x000000182c717223 */ /* 0x080fe20000000071 */
[-C--:B------:R-:W-:Y:S01]  /*0e90*/  FFMA R115, R42, R24.reuse, R111 ;  /* 0x000000182a737223 */ /* 0x080fe2000000006f */
[----:B------:R-:W-:Y:S01]  /*0ea0*/  FFMA R117, R32, R24, R117 ;  /* 0x0000001820757223 */ /* 0x000fe20000000075 */
[C---:B0-----:R-:W-:Y:S01]  /*0eb0*/  FFMA R111, R28.reuse, R23, R107 ;  /* 0x000000171c6f7223 */ /* 0x041fe2000000006b */
[----:B------:R-:W-:Y:S01]  /*0ec0*/  FFMA R109, R28, R25, R109 ;  /* 0x000000191c6d7223 */ /* 0x000fe2000000006d */
[C---:B------:R-:W-:Y:S01]  /*0ed0*/  FFMA R105, R14.reuse, R23, R105 ;  /* 0x000000170e697223 */ /* 0x040fe20000000069 */
[----:B------:R-:W-:Y:S01]  /*0ee0*/  FFMA R107, R14, R25, R113 ;  /* 0x000000190e6b7223 */ /* 0x000fe20000000071 */
[C---:B------:R-:W-:Y:S01]  /*0ef0*/  FFMA R64, R20.reuse, R23, R67 ;  /* 0x0000001714407223 */ /* 0x040fe20000000043 */
[----:B------:R-:W-:Y:S01]  /*0f00*/  FFMA R50, R20, R25, R115 ;  /* 0x0000001914327223 */ /* 0x000fe20000000073 */
[----:B------:R-:W-:Y:S01]  /*0f10*/  LDS R67, [R68+0xb54] ;  /* 0x000b540044437984 */ /* 0x000fe20000000800 */
[C---:B------:R-:W-:Y:S01]  /*0f20*/  FFMA R24, R16.reuse, R23, R22 ;  /* 0x0000001710187223 */ /* 0x040fe20000000016 */
[----:B------:R-:W-:-:S02]  /*0f30*/  FFMA R48, R16, R25, R117 ;  /* 0x0000001910307223 */ /* 0x000fc40000000075 */
[----:B------:R-:W0:Y:S01]  /*0f40*/  LDS.64 R22, [R13+0x350] ;  /* 0x000350000d167984 */ /* 0x000e220000000a00 */
[-C--:B------:R-:W-:Y:S01]  /*0f50*/  FFMA R117, R46, R26.reuse, R123 ;  /* 0x0000001a2e757223 */ /* 0x080fe2000000007b */
[-C--:B------:R-:W-:Y:S01]  /*0f60*/  FFMA R121, R44, R26.reuse, R121 ;  /* 0x0000001a2c797223 */ /* 0x080fe20000000079 */
[-C--:B------:R-:W-:Y:S01]  /*0f70*/  FFMA R119, R42, R26.reuse, R119 ;  /* 0x0000001a2a777223 */ /* 0x080fe20000000077 */
[----:B------:R-:W-:Y:S01]  /*0f80*/  FFMA R25, R32, R26, R125 ;  /* 0x0000001a20197223 */ /* 0x000fe2000000007d */
[-C--:B------:R-:W-:Y:S01]  /*0f90*/  FFMA R117, R28, R27.reuse, R117 ;  /* 0x0000001b1c757223 */ /* 0x080fe20000000075 */
[-C--:B------:R-:W-:Y:S01]  /*0fa0*/  FFMA R125, R14, R27.reuse, R121 ;  /* 0x0000001b0e7d7223 */ /* 0x080fe20000000079 */
[-C--:B------:R-:W-:Y:S01]  /*0fb0*/  FFMA R56, R20, R27.reuse, R119 ;  /* 0x0000001b14387223 */ /* 0x080fe20000000077 */
[----:B------:R-:W-:Y:S02]  /*0fc0*/  FFMA R54, R16, R27, R25 ;  /* 0x0000001b10367223 */ /* 0x000fe40000000019 */
[----:B------:R-:W1:Y:S01]  /*0fd0*/  LDS R27, [R68+0xd94] ;  /* 0x000d9400441b7984 */ /* 0x000e620000000800 */
[-C--:B0-----:R-:W-:Y:S01]  /*0fe0*/  FFMA R25, R32, R22.reuse, R34 ;  /* 0x0000001620197223 */ /* 0x081fe20000000022 */
[----:B------:R-:W-:Y:S01]  /*0ff0*/  FFMA R121, R46, R22, R93 ;  /* 0x000000162e797223 */ /* 0x000fe2000000005d */
[----:B------:R-:W-:-:S02]  /*1000*/  FFMA R93, R26, R60, R111 ;  /* 0x0000003c1a5d7223 */ /* 0x000fc4000000006f */
[----:B------:R-:W-:Y:S01]  /*1010*/  FFMA R52, R16, R23, R25 ;  /* 0x0000001710347223 */ /* 0x000fe20000000019 */
[----:B-1----:R-:W-:Y:S02]  /*1020*/  FFMA R111, R26, R27, R24 ;  /* 0x0000001b1a6f7223 */ /* 0x002fe40000000018 */
[----:B------:R-:W0:Y:S01]  /*1030*/  LDS.64 R24, [R13+0x10] ;  /* 0x000010000d187984 */ /* 0x000e220000000a00 */
[-C--:B------:R-:W-:Y:S01]  /*1040*/  FFMA R91, R42, R22.reuse, R91 ;  /* 0x000000162a5b7223 */ /* 0x080fe2000000005b */
[----:B------:R-:W-:Y:S01]  /*1050*/  FFMA R119, R44, R22, R89 ;  /* 0x000000162c777223 */ /* 0x000fe20000000059 */
[-C--:B------:R-:W-:Y:S02]  /*1060*/  FFMA R121, R28, R23.reuse, R121 ;  /* 0x000000171c797223 */ /* 0x080fe40000000079 */
[-C--:B------:R-:W-:Y:S01]  /*1070*/  FFMA R18, R20, R23.reuse, R91 ;  /* 0x0000001714127223 */ /* 0x080fe2000000005b */
[----:B------:R-:W-:Y:S01]  /*1080*/  FFMA R91, R26, R58, R105 ;  /* 0x0000003a1a5b7223 */ /* 0x000fe20000000069 */
[----:B------:R-:W-:Y:S01]  /*1090*/  FFMA R119, R14, R23, R119 ;  /* 0x000000170e777223 */ /* 0x000fe20000000077 */
[-C--:B------:R-:W-:Y:S01]  /*10a0*/  FFMA R89, R26, R67.reuse, R64 ;  /* 0x000000431a597223 */ /* 0x080fe20000000040 */
[C---:B------:R-:W-:Y:S01]  /*10b0*/  FFMA R109, R22.reuse, R60, R109 ;  /* 0x0000003c166d7223 */ /* 0x040fe2000000006d */
[C---:B------:R-:W-:Y:S01]  /*10c0*/  FFMA R107, R22.reuse, R58, R107 ;  /* 0x0000003a166b7223 */ /* 0x040fe2000000006b */
[C---:B------:R-:W-:Y:S01]  /*10d0*/  FFMA R105, R22.reuse, R67, R50 ;  /* 0x0000004316697223 */ /* 0x040fe20000000032 */
[----:B------:R-:W-:-:S02]  /*10e0*/  FFMA R48, R22, R27, R48 ;  /* 0x0000001b16307223 */ /* 0x000fc40000000030 */
[----:B------:R-:W1:Y:S01]  /*10f0*/  LDS.64 R22, [R13+0x358] ;  /* 0x000358000d167984 */ /* 0x000e620000000a00 */
[-C--:B0-----:R-:W-:Y:S01]  /*1100*/  FFMA R115, R46, R24.reuse, R83 ;  /* 0x000000182e737223 */ /* 0x081fe20000000053 */
[-C--:B------:R-:W-:Y:S01]  /*1110*/  FFMA R113, R44, R24.reuse, R81 ;  /* 0x000000182c717223 */ /* 0x080fe20000000051 */
[-C--:B------:R-:W-:Y:S01]  /*1120*/  FFMA R85, R42, R24.reuse, R85 ;  /* 0x000000182a557223 */ /* 0x080fe20000000055 */
[----:B------:R-:W-:Y:S01]  /*1130*/  FFMA R87, R32, R24, R87 ;  /* 0x0000001820577223 */ /* 0x000fe20000000057 */
[-C--:B------:R-:W-:Y:S01]  /*1140*/  FFMA R115, R28, R25.reuse, R115 ;  /* 0x000000191c737223 */ /* 0x080fe20000000073 */
[-C--:B------:R-:W-:Y:S01]  /*1150*/  FFMA R113, R14, R25.reuse, R113 ;  /* 0x000000190e717223 */ /* 0x080fe20000000071 */
[-C--:B------:R-:W-:Y:S01]  /*1160*/  FFMA R26, R20, R25.reuse, R85 ;  /* 0x00000019141a7223 */ /* 0x080fe20000000055 */
[----:B------:R-:W-:Y:S01]  /*1170*/  FFMA R50, R16, R25, R87 ;  /* 0x0000001910327223 */ /* 0x000fe20000000057 */
[C---:B------:R-:W-:Y:S01]  /*1180*/  FFMA R34, R24.reuse, R60, R117 ;  /* 0x0000003c18227223 */ /* 0x040fe20000000075 */
[C---:B------:R-:W-:Y:S01]  /*1190*/  FFMA R125, R24.reuse, R58, R125 ;  /* 0x0000003a187d7223 */ /* 0x040fe2000000007d */
[C---:B------:R-:W-:Y:S01]  /*11a0*/  FFMA R123, R24.reuse, R67, R56 ;  /* 0x00000043187b7223 */ /* 0x040fe20000000038 */
[----:B------:R-:W-:-:S02]  /*11b0*/  FFMA R54, R24, R27, R54 ;  /* 0x0000001b18367223 */ /* 0x000fc40000000036 */
[----:B------:R-:W0:Y:S01]  /*11c0*/  LDS.64 R24, [R13+0x18] ;  /* 0x000018000d187984 */ /* 0x000e220000000a00 */
[----:B-1----:R-:W-:Y:S01]  /*11d0*/  FFMA R85, R46, R22, R75 ;  /* 0x000000162e557223 */ /* 0x002fe2000000004b */
[----:B------:R-:W-:Y:S01]  /*11e0*/  FFMA R117, R22, R67, R18 ;  /* 0x0000004316757223 */ /* 0x000fe20000000012 */
[-C--:B0-----:R-:W-:Y:S01]  /*11f0*/  FFMA R75, R44, R24.reuse, R19 ;  /* 0x000000182c4b7223 */ /* 0x081fe20000000013 */
[----:B------:R-:W-:-:S04]  /*1200*/  FFMA R19, R32, R24, R38 ;  /* 0x0000001820137223 */ /* 0x000fc80000000026 */
[----:B------:R-:W-:Y:S02]  /*1210*/  FFMA R38, R16, R25, R19 ;  /* 0x0000001910267223 */ /* 0x000fe40000000013 */
[----:B------:R-:W0:Y:S01]  /*1220*/  LDS.64 R18, [R13+0x360] ;  /* 0x000360000d127984 */ /* 0x000e220000000a00 */
        /* <DEDUP_REMOVED lines=9> */
[----:B------:R-:W-:Y:S01]  /*12c0*/  FFMA R52, R22, R27, R52 ;  /* 0x0000001b16347223 */ /* 0x000fe20000000034 */
[----:B0-----:R-:W-:-:S04]  /*12d0*/  FFMA R23, R32, R18, R62 ;  /* 0x0000001220177223 */ /* 0x001fc8000000003e */
[----:B------:R-:W-:Y:S02]  /*12e0*/  FFMA R62, R16, R19, R23 ;  /* 0x00000013103e7223 */ /* 0x000fe40000000017 */
[----:B------:R-:W0:Y:S01]  /*12f0*/  LDS.64 R22, [R13+0x20] ;  /* 0x000020000d167984 */ /* 0x000e220000000a00 */
[-C--:B------:R-:W-:Y:S01]  /*1300*/  FFMA R21, R42, R24.reuse, R21 ;  /* 0x000000182a157223 */ /* 0x080fe20000000015 */
[C---:B------:R-:W-:Y:S01]  /*1310*/  FFMA R77, R46.reuse, R24, R36 ;  /* 0x000000182e4d7223 */ /* 0x040fe20000000024 */
[-C--:B------:R-:W-:Y:S01]  /*1320*/  FFMA R71, R46, R18.reuse, R40 ;  /* 0x000000122e477223 */ /* 0x080fe20000000028 */
[-C--:B------:R-:W-:Y:S01]  /*1330*/  FFMA R29, R42, R18.reuse, R29 ;  /* 0x000000122a1d7223 */ /* 0x080fe2000000001d */
[----:B------:R-:W-:Y:S01]  /*1340*/  FFMA R36, R20, R25, R21 ;  /* 0x0000001914247223 */ /* 0x000fe20000000015 */
[----:B------:R-:W-:Y:S01]  /*1350*/  FFMA R21, R44, R18, R63 ;  /* 0x000000122c157223 */ /* 0x000fe2000000003f */
[----:B------:R-:W-:Y:S01]  /*1360*/  FFMA R87, R24, R67, R26 ;  /* 0x0000004318577223 */ /* 0x000fe2000000001a */
[-C--:B------:R-:W-:Y:S01]  /*1370*/  FFMA R71, R28, R19.reuse, R71 ;  /* 0x000000131c477223 */ /* 0x080fe20000000047 */
[-C--:B------:R-:W-:Y:S01]  /*1380*/  FFMA R26, R20, R19.reuse, R29 ;  /* 0x00000013141a7223 */ /* 0x080fe2000000001d */
[----:B------:R-:W-:Y:S01]  /*1390*/  FFMA R21, R14, R19, R21 ;  /* 0x000000130e157223 */ /* 0x000fe20000000015 */
[C---:B------:R-:W-:Y:S01]  /*13a0*/  FFMA R40, R18.reuse, R27, R56 ;  /* 0x0000001b12287223 */ /* 0x040fe20000000038 */
[C---:B------:R-:W-:Y:S01]  /*13b0*/  FFMA R85, R18.reuse, R60, R85 ;  /* 0x0000003c12557223 */ /* 0x040fe20000000055 */
[C---:B------:R-:W-:Y:S01]  /*13c0*/  FFMA R83, R18.reuse, R58, R83 ;  /* 0x0000003a12537223 */ /* 0x040fe20000000053 */
[----:B------:R-:W-:Y:S01]  /*13d0*/  FFMA R81, R18, R67, R64 ;  /* 0x0000004312517223 */ /* 0x000fe20000000040 */
[-C--:B------:R-:W-:Y:S01]  /*13e0*/  FFMA R77, R28, R25.reuse, R77 ;  /* 0x000000191c4d7223 */ /* 0x080fe2000000004d */
[----:B------:R-:W-:Y:S01]  /*13f0*/  FFMA R75, R14, R25, R75 ;  /* 0x000000190e4b7223 */ /* 0x000fe2000000004b */
[C---:B------:R-:W-:Y:S01]  /*1400*/  FFMA R115, R24.reuse, R60, R115 ;  /* 0x0000003c18737223 */ /* 0x040fe20000000073 */
[C---:B------:R-:W-:Y:S01]  /*1410*/  FFMA R113, R24.reuse, R58, R113 ;  /* 0x0000003a18717223 */ /* 0x040fe20000000071 */
[----:B------:R-:W-:Y:S01]  /*1420*/  FFMA R50, R24, R27, R50 ;  /* 0x0000001b18327223 */ /* 0x000fe20000000032 */
[----:B------:R-:W-:Y:S01]  /*1430*/  LDS R63, [R68+0x91c] ;  /* 0x00091c00443f7984 */ /* 0x000fe20000000800 */
[----:B0-----:R-:W-:-:S04]  /*1440*/  FFMA R19, R32, R22, R41 ;  /* 0x0000001620137223 */ /* 0x001fc80000000029 */
[-C--:B------:R-:W-:Y:S02]  /*1450*/  FFMA R56, R16, R23.reuse, R19 ;  /* 0x0000001710387223 */ /* 0x080fe40000000013 */
[----:B------:R-:W0:Y:S01]  /*1460*/  LDS.64 R18, [R13+0x368] ;  /* 0x000368000d127984 */ /* 0x000e220000000a00 */
[-C--:B------:R-:W-:Y:S01]  /*1470*/  FFMA R39, R46, R22.reuse, R39 ;  /* 0x000000162e277223 */ /* 0x080fe20000000027 */
[-C--:B------:R-:W-:Y:S01]  /*1480*/  FFMA R35, R44, R22.reuse, R35 ;  /* 0x000000162c237223 */ /* 0x080fe20000000023 */
[----:B------:R-:W-:Y:S01]  /*1490*/  FFMA R37, R42, R22, R37 ;  /* 0x000000162a257223 */ /* 0x000fe20000000025 */
[----:B------:R-:W-:Y:S01]  /*14a0*/  FFMA R77, R22, R60, R77 ;  /* 0x0000003c164d7223 */ /* 0x000fe2000000004d */
[-C--:B------:R-:W-:Y:S01]  /*14b0*/  FFMA R41, R28, R23.reuse, R39 ;  /* 0x000000171c297223 */ /* 0x080fe20000000027 */
[-C--:B------:R-:W-:Y:S01]  /*14c0*/  FFMA R39, R14, R23.reuse, R35 ;  /* 0x000000170e277223 */ /* 0x080fe20000000023 */
[----:B------:R-:W-:Y:S01]  /*14d0*/  FFMA R64, R20, R23, R37 ;  /* 0x0000001714407223 */ /* 0x000fe20000000025 */
        /* <DEDUP_REMOVED lines=17> */
[-C--:B-1----:R-:W-:Y:S01]  /*15f0*/  FFMA R43, R46, R22.reuse, R53 ;  /* 0x000000162e2b7223 */ /* 0x082fe20000000035 */
        /* <DEDUP_REMOVED lines=10> */
[----:B------:R-:W-:Y:S01]  /*16a0*/  FFMA R56, R22, R27, R56 ;  /* 0x0000001b16387223 */ /* 0x000fe20000000038 */
[----:B0-----:R-:W-:-:S04]  /*16b0*/  FFMA R23, R32, R18, R30 ;  /* 0x0000001220177223 */ /* 0x001fc8000000001e */
[----:B------:R-:W-:Y:S02]  /*16c0*/  FFMA R64, R16, R19, R23 ;  /* 0x0000001310407223 */ /* 0x000fe40000000017 */
[----:B------:R-:W0:Y:S01]  /*16d0*/  LDS.64 R22, [R13+0x30] ;  /* 0x000030000d167984 */ /* 0x000e220000000a00 */
[C---:B------:R-:W-:Y:S01]  /*16e0*/  FFMA R33, R18.reuse, R60, R29 ;  /* 0x0000003c12217223 */ /* 0x040fe2000000001d */
[----:B------:R-:W-:Y:S02]  /*16f0*/  FFMA R29, R18, R67, R36 ;  /* 0x00000043121d7223 */ /* 0x000fe40000000024 */
[----:B------:R-:W1:Y:S01]  /*1700*/  LDS.64 R36, [R13+0x378] ;  /* 0x000378000d247984 */ /* 0x000e620000000a00 */
[-C--:B------:R-:W-:Y:S01]  /*1710*/  FFMA R51, R46, R18.reuse, R31 ;  /* 0x000000122e337223 */ /* 0x080fe2000000001f */
[-C--:B------:R-:W-:Y:S01]  /*1720*/  FFMA R47, R44, R18.reuse, R57 ;  /* 0x000000122c2f7223 */ /* 0x080fe20000000039 */
[----:B------:R-:W-:Y:S02]  /*1730*/  FFMA R59, R42, R18, R59 ;  /* 0x000000122a3b7223 */ /* 0x000fe4000000003b */
[-C--:B------:R-:W-:Y:S01]  /*1740*/  FFMA R51, R28, R19.reuse, R51 ;  /* 0x000000131c337223 */ /* 0x080fe20000000033 */
[-C--:B------:R-:W-:Y:S01]  /*1750*/  FFMA R47, R14, R19.reuse, R47 ;  /* 0x000000130e2f7223 */ /* 0x080fe2000000002f */
[----:B------:R-:W-:Y:S01]  /*1760*/  FFMA R70, R20, R19, R59 ;  /* 0x0000001314467223 */ /* 0x000fe2000000003b */
[C---:B------:R-:W-:Y:S01]  /*1770*/  FFMA R31, R18.reuse, R58, R25 ;  /* 0x0000003a121f7223 */ /* 0x040fe20000000019 */
[----:B------:R-:W-:-:S02]  /*1780*/  FFMA R55, R18, R27, R24 ;  /* 0x0000001b12377223 */ /* 0x000fc40000000018 */
[----:B------:R-:W2:Y:S01]  /*1790*/  LDS.64 R24, [R13+0x380] ;  /* 0x000380000d187984 */ /* 0x000ea20000000a00 */
        /* <DEDUP_REMOVED lines=13> */
[----:B------:R-:W-:-:S03]  /*1870*/  FFMA R97, R42, R36, R97 ;  /* 0x000000242a617223 */ /* 0x000fc60000000061 */
[----:B------:R-:W1:Y:S01]  /*1880*/  LDS R26, [R68+0x918] ;  /* 0x00091800441a7984 */ /* 0x000e620000000800 */
[-C--:B------:R-:W-:Y:S01]  /*1890*/  FFMA R53, R28, R37.reuse, R53 ;  /* 0x000000251c357223 */ /* 0x080fe20000000035 */
[-C--:B------:R-:W-:Y:S01]  /*18a0*/  FFMA R59, R14, R37.reuse, R59 ;  /* 0x000000250e3b7223 */ /* 0x080fe2000000003b */
[-C--:B------:R-:W-:Y:S01]  /*18b0*/  FFMA R32, R16, R37.reuse, R103 ;  /* 0x0000002510207223 */ /* 0x080fe20000000067 */
[----:B------:R-:W-:Y:S01]  /*18c0*/  FFMA R30, R20, R37, R97 ;  /* 0x00000025141e7223 */ /* 0x000fe20000000061 */
[C---:B------:R-:W-:Y:S01]  /*18d0*/  FFMA R44, R22.reuse, R58, R21 ;  /* 0x0000003a162c7223 */ /* 0x040fe20000000015 */
[----:B------:R-:W3:Y:S04]  /*18e0*/  LDS R28, [R68+0x6d8] ;  /* 0x0006d800441c7984 */ /* 0x000ee80000000800 */
[----:B------:R-:W4:Y:S04]  /*18f0*/  LDS R16, [R68+0xb58] ;  /* 0x000b580044107984 */ /* 0x000f280000000800 */
[----:B------:R-:W5:Y:S04]  /*1900*/  LDS R14, [R68+0xd98] ;  /* 0x000d9800440e7984 */ /* 0x000f680000000800 */
[----:B------:R-:W5:Y:S01]  /*1910*/  LDS.64 R20, [R13+0x40] ;  /* 0x000040000d147984 */ /* 0x000f620000000a00 */
[CC--:B------:R-:W-:Y:S01]  /*1920*/  FFMA R66, R22.reuse, R60.reuse, R43 ;  /* 0x0000003c16427223 */ /* 0x0c0fe2000000002b */
[----:B------:R-:W-:Y:S01]  /*1930*/  FFMA R90, R22, R27, R90 ;  /* 0x0000001b165a7223 */ /* 0x000fe2000000005a */
[----:B------:R-:W-:Y:S01]  /*1940*/  FFMA R101, R36, R60, R51 ;  /* 0x0000003c24657223 */ /* 0x000fe20000000033 */
[----:B--2---:R-:W-:Y:S01]  /*1950*/  FFMA R51, R58, R24, R59 ;  /* 0x000000183a337223 */ /* 0x004fe2000000003b */
[----:B------:R-:W2:Y:S01]  /*1960*/  LDS R65, [R68+0x6dc] ;  /* 0x0006dc0044417984 */ /* 0x000ea20000000800 */
[C---:B------:R-:W-:Y:S01]  /*1970*/  FFMA R99, R36.reuse, R58, R47 ;  /* 0x0000003a24637223 */ /* 0x040fe2000000002f */
[C---:B------:R-:W-:Y:S01]  /*1980*/  FFMA R97, R36.reuse, R67, R70 ;  /* 0x0000004324617223 */ /* 0x040fe20000000046 */
[----:B------:R-:W-:Y:S01]  /*1990*/  FFMA R103, R36, R27, R64 ;  /* 0x0000001b24677223 */ /* 0x000fe20000000040 */
[----:B------:R-:W2:Y:S01]  /*19a0*/  LDS R59, [R68+0xb5c] ;  /* 0x000b5c00443b7984 */ /* 0x000ea20000000800 */
[----:B------:R-:W-:-:S03]  /*19b0*/  FFMA R43, R27, R24, R32 ;  /* 0x000000181b2b7223 */ /* 0x000fc60000000020 */
[----:B------:R-:W2:Y:S04]  /*19c0*/  LDS R61, [R68+0xd9c] ;  /* 0x000d9c00443d7984 */ /* 0x000ea80000000800 */
[----:B------:R-:W2:Y:S01]  /*19d0*/  LDS R64, [R68+0x6e0] ;  /* 0x0006e00044407984 */ /* 0x000ea20000000800 */
[-C--:B0-----:R-:W-:Y:S01]  /*19e0*/  FFMA R69, R60, R18.reuse, R69 ;  /* 0x000000123c457223 */ /* 0x081fe20000000045 */
[-C--:B-1----:R-:W-:Y:S01]  /*19f0*/  FFMA R22, R26, R19.reuse, R91 ;  /* 0x000000131a167223 */ /* 0x082fe2000000005b */
[-C--:B------:R-:W-:Y:S01]  /*1a00*/  FFMA R57, R58, R18.reuse, R57 ;  /* 0x000000123a397223 */ /* 0x080fe20000000039 */
[-C--:B------:R-:W-:Y:S01]  /*1a10*/  FFMA R37, R67, R18.reuse, R74 ;  /* 0x0000001243257223 */ /* 0x080fe2000000004a */
[----:B------:R-:W-:Y:S01]  /*1a20*/  FFMA R79, R27, R18, R72 ;  /* 0x000000121b4f7223 */ /* 0x000fe20000000048 */
[-C--:B---3--:R-:W-:Y:S01]  /*1a30*/  FFMA R84, R28, R19.reuse, R93 ;  /* 0x000000131c547223 */ /* 0x088fe2000000005d */
[-C--:B----4-:R-:W-:Y:S01]  /*1a40*/  FFMA R32, R16, R19.reuse, R89 ;  /* 0x0000001310207223 */ /* 0x090fe20000000059 */
[----:B-----5:R-:W-:-:S02]  /*1a50*/  FFMA R36, R14, R19, R111 ;  /* 0x000000130e247223 */ /* 0x020fc4000000006f */
[----:B------:R-:W0:Y:S01]  /*1a60*/  LDS.64 R18, [R13+0x388] ;  /* 0x000388000d127984 */ /* 0x000e220000000a00 */
[----:B------:R-:W-:-:S03]  /*1a70*/  FFMA R93, R63, R20, R22 ;  /* 0x000000143f5d7223 */ /* 0x000fc60000000016 */
[----:B------:R-:W1:Y:S01]  /*1a80*/  LDS R22, [R68+0x920] ;  /* 0x0009200044167984 */ /* 0x000e620000000800 */
[-C--:B------:R-:W-:Y:S01]  /*1a90*/  FFMA R53, R60, R24.reuse, R53 ;  /* 0x000000183c357223 */ /* 0x080fe20000000035 */
[----:B------:R-:W-:Y:S01]  /*1aa0*/  FFMA R47, R67, R24, R30 ;  /* 0x00000018432f7223 */ /* 0x000fe2000000001e */
[-C--:B------:R-:W-:Y:S01]  /*1ab0*/  FFMA R76, R28, R25.reuse, R109 ;  /* 0x000000191c4c7223 */ /* 0x080fe2000000006d */
[-C--:B------:R-:W-:Y:S01]  /*1ac0*/  FFMA R24, R26, R25.reuse, R107 ;  /* 0x000000191a187223 */ /* 0x080fe2000000006b */
[-C--:B------:R-:W-:Y:S01]  /*1ad0*/  FFMA R30, R16, R25.reuse, R105 ;  /* 0x00000019101e7223 */ /* 0x080fe20000000069 */
[----:B------:R-:W-:Y:S01]  /*1ae0*/  FFMA R48, R14, R25, R48 ;  /* 0x000000190e307223 */ /* 0x000fe20000000030 */
[-C--:B--2---:R-:W-:Y:S01]  /*1af0*/  FFMA R84, R65, R20.reuse, R84 ;  /* 0x0000001441547223 */ /* 0x084fe20000000054 */
[-C--:B------:R-:W-:Y:S01]  /*1b00*/  FFMA R91, R59, R20.reuse, R32 ;  /* 0x000000143b5b7223 */ /* 0x080fe20000000020 */
[----:B------:R-:W-:Y:S01]  /*1b10*/  FFMA R89, R61, R20, R36 ;  /* 0x000000143d597223 */ /* 0x000fe20000000024 */
[-C--:B------:R-:W-:Y:S01]  /*1b20*/  FFMA R34, R28, R21.reuse, R34 ;  /* 0x000000151c227223 */ /* 0x080fe20000000022 */
[-C--:B------:R-:W-:Y:S01]  /*1b30*/  FFMA R32, R16, R21.reuse, R123 ;  /* 0x0000001510207223 */ /* 0x080fe2000000007b */
[-C--:B------:R-:W-:Y:S01]  /*1b40*/  FFMA R54, R14, R21.reuse, R54 ;  /* 0x000000150e367223 */ /* 0x080fe20000000036 */
[C---:B------:R-:W-:Y:S01]  /*1b50*/  FFMA R84, R21.reuse, R64, R84 ;  /* 0x0000004015547223 */ /* 0x040fe20000000054 */
[C---:B------:R-:W-:Y:S01]  /*1b60*/  FFMA R80, R21.reuse, R88, R91 ;  /* 0x0000005815507223 */ /* 0x040fe2000000005b */
[----:B------:R-:W-:Y:S01]  /*1b70*/  FFMA R78, R21, R86, R89 ;  /* 0x00000056154e7223 */ /* 0x000fe20000000059 */
[-C--:B0-----:R-:W-:Y:S01]  /*1b80*/  FFMA R76, R65, R18.reuse, R76 ;  /* 0x00000012414c7223 */ /* 0x081fe2000000004c */
[-C--:B------:R-:W-:Y:S01]  /*1b90*/  FFMA R67, R63, R18.reuse, R24 ;  /* 0x000000123f437223 */ /* 0x080fe20000000018 */
[-C--:B------:R-:W-:Y:S01]  /*1ba0*/  FFMA R27, R59, R18.reuse, R30 ;  /* 0x000000123b1b7223 */ /* 0x080fe2000000001e */
[----:B------:R-:W-:Y:S01]  /*1bb0*/  FFMA R25, R61, R18, R48 ;  /* 0x000000123d197223 */ /* 0x000fe20000000030 */
[----:B------:R-:W-:Y:S01]  /*1bc0*/  FFMA R18, R26, R21, R125 ;  /* 0x000000151a127223 */ /* 0x000fe2000000007d */
[----:B-1----:R-:W-:-:S02]  /*1bd0*/  FFMA R82, R21, R22, R93 ;  /* 0x0000001615527223 */ /* 0x002fc4000000005d */
[----:B------:R-:W0:Y:S01]  /*1be0*/  LDS.64 R20, [R13+0x48] ;  /* 0x000048000d147984 */ /* 0x000e220000000a00 */
[C---:B------:R-:W-:Y:S01]  /*1bf0*/  FFMA R72, R19.reuse, R88, R27 ;  /* 0x0000005813487223 */ /* 0x040fe2000000001b */
[-C--:B------:R-:W-:Y:S01]  /*1c00*/  FFMA R24, R28, R19.reuse, R121 ;  /* 0x000000131c187223 */ /* 0x080fe20000000079 */
[-C--:B------:R-:W-:Y:S01]  /*1c10*/  FFMA R30, R26, R19.reuse, R119 ;  /* 0x000000131a1e7223 */ /* 0x080fe20000000077 */
[-C--:B------:R-:W-:Y:S01]  /*1c20*/  FFMA R42, R16, R19.reuse, R117 ;  /* 0x00000013102a7223 */ /* 0x080fe20000000075 */
[----:B------:R-:W-:Y:S01]  /*1c30*/  FFMA R46, R14, R19, R52 ;  /* 0x000000130e2e7223 */ /* 0x000fe20000000034 */
[C---:B------:R-:W-:Y:S01]  /*1c40*/  FFMA R76, R19.reuse, R64, R76 ;  /* 0x00000040134c7223 */ /* 0x040fe2000000004c */
[C---:B------:R-:W-:Y:S01]  /*1c50*/  FFMA R70, R19.reuse, R22, R67 ;  /* 0x0000001613467223 */ /* 0x040fe20000000043 */
[----:B------:R-:W-:Y:S01]  /*1c60*/  FFMA R74, R19, R86, R25 ;  /* 0x00000056134a7223 */ /* 0x000fe20000000019 */
[-C--:B0-----:R-:W-:Y:S02]  /*1c70*/  FFMA R27, R63, R20.reuse, R18 ;  /* 0x000000143f1b7223 */ /* 0x081fe40000000012 */
        /* <DEDUP_REMOVED lines=30> */
[C---:B------:R-:W-:Y:S01]  /*1e60*/  FFMA R36, R21.reuse, R88, R25 ;  /* 0x0000005815247223 */ /* 0x040fe20000000019 */
[-C--:B------:R-:W-:Y:S01]  /*1e70*/  FFMA R102, R14, R21.reuse, R38 ;  /* 0x000000150e667223 */ /* 0x080fe20000000026 */
        /* <DEDUP_REMOVED lines=21> */
[C---:B------:R-:W-:Y:S01]  /*1fd0*/  FFMA R104, R65.reuse, R20, R48 ;  /* 0x0000001441687223 */ /* 0x040fe20000000030 */
[-C--:B------:R-:W-:Y:S01]  /*1fe0*/  FFMA R48, R28, R21.reuse, R41 ;  /* 0x000000151c307223 */ /* 0x080fe20000000029 */
[-C--:B0-----:R-:W-:Y:S02]  /*1ff0*/  FFMA R102, R65, R18.reuse, R24 ;  /* 0x0000001241667223 */ /* 0x081fe40000000018 */
[----:B------:R-:W0:Y:S01]  /*2000*/  LDS.64 R24, [R13+0x60] ;  /* 0x000060000d187984 */ /* 0x000e220000000a00 */
[----:B------:R-:W-:Y:S01]  /*2010*/  FFMA R75, R59, R18, R100 ;  /* 0x000000123b4b7223 */ /* 0x000fe20000000064 */
[-C--:B------:R-:W-:Y:S01]  /*2020*/  FFMA R83, R63, R20.reuse, R92 ;  /* 0x000000143f537223 */ /* 0x080fe2000000005c */
[----:B------:R-:W-:Y:S01]  /*2030*/  FFMA R85, R59, R20, R98 ;  /* 0x000000143b557223 */ /* 0x000fe20000000062 */
[-C--:B------:R-:W-:Y:S01]  /*2040*/  FFMA R92, R26, R21.reuse, R39 ;  /* 0x000000151a5c7223 */ /* 0x080fe20000000027 */
[-C--:B------:R-:W-:Y:S01]  /*2050*/  FFMA R98, R16, R21.reuse, R35 ;  /* 0x0000001510627223 */ /* 0x080fe20000000023 */
[----:B------:R-:W-:Y:S01]  /*2060*/  FFMA R56, R14, R21, R56 ;  /* 0x000000150e387223 */ /* 0x000fe20000000038 */
[----:B------:R-:W-:Y:S01]  /*2070*/  FFMA R77, R61, R18, R62 ;  /* 0x000000123d4d7223 */ /* 0x000fe2000000003e */
[C---:B------:R-:W-:Y:S01]  /*2080*/  FFMA R87, R21.reuse, R64, R104 ;  /* 0x0000004015577223 */ /* 0x040fe20000000068 */
[C---:B------:R-:W-:Y:S01]  /*2090*/  FFMA R83, R21.reuse, R22, R83 ;  /* 0x0000001615537223 */ /* 0x040fe20000000053 */
[C---:B------:R-:W-:Y:S01]  /*20a0*/  FFMA R85, R21.reuse, R88, R85 ;  /* 0x0000005815557223 */ /* 0x040fe20000000055 */
[----:B------:R-:W-:Y:S01]  /*20b0*/  FFMA R81, R21, R86, R81 ;  /* 0x0000005615517223 */ /* 0x000fe20000000051 */
[----:B------:R-:W-:Y:S01]  /*20c0*/  FFMA R62, R16, R19, R29 ;  /* 0x00000013103e7223 */ /* 0x000fe2000000001d */
[----:B0-----:R-:W-:-:S02]  /*20d0*/  FFMA R100, R65, R24, R48 ;  /* 0x0000001841647223 */ /* 0x001fc40000000030 */
[----:B------:R-:W0:Y:S01]  /*20e0*/  LDS.64 R48, [R13+0x3a8] ;  /* 0x0003a8000d307984 */ /* 0x000e220000000a00 */
[-C--:B------:R-:W-:Y:S01]  /*20f0*/  FFMA R21, R63, R24.reuse, R92 ;  /* 0x000000183f157223 */ /* 0x080fe2000000005c */
[-C--:B------:R-:W-:Y:S01]  /*2100*/  FFMA R27, R59, R24.reuse, R98 ;  /* 0x000000183b1b7223 */ /* 0x080fe20000000062 */
[----:B------:R-:W-:Y:S01]  /*2110*/  FFMA R29, R61, R24, R56 ;  /* 0x000000183d1d7223 */ /* 0x000fe20000000038 */
[----:B------:R-:W-:Y:S02]  /*2120*/  FFMA R24, R26, R25, R44 ;  /* 0x000000191a187223 */ /* 0x000fe4000000002c */
[----:B------:R-:W1:Y:S01]  /*2130*/  LDS.64 R44, [R13+0x68] ;  /* 0x000068000d2c7984 */ /* 0x000e620000000a00 */
        /* <DEDUP_REMOVED lines=27> */
[-C--:B-1----:R-:W-:Y:S01]  /*22f0*/  FFMA R66, R65, R44.reuse, R66 ;  /* 0x0000002c41427223 */ /* 0x082fe20000000042 */
[----:B------:R-:W0:Y:S01]  /*2300*/  LDS.64 R48, [R13+0x3b0] ;  /* 0x0003b0000d307984 */ /* 0x000e220000000a00 */
[-C--:B------:R-:W-:Y:S01]  /*2310*/  FFMA R41, R63, R44.reuse, R24 ;  /* 0x0000002c3f297223 */ /* 0x080fe20000000018 */
[-C--:B------:R-:W-:Y:S01]  /*2320*/  FFMA R39, R59, R44.reuse, R56 ;  /* 0x0000002c3b277223 */ /* 0x080fe20000000038 */
[----:B------:R-:W-:Y:S01]  /*2330*/  FFMA R55, R61, R44, R92 ;  /* 0x0000002c3d377223 */ /* 0x000fe2000000005c */
[-C--:B------:R-:W-:Y:S01]  /*2340*/  FFMA R44, R26, R45.reuse, R57 ;  /* 0x0000002d1a2c7223 */ /* 0x080fe20000000039 */
[----:B------:R-:W-:Y:S01]  /*2350*/  FFMA R96, R14, R45, R79 ;  /* 0x0000002d0e607223 */ /* 0x000fe2000000004f */
[----:B------:R-:W1:Y:S01]  /*2360*/  LDS.64 R56, [R13+0x70] ;  /* 0x000070000d387984 */ /* 0x000e620000000a00 */
[----:B------:R-:W-:-:S03]  /*2370*/  FFMA R35, R45, R64, R66 ;  /* 0x000000402d237223 */ /* 0x000fc60000000042 */
[----:B------:R-:W2:Y:S01]  /*2380*/  LDS.64 R66, [R13+0x3b8] ;  /* 0x0003b8000d427984 */ /* 0x000ea20000000a00 */
[-C--:B------:R-:W-:Y:S01]  /*2390*/  FFMA R92, R16, R45.reuse, R37 ;  /* 0x0000002d105c7223 */ /* 0x080fe20000000025 */
[C---:B------:R-:W-:Y:S01]  /*23a0*/  FFMA R37, R45.reuse, R22, R41 ;  /* 0x000000162d257223 */ /* 0x040fe20000000029 */
[----:B------:R-:W-:Y:S01]  /*23b0*/  FFMA R24, R28, R45, R69 ;  /* 0x0000002d1c187223 */ /* 0x000fe20000000045 */
[C---:B------:R-:W-:Y:S01]  /*23c0*/  FFMA R39, R45.reuse, R88, R39 ;  /* 0x000000582d277223 */ /* 0x040fe20000000027 */
[----:B------:R-:W-:Y:S01]  /*23d0*/  FFMA R41, R45, R86, R55 ;  /* 0x000000562d297223 */ /* 0x000fe20000000037 */
[----:B------:R-:W-:Y:S01]  /*23e0*/  LDS R103, [R68+0xdac] ;  /* 0x000dac0044677984 */ /* 0x000fe20000000800 */
[-C--:B0-----:R-:W-:Y:S01]  /*23f0*/  FFMA R16, R16, R49.reuse, R47 ;  /* 0x0000003110107223 */ /* 0x081fe2000000002f */
[-C--:B------:R-:W-:Y:S01]  /*2400*/  FFMA R26, R26, R49.reuse, R51 ;  /* 0x000000311a1a7223 */ /* 0x080fe20000000033 */
[-C--:B------:R-:W-:Y:S01]  /*2410*/  FFMA R18, R65, R48.reuse, R18 ;  /* 0x0000003041127223 */ /* 0x080fe20000000012 */
[-C--:B------:R-:W-:Y:S01]  /*2420*/  FFMA R45, R63, R48.reuse, R20 ;  /* 0x000000303f2d7223 */ /* 0x080fe20000000014 */
[-C--:B------:R-:W-:Y:S01]  /*2430*/  FFMA R47, R59, R48.reuse, R62 ;  /* 0x000000303b2f7223 */ /* 0x080fe2000000003e */
[----:B------:R-:W-:Y:S01]  /*2440*/  FFMA R51, R61, R48, R90 ;  /* 0x000000303d337223 */ /* 0x000fe2000000005a */
[-C--:B------:R-:W-:Y:S01]  /*2450*/  FFMA R14, R14, R49.reuse, R43 ;  /* 0x000000310e0e7223 */ /* 0x080fe2000000002b */
[----:B------:R-:W-:Y:S01]  /*2460*/  FFMA R28, R28, R49, R53 ;  /* 0x000000311c1c7223 */ /* 0x000fe20000000035 */
[C---:B------:R-:W-:Y:S01]  /*2470*/  FFMA R43, R49.reuse, R64, R18 ;  /* 0x00000040312b7223 */ /* 0x040fe20000000012 */
[C---:B------:R-:W-:Y:S01]  /*2480*/  FFMA R45, R49.reuse, R22, R45 ;  /* 0x00000016312d7223 */ /* 0x040fe2000000002d */
[C---:B------:R-:W-:Y:S01]  /*2490*/  FFMA R47, R49.reuse, R88, R47 ;  /* 0x00000058312f7223 */ /* 0x040fe2000000002f */
[----:B------:R-:W-:Y:S01]  /*24a0*/  FFMA R49, R49, R86, R51 ;  /* 0x0000005631317223 */ /* 0x000fe20000000033 */
        /* <DEDUP_REMOVED lines=10> */
[-C--:B------:R-:W-:Y:S01]  /*2550*/  FFMA R69, R59, R66.reuse, R16 ;  /* 0x000000423b457223 */ /* 0x080fe20000000010 */
[----:B------:R-:W-:Y:S01]  /*2560*/  FFMA R79, R61, R66, R14 ;  /* 0x000000423d4f7223 */ /* 0x000fe2000000000e */
[----:B------:R-:W-:Y:S01]  /*2570*/  LDS.64 R62, [R13+0x78] ;  /* 0x000078000d3e7984 */ /* 0x000fe20000000a00 */
[----:B------:R-:W-:-:S03]  /*2580*/  FFMA R61, R22, R67, R97 ;  /* 0x00000043163d7223 */ /* 0x000fc60000000061 */
[----:B------:R-:W0:Y:S04]  /*2590*/  LDS R14, [R68+0x6e4] ;  /* 0x0006e400440e7984 */ /* 0x000e280000000800 */
[----:B------:R-:W1:Y:S04]  /*25a0*/  LDS R16, [R68+0x924] ;  /* 0x0009240044107984 */ /* 0x000e680000000800 */
[----:B------:R-:W2:Y:S04]  /*25b0*/  LDS R18, [R68+0xb64] ;  /* 0x000b640044127984 */ /* 0x000ea80000000800 */
[----:B------:R-:W3:Y:S01]  /*25c0*/  LDS R20, [R68+0xda4] ;  /* 0x000da40044147984 */ /* 0x000ee20000000800 */
[----:B------:R-:W-:-:S03]  /*25d0*/  FFMA R59, R64, R67, R65 ;  /* 0x00000043403b7223 */ /* 0x000fc60000000041 */
[----:B------:R-:W4:Y:S04]  /*25e0*/  LDS R22, [R68+0x6e8] ;  /* 0x0006e80044167984 */ /* 0x000f280000000800 */
[----:B------:R-:W5:Y:S04]  /*25f0*/  LDS R24, [R68+0x928] ;  /* 0x0009280044187984 */ /* 0x000f680000000800 */
[----:B------:R-:W5:Y:S04]  /*2600*/  LDS R26, [R68+0xb68] ;  /* 0x000b6800441a7984 */ /* 0x000f680000000800 */
[----:B------:R-:W5:Y:S04]  /*2610*/  LDS R28, [R68+0xda8] ;  /* 0x000da800441c7984 */ /* 0x000f680000000800 */
[----:B------:R-:W5:Y:S01]  /*2620*/  LDS.64 R64, [R13+0x3c0] ;  /* 0x0003c0000d407984 */ /* 0x000f620000000a00 */
[-C--:B------:R-:W-:Y:S01]  /*2630*/  FFMA R69, R88, R67.reuse, R69 ;  /* 0x0000004358457223 */ /* 0x080fe20000000045 */
[----:B------:R-:W-:-:S02]  /*2640*/  FFMA R79, R86, R67, R79 ;  /* 0x00000043564f7223 */ /* 0x000fc4000000004f */
[----:B------:R-:W5:Y:S01]  /*2650*/  LDS.64 R66, [R13+0x80] ;  /* 0x000080000d427984 */ /* 0x000f620000000a00 */
[----:B0-----:R-:W-:Y:S01]  /*2660*/  FFMA R107, R14, R62, R84 ;  /* 0x0000003e0e6b7223 */ /* 0x001fe20000000054 */
[C---:B-1----:R-:W-:Y:S01]  /*2670*/  FFMA R97, R62.reuse, R16, R82 ;  /* 0x000000103e617223 */ /* 0x042fe20000000052 */
[C---:B--2---:R-:W-:Y:S01]  /*2680*/  FFMA R99, R62.reuse, R18, R80 ;  /* 0x000000123e637223 */ /* 0x044fe20000000050 */
[----:B---3--:R-:W-:Y:S01]  /*2690*/  FFMA R101, R62, R20, R78 ;  /* 0x000000143e657223 */ /* 0x008fe2000000004e */
[-C--:B----4-:R-:W-:Y:S01]  /*26a0*/  FFMA R107, R22, R63.reuse, R107 ;  /* 0x0000003f166b7223 */ /* 0x090fe2000000006b */
[-C--:B-----5:R-:W-:Y:S02]  /*26b0*/  FFMA R80, R24, R63.reuse, R97 ;  /* 0x0000003f18507223 */ /* 0x0a0fe40000000061 */
[----:B------:R-:W-:Y:S01]  /*26c0*/  LDS R97, [R68+0xb6c] ;  /* 0x000b6c0044617984 */ /* 0x000fe20000000800 */
[----:B------:R-:W-:-:S03]  /*26d0*/  FFMA R78, R26, R63, R99 ;  /* 0x0000003f1a4e7223 */ /* 0x000fc60000000063 */
[----:B------:R-:W-:Y:S01]  /*26e0*/  LDS R99, [R68+0x92c] ;  /* 0x00092c0044637984 */ /* 0x000fe20000000800 */
[----:B------:R-:W-:-:S03]  /*26f0*/  FFMA R48, R28, R63, R101 ;  /* 0x0000003f1c307223 */ /* 0x000fc60000000065 */
[----:B------:R0:W-:Y:S01]  /*2700*/  LDS R101, [R68+0x6ec] ;  /* 0x0006ec0044657984 */ /* 0x0001e20000000800 */
[----:B------:R-:W-:-:S04]  /*2710*/  FFMA R63, R16, R64, R70 ;  /* 0x00000040103f7223 */ /* 0x000fc80000000046 */
[-C--:B------:R-:W-:Y:S02]  /*2720*/  FFMA R70, R24, R65.reuse, R63 ;  /* 0x0000004118467223 */ /* 0x080fe4000000003f */
[----:B------:R-:W1:Y:S01]  /*2730*/  LDS.64 R62, [R13+0x3c8] ;  /* 0x0003c8000d3e7984 */ /* 0x000e620000000a00 */
[-C--:B------:R-:W-:Y:S01]  /*2740*/  FFMA R115, R14, R64.reuse, R76 ;  /* 0x000000400e737223 */ /* 0x080fe2000000004c */
[-C--:B------:R-:W-:Y:S01]  /*2750*/  FFMA R105, R18, R64.reuse, R72 ;  /* 0x0000004012697223 */ /* 0x080fe20000000048 */
[----:B------:R-:W-:Y:S02]  /*2760*/  FFMA R109, R20, R64, R74 ;  /* 0x00000040146d7223 */ /* 0x000fe4000000004a */
[-C--:B------:R-:W-:Y:S01]  /*2770*/  FFMA R115, R22, R65.reuse, R115 ;  /* 0x0000004116737223 */ /* 0x080fe20000000073 */
[-C--:B------:R-:W-:Y:S01]  /*2780*/  FFMA R56, R26, R65.reuse, R105 ;  /* 0x000000411a387223 */ /* 0x080fe20000000069 */
[----:B------:R-:W-:Y:S01]  /*2790*/  FFMA R44, R28, R65, R109 ;  /* 0x000000411c2c7223 */ /* 0x000fe2000000006d */
[-C--:B------:R-:W-:Y:S01]  /*27a0*/  FFMA R65, R16, R66.reuse, R54 ;  /* 0x0000004210417223 */ /* 0x080fe20000000036 */
[-C--:B------:R-:W-:Y:S01]  /*27b0*/  FFMA R109, R20, R66.reuse, R60 ;  /* 0x00000042146d7223 */ /* 0x080fe2000000003c */
[----:B------:R-:W-:-:S02]  /*27c0*/  FFMA R123, R14, R66, R52 ;  /* 0x000000420e7b7223 */ /* 0x000fc40000000034 */
[-C--:B0-----:R-:W-:Y:S01]  /*27d0*/  FFMA R68, R24, R67.reuse, R65 ;  /* 0x0000004318447223 */ /* 0x081fe20000000041 */
[----:B------:R-:W-:Y:S01]  /*27e0*/  FFMA R52, R28, R67, R109 ;  /* 0x000000431c347223 */ /* 0x000fe2000000006d */
[----:B------:R-:W0:Y:S01]  /*27f0*/  LDS.64 R64, [R13+0x88] ;  /* 0x000088000d407984 */ /* 0x000e220000000a00 */
[----:B------:R-:W-:Y:S01]  /*2800*/  FFMA R105, R18, R66, R58 ;  /* 0x0000004212697223 */ /* 0x000fe2000000003a */
        /* <DEDUP_REMOVED lines=17> */
[-C--:B------:R-:W-:Y:S01]  /*2920*/  FFMA R123, R22, R67.reuse, R123 ;  /* 0x00000043167b7223 */ /* 0x080fe2000000007b */
[----:B------:R-:W-:Y:S01]  /*2930*/  FFMA R54, R26, R67, R105 ;  /* 0x000000431a367223 */ /* 0x000fe20000000069 */
        /* <DEDUP_REMOVED lines=55> */
[----:B------:R-:W-:Y:S01]  /*2cb0*/  FFMA R56, R24, R65, R21 ;  /* 0x0000004118387223 */ /* 0x000fe20000000015 */
[C---:B------:R-:W-:Y:S01]  /*2cc0*/  FFMA R19, R64.reuse, R99, R48 ;  /* 0x0000006340137223 */ /* 0x040fe20000000030 */
[----:B------:R-:W-:Y:S01]  /*2cd0*/  FFMA R21, R64, R97, R46 ;  /* 0x0000006140157223 */ /* 0x000fe2000000002e */
[----:B------:R-:W-:Y:S01]  /*2ce0*/  FFMA R50, R26, R65, R23 ;  /* 0x000000411a327223 */ /* 0x000fe20000000017 */
        /* <DEDUP_REMOVED lines=28> */
[----:B------:R-:W-:Y:S01]  /*2eb0*/  IADD3 R12, P5, R12, 0xc40, RZ ;  /* 0x00000c400c0c7810 */ /* 0x000fe20007fbe0ff */
        /* <DEDUP_REMOVED lines=12> */
[----:B------:R-:W-:Y:S04]  /*2f80*/  LDS R48, [R13+0xb0] ;  /* 0x0000b0000d307984 */ /* 0x000fe80000000800 */
[----:B------:R-:W1:Y:S04]  /*2f90*/  LDS.64 R30, [R13+0x3f0] ;  /* 0x0003f0000d1e7984 */ /* 0x000e680000000a00 */
[----:B------:R-:W2:Y:S01]  /*2fa0*/  LDS R46, [R13+0x3f8] ;  /* 0x0003f8000d2e7984 */ /* 0x000ea20000000800 */
[----:B------:R-:W-:-:S02]  /*2fb0*/  IADD3.X R15, RZ, R15, RZ, P5, !PT ;  /* 0x0000000fff0f7210 */ /* 0x000fc40002ffe4ff */
[----:B------:R-:W-:-:S04]  /*2fc0*/  IADD3 R10, P5, R10, 0xc40, RZ ;  /* 0x00000c400a0a7810 */ /* 0x000fc80007fbe0ff */
[----:B------:R-:W-:Y:S02]  /*2fd0*/  IADD3.X R11, RZ, R11, RZ, P5, !PT ;  /* 0x0000000bff0b7210 */ /* 0x000fe40002ffe4ff */
[----:B------:R-:W-:Y:S02]  /*2fe0*/  IADD3 R6, P5, R6, 0xc40, RZ ;  /* 0x00000c4006067810 */ /* 0x000fe40007fbe0ff */
[----:B------:R-:W-:Y:S02]  /*2ff0*/  IADD3 R7, R7, 0x1, RZ ;  /* 0x0000000107077810 */ /* 0x000fe40007ffe0ff */
[----:B------:R-:W-:Y:S02]  /*3000*/  IADD3.X R9, RZ, R9, RZ, P5, !PT ;  /* 0x00000009ff097210 */ /* 0x000fe40002ffe4ff */
[----:B------:R-:W-:-:S04]  /*3010*/  IADD3 R8, P5, R8, 0xc40, RZ ;  /* 0x00000c4008087810 */ /* 0x000fc80007fbe0ff */
[----:B------:R-:W-:Y:S02]  /*3020*/  IADD3.X R17, RZ, R17, RZ, P5, !PT ;  /* 0x00000011ff117210 */ /* 0x000fe40002ffe4ff */
[----:B------:R-:W-:Y:S01]  /*3030*/  ISETP.NE.AND P5, PT, R7, 0x100, PT ;  /* 0x000001000700780c */ /* 0x000fe20003fa5270 */
[-C--:B0-----:R-:W-:Y:S01]  /*3040*/  FFMA R51, R14, R32.reuse, R51 ;  /* 0x000000200e337223 */ /* 0x081fe20000000033 */
[-C--:B------:R-:W-:Y:S01]  /*3050*/  FFMA R53, R16, R32.reuse, R53 ;  /* 0x0000002010357223 */ /* 0x080fe20000000035 */
[-C--:B------:R-:W-:Y:S01]  /*3060*/  FFMA R55, R18, R32.reuse, R55 ;  /* 0x0000002012377223 */ /* 0x080fe20000000037 */
[----:B------:R-:W-:Y:S01]  /*3070*/  FFMA R57, R20, R32, R57 ;  /* 0x0000002014397223 */ /* 0x000fe20000000039 */
[C---:B------:R-:W-:Y:S01]  /*3080*/  FFMA R107, R66.reuse, R101, R107 ;  /* 0x00000065426b7223 */ /* 0x040fe2000000006b */
[C---:B------:R-:W-:Y:S01]  /*3090*/  FFMA R105, R66.reuse, R99, R80 ;  /* 0x0000006342697223 */ /* 0x040fe20000000050 */
[----:B------:R-:W-:Y:S01]  /*30a0*/  FFMA R67, R66, R97, R78 ;  /* 0x0000006142437223 */ /* 0x000fe2000000004e */
[C---:B------:R-:W-:Y:S01]  /*30b0*/  FFMA R23, R22.reuse, R65, R23 ;  /* 0x0000004116177223 */ /* 0x040fe20000000017 */
        /* <DEDUP_REMOVED lines=8> */
[-C--:B------:R-:W-:Y:S01]  /*3140*/  FFMA R22, R22, R31.reuse, R59 ;  /* 0x0000001f16167223 */ /* 0x080fe2000000003b */
[----:B------:R-:W-:Y:S01]  /*3150*/  IADD3 R94, P6, R94, 0x24, RZ ;  /* 0x000000245e5e7810 */ /* 0x000fe20007fde0ff */
[-C--:B------:R-:W-:Y:S01]  /*3160*/  FFMA R24, R24, R31.reuse, R61 ;  /* 0x0000001f18187223 */ /* 0x080fe2000000003d */
[-C--:B------:R-:W-:Y:S01]  /*3170*/  FFMA R26, R26, R31.reuse, R69 ;  /* 0x0000001f1a1a7223 */ /* 0x080fe20000000045 */
[----:B------:R-:W-:Y:S01]  /*3180*/  FFMA R28, R28, R31, R79 ;  /* 0x0000001f1c1c7223 */ /* 0x000fe2000000004f */
[C---:B------:R-:W-:Y:S01]  /*3190*/  FFMA R31, R30.reuse, R101, R27 ;  /* 0x000000651e1f7223 */ /* 0x040fe2000000001b */
[C---:B------:R-:W-:Y:S01]  /*31a0*/  FFMA R57, R30.reuse, R99, R58 ;  /* 0x000000631e397223 */ /* 0x040fe2000000003a */
[----:B------:R-:W-:Y:S01]  /*31b0*/  FFMA R59, R30, R97, R56 ;  /* 0x000000611e3b7223 */ /* 0x000fe20000000038 */
[C---:B------:R-:W-:Y:S01]  /*31c0*/  FFMA R53, R32.reuse, R101, R23 ;  /* 0x0000006520357223 */ /* 0x040fe20000000017 */
[C---:B------:R-:W-:Y:S01]  /*31d0*/  FFMA R33, R32.reuse, R99, R52 ;  /* 0x0000006320217223 */ /* 0x040fe20000000034 */
[C---:B------:R-:W-:Y:S01]  /*31e0*/  FFMA R51, R32.reuse, R97, R42 ;  /* 0x0000006120337223 */ /* 0x040fe2000000002a */
[-C--:B------:R-:W-:Y:S01]  /*31f0*/  FFMA R55, R32, R103.reuse, R44 ;  /* 0x0000006720377223 */ /* 0x080fe2000000002c */
[----:B------:R-:W-:Y:S01]  /*3200*/  FFMA R30, R30, R103, R50 ;  /* 0x000000671e1e7223 */ /* 0x000fe20000000032 */
[-C--:B------:R-:W-:Y:S01]  /*3210*/  FFMA R65, R101, R48.reuse, R66 ;  /* 0x0000003065417223 */ /* 0x080fe20000000042 */
[-C--:B------:R-:W-:Y:S01]  /*3220*/  FFMA R61, R99, R48.reuse, R64 ;  /* 0x00000030633d7223 */ /* 0x080fe20000000040 */
[-C--:B------:R-:W-:Y:S01]  /*3230*/  FFMA R69, R97, R48.reuse, R60 ;  /* 0x0000003061457223 */ /* 0x080fe2000000003c */
[----:B------:R-:W-:Y:S01]  /*3240*/  FFMA R79, R103, R48, R54 ;  /* 0x00000030674f7223 */ /* 0x000fe20000000036 */
[----:B------:R-:W-:Y:S01]  /*3250*/  IADD3.X R95, RZ, R95, RZ, P6, !PT ;  /* 0x0000005fff5f7210 */ /* 0x000fe200037fe4ff */
[-C--:B--2---:R-:W-:Y:S01]  /*3260*/  FFMA R101, R101, R46.reuse, R22 ;  /* 0x0000002e65657223 */ /* 0x084fe20000000016 */
[-C--:B------:R-:W-:Y:S01]  /*3270*/  FFMA R99, R99, R46.reuse, R24 ;  /* 0x0000002e63637223 */ /* 0x080fe20000000018 */
[-C--:B------:R-:W-:Y:S01]  /*3280*/  FFMA R97, R97, R46.reuse, R26 ;  /* 0x0000002e61617223 */ /* 0x080fe2000000001a */
[----:B------:R-:W-:Y:S01]  /*3290*/  FFMA R103, R103, R46, R28 ;  /* 0x0000002e67677223 */ /* 0x000fe2000000001c */
[----:B------:R-:W-:Y:S01]  /*32a0*/  @!P5 CALL.REL.NOINC `(.L_x_103) ;  /* 0x000000100000d944 */ /* 0x000fe20003c00000 */
[----:B------:R-:W-:Y:S05]  /*32b0*/  BRA `(.L_x_104) ;  /* 0xffffd67000007947 */ /* 0x000fea000383ffff */
.L_x_103:
[----:B------:R-:W0:Y:S01]  /*32c0*/  S2R R5, SR_CTAID.Z ;  /* 0x0000000000057919 */ /* 0x000e220000002700 */
[----:B------:R-:W-:-:S02]  /*32d0*/  MOV R10, 0x4 ;  /* 0x00000004000a7802 */ /* 0x000fc40000000f00 */
[----:B0-----:R-:W-:-:S05]  /*32e0*/  LEA R5, R5, R0, 0x6 ;  /* 0x0000000005057211 */ /* 0x001fca00078e30ff */
[----:B------:R-:W-:-:S05]  /*32f0*/  IMAD.WIDE R2, R5, R10, c[0x0][0x178] ;  /* 0x00005e0005027625 */ /* 0x000fca00078e020a */
[----:B------:R0:W2:Y:S04]  /*3300*/  LDG.E.CONSTANT R8, [R2.64] ;  /* 0x0000000402087981 */ /* 0x0000a8000c1e9900 */
[----:B------:R0:W3:Y:S04]  /*3310*/  LDG.E.CONSTANT R6, [R2.64+0x40] ;  /* 0x0000400402067981 */ /* 0x0000e8000c1e9900 */
[----:B------:R0:W4:Y:S04]  /*3320*/  LDG.E.CONSTANT R4, [R2.64+0x80] ;  /* 0x0000800402047981 */ /* 0x000128000c1e9900 */
[----:B------:R0:W5:Y:S01]  /*3330*/  LDG.E.CONSTANT R0, [R2.64+0xc0] ;  /* 0x0000c00402007981 */ /* 0x000162000c1e9900 */
[----:B------:R-:W1:Y:S03]  /*3340*/  S2UR UR6, SR_CTAID.X ;  /* 0x00000000000679c3 */ /* 0x000e660000002500 */
[----:B------:R-:W0:Y:S02]  /*3350*/  S2R R12, SR_TID.Y ;  /* 0x00000000000c7919 */ /* 0x000e240000002200 */
[----:B0-----:R-:W-:-:S05]  /*3360*/  IMAD R5, R5, 0xe, R12 ;  /* 0x0000000e05057824 */ /* 0x001fca00078e020c */
[----:B-1----:R-:W-:-:S04]  /*3370*/  LEA R5, R5, UR6, 0x1 ;  /* 0x0000000605057c11 */ /* 0x002fc8000f8e08ff */
[----:B------:R-:W-:-:S05]  /*3380*/  LEA R5, R5, -R5, 0x3 ;  /* 0x8000000505057211 */ /* 0x000fca00078e18ff */
        /* <DEDUP_REMOVED lines=20> */
[----:B------:R0:W-:Y:S01]  /*34d0*/  STG.E [R2.64+0xc], R5 ;  /* 0x00000c0502007986 */ /* 0x0001e2000c101904 */
[--C-:B----4-:R-:W-:Y:S01]  /*34e0*/  FADD R67, R67, R4.reuse ;  /* 0x0000000443437221 */ /* 0x110fe20000000000 */
        /* <DEDUP_REMOVED lines=10> */
[----:B0-----:R-:W-:Y:S01]  /*3590*/  FMNMX R5, RZ, R6, !PT ;  /* 0x00000006ff057209 */ /* 0x001fe20007800000 */
[--C-:B------:R-:W-:Y:S01]  /*35a0*/  FADD R59, R59, R4.reuse ;  /* 0x000000043b3b7221 */ /* 0x100fe20000000000 */
[--C-:B------:R-:W-:Y:S01]  /*35b0*/  FADD R69, R69, R4.reuse ;  /* 0x0000000445457221 */ /* 0x100fe20000000000 */
[----:B------:R-:W-:Y:S01]  /*35c0*/  FADD R4, R97, R4 ;  /* 0x0000000461047221 */ /* 0x000fe20000000000 */
[--C-:B------:R-:W-:Y:S01]  /*35d0*/  FADD R93, R93, R8.reuse ;  /* 0x000000085d5d7221 */ /* 0x100fe20000000000 */
        /* <DEDUP_REMOVED lines=10> */
[--C-:B-----5:R-:W-:Y:S01]  /*3680*/  FADD R34, R34, R0.reuse ;  /* 0x0000000022227221 */ /* 0x120fe20000000000 */
[----:B------:R-:W-:Y:S01]  /*3690*/  FMNMX R7, RZ, R40, !PT ;  /* 0x00000028ff077209 */ /* 0x000fe20007800000 */
[--C-:B------:R-:W-:Y:S01]  /*36a0*/  FADD R109, R109, R0.reuse ;  /* 0x000000006d6d7221 */ /* 0x100fe20000000000 */
[----:B0-----:R-:W-:Y:S01]  /*36b0*/  FMNMX R5, RZ, R4, !PT ;  /* 0x00000004ff057209 */ /* 0x001fe20007800000 */
[--C-:B------:R-:W-:Y:S01]  /*36c0*/  FADD R117, R117, R0.reuse ;  /* 0x0000000075757221 */ /* 0x100fe20000000000 */
[----:B------:R-:W-:Y:S01]  /*36d0*/  FMNMX R9, RZ, R8, !PT ;  /* 0x00000008ff097209 */ /* 0x000fe20007800000 */
[--C-:B------:R-:W-:Y:S01]  /*36e0*/  FADD R125, R125, R0.reuse ;  /* 0x000000007d7d7221 */ /* 0x100fe20000000000 */
        /* <DEDUP_REMOVED lines=12> */
[----:B------:R-:W-:-:S02]  /*37b0*/  FMNMX R107, RZ, R107, !PT ;  /* 0x0000006bff6b7209 */ /* 0x000fc40007800000 */
[----:B0-----:R-:W-:Y:S01]  /*37c0*/  FMNMX R5, RZ, R34, !PT ;  /* 0x00000022ff057209 */ /* 0x001fe20007800000 */
[----:B------:R0:W-:Y:S01]  /*37d0*/  STG.E [R2.64+0x1a0], R9 ;  /* 0x0001a00902007986 */ /* 0x0001e2000c101904 */
[----:B------:R-:W-:Y:S02]  /*37e0*/  FMNMX R115, RZ, R115, !PT ;  /* 0x00000073ff737209 */ /* 0x000fe40007800000 */
[----:B------:R-:W-:Y:S01]  /*37f0*/  FMNMX R123, RZ, R123, !PT ;  /* 0x0000007bff7b7209 */ /* 0x000fe20007800000 */
[----:B------:R2:W-:Y:S01]  /*3800*/  STG.E [R2.64+0x948c], R5 ;  /* 0x00948c0502007986 */ /* 0x0005e2000c101904 */
[----:B------:R-:W-:Y:S02]  /*3810*/  FMNMX R93, RZ, R93, !PT ;  /* 0x0000005dff5d7209 */ /* 0x000fe40007800000 */
[----:B------:R-:W-:Y:S01]  /*3820*/  FMNMX R83, RZ, R83, !PT ;  /* 0x00000053ff537209 */ /* 0x000fe20007800000 */
[----:B------:R-:W-:Y:S01]  /*3830*/  STG.E [R2.64], R107 ;  /* 0x0000006b02007986 */ /* 0x000fe2000c101904 */
[----:B------:R-:W-:-:S02]  /*3840*/  FMNMX R75, RZ, R75, !PT ;  /* 0x0000004bff4b7209 */ /* 0x000fc40007800000 */
[----:B------:R-:W-:Y:S01]  /*3850*/  FMNMX R39, RZ, R39, !PT ;  /* 0x00000027ff277209 */ /* 0x000fe20007800000 */
[----:B------:R-:W-:Y:S01]  /*3860*/  STG.E [R2.64+0x188], R115 ;  /* 0x0001887302007986 */ /* 0x000fe2000c101904 */
        /* <DEDUP_REMOVED lines=52> */
[----:B-1----:R-:W-:Y:S01]  /*3bb0*/  FMNMX R7, RZ, R38, !PT ;  /* 0x00000026ff077209 */ /* 0x002fe20007800000 */
[----:B------:R-:W-:Y:S01]  /*3bc0*/  STG.E [R2.64+0x3110], R35 ;  /* 0x0031102302007986 */ /* 0x000fe2000c101904 */
[----:B0-----:R-:W-:Y:S02]  /*3bd0*/  FMNMX R9, RZ, R62, !PT ;  /* 0x0000003eff097209 */ /* 0x001fe40007800000 */
[----:B------:R-:W-:Y:S01]  /*3be0*/  FMNMX R41, RZ, R41, !PT ;  /* 0x00000029ff297209 */ /* 0x000fe20007800000 */
[----:B------:R-:W-:Y:S01]  /*3bf0*/  STG.E [R2.64+0x3298], R43 ;  /* 0x0032982b02007986 */ /* 0x000fe2000c101904 */
[----:B------:R-:W-:Y:S02]  /*3c00*/  FMNMX R49, RZ, R49, !PT ;  /* 0x00000031ff317209 */ /* 0x000fe40007800000 */
[----:B------:R-:W-:Y:S01]  /*3c10*/  FMNMX R55, RZ, R55, !PT ;  /* 0x00000037ff377209 */ /* 0x000fe20007800000 */
[----:B------:R-:W-:Y:S01]  /*3c20*/  STG.E [R2.64+0x3114], R33 ;  /* 0x0031142102007986 */ /* 0x000fe2000c101904 */
[----:B--2---:R-:W-:-:S02]  /*3c30*/  FMNMX R5, RZ, R30, !PT ;  /* 0x0000001eff057209 */ /* 0x004fc40007800000 */
[----:B------:R-:W-:Y:S01]  /*3c40*/  FMNMX R79, RZ, R79, !PT ;  /* 0x0000004fff4f7209 */ /* 0x000fe20007800000 */
[----:B------:R-:W-:Y:S01]  /*3c50*/  STG.E [R2.64+0x329c], R57 ;  /* 0x00329c3902007986 */ /* 0x000fe2000c101904 */
[----:B------:R-:W-:-:S03]  /*3c60*/  FMNMX R11, RZ, R0, !PT ;  /* 0x00000000ff0b7209 */ /* 0x000fc60007800000 */
        /* <DEDUP_REMOVED lines=28> */
.L_x_105:
        /* <DEDUP_REMOVED lines=13> */
.L_x_145:


//--------------------- .text.tvmgen_default_fused_nn_conv2d_add_add_nn_relu_3_kernel --------------------------
	.section	.text.tvmgen_default_fused_nn_conv2d_add_add_nn_relu_3_kernel,"ax",@progbits
	.sectionflags	@"SHF_BARRIERS=1"
	.sectioninfo	@"SHI_REGISTERS=40"
	.align	128
        .global         tvmgen_default_fused_nn_conv2d_add_add_nn_relu_3_kernel
        .type           tvmgen_default_fused_nn_conv2d_add_add_nn_relu_3_kernel,@function
        .size           tvmgen_default_fused_nn_conv2d_add_add_nn_relu_3_kernel,(.L_x_146 - tvmgen_default_fused_nn_conv2d_add_add_nn_relu_3_kernel)
        .other          tvmgen_default_fused_nn_conv2d_add_add_nn_relu_3_kernel,@"STO_CUDA_ENTRY STV_DEFAULT"
tvmgen_default_fused_nn_conv2d_add_add_nn_relu_3_kernel:
.text.tvmgen_default_fused_nn_conv2d_add_add_nn_relu_3_kernel:
[----:B------:R-:W-:Y:S02]  /*0000*/  MOV R1, c[0x0][0x28] ;  /* 0x00000a0000017a02 */ /* 0x000fe40000000f00 */
[----:B------:R-:W0:Y:S01]  /*0010*/  S2R R0, SR_TID.Z ;  /* 0x0000000000007919 */ /* 0x000e220000002300 */
[----:B------:R-:W-:Y:S01]  /*0020*/  MOV R3, RZ ;  /* 0x000000ff00037202 */ /* 0x000fe20000000f00 */
[----:B------:R-:W-:Y:S01]  /*0030*/  CS2R R20, SRZ ;  /* 0x0000000000147805 */ /* 0x000fe2000001ff00 */
[----:B------:R-:W-:Y:S01]  /*0040*/  MOV R33, RZ ;  /* 0x000000ff00217202 */ /* 0x000fe20000000f00 */
[----:B------:R-:W0:Y:S01]  /*0050*/  S2R R2, SR_TID.Y ;  /* 0x0000000000027919 */ /* 0x000e220000002200 */
[----:B------:R-:W-:Y:S01]  /*0060*/  CS2R R10, SRZ ;  /* 0x00000000000a7805 */ /* 0x000fe2000001ff00 */
[----:B------:R-:W-:Y:S01]  /*0070*/  MOV R13, RZ ;  /* 0x000000ff000d7202 */ /* 0x000fe20000000f00 */
[----:B------:R-:W-:Y:S01]  /*0080*/  CS2R R8, SRZ ;  /* 0x0000000000087805 */ /* 0x000fe2000001ff00 */
[----:B------:R-:W-:Y:S01]  /*0090*/  MOV R14, RZ ;  /* 0x000000ff000e7202 */ /* 0x000fe20000000f00 */
[----:B------:R-:W-:Y:S01]  /*00a0*/  ULDC.64 UR4, c[0x0][0x118] ;  /* 0x0000460000047ab9 */ /* 0x000fe20000000a00 */
[----:B------:R-:W-:-:S02]  /*00b0*/  MOV R25, RZ ;  /* 0x000000ff00197202 */ /* 0x000fc40000000f00 */
[----:B------:R-:W-:Y:S02]  /*00c0*/  MOV R30, RZ ;  /* 0x000000ff001e7202 */ /* 0x000fe40000000f00 */
[----:B------:R-:W-:Y:S02]  /*00d0*/  MOV R18, RZ ;  /* 0x000000ff00127202 */ /* 0x000fe40000000f00 */
[----:B------:R-:W-:Y:S02]  /*00e0*/  MOV R7, RZ ;  /* 0x000000ff00077202 */ /* 0x000fe40000000f00 */
[----:B------:R-:W-:Y:S01]  /*00f0*/  MOV R22, RZ ;  /* 0x000000ff00167202 */ /* 0x000fe20000000f00 */
[----:B0-----:R-:W-:Y:S01]  /*0100*/  IMAD R16, R0, 0x7, R2 ;  /* 0x0000000700107824 */ /* 0x001fe200078e0202 */
[----:B------:R-:W-:-:S04]  /*0110*/  LEA R15, R2, R2, 0x2 ;  /* 0x00000002020f7211 */ /* 0x000fc800078e10ff */
[----:B------:R-:W-:Y:S02]  /*0120*/  LEA R16, R16, -R16, 0x3 ;  /* 0x8000001010107211 */ /* 0x000fe400078e18ff */
.L_x_108:
[C---:B------:R-:W-:Y:S01]  /*0130*/  IADD3 R31, R15.reuse, 0x2, RZ ;  /* 0x000000020f1f7810 */ /* 0x040fe20007ffe0ff */
[----:B------:R-:W-:Y:S01]  /*0140*/  BAR.SYNC.DEFER_BLOCKING 0x0 ;  /* 0x0000000000007b1d */ /* 0x000fe20000010000 */
[-C--:B------:R-:W-:Y:S02]  /*0150*/  LEA.HI.SX32 R4, R15, R0.reuse, 0x1b ;  /* 0x000000000f047211 */ /* 0x080fe400078fdaff */
[----:B------:R-:W-:Y:S02]  /*0160*/  LEA.HI.SX32 R6, R31, R0, 0x1b ;  /* 0x000000001f067211 */ /* 0x000fe400078fdaff */
[----:B------:R-:W-:Y:S02]  /*0170*/  ISETP.GT.AND P0, PT, R4, 0xf, PT ;  /* 0x0000000f0400780c */ /* 0x000fe40003f04270 */
[----:B------:R-:W-:Y:S02]  /*0180*/  ISETP.GT.AND P2, PT, R6, 0xf, PT ;  /* 0x0000000f0600780c */ /* 0x000fe40003f44270 */
[----:B------:R-:W-:-:S02]  /*0190*/  ISETP.GT.OR P0, PT, R15, 0x1f, P0 ;  /* 0x0000001f0f00780c */ /* 0x000fc40000704670 */
[C---:B------:R-:W-:Y:S02]  /*01a0*/  ISETP.GT.OR P2, PT, R15.reuse, 0x1d, P2 ;  /* 0x0000001d0f00780c */ /* 0x040fe40001744670 */
[----:B------:R-:W-:Y:S02]  /*01b0*/  IADD3 R29, R15, 0x1, RZ ;  /* 0x000000010f1d7810 */ /* 0x000fe40007ffe0ff */
[----:B------:R-:W-:Y:S02]  /*01c0*/  MOV R17, 0x4 ;  /* 0x0000000400117802 */ /* 0x000fe40000000f00 */
[----:B------:R-:W-:-:S04]  /*01d0*/  LEA.HI.SX32 R4, R29, R0, 0x1b ;  /* 0x000000001d047211 */ /* 0x000fc800078fdaff */
[----:B------:R-:W-:Y:S01]  /*01e0*/  ISETP.GT.AND P1, PT, R4, 0xf, PT ;  /* 0x0000000f0400780c */ /* 0x000fe20003f24270 */
[----:B------:R-:W0:Y:S01]  /*01f0*/  @!P0 S2R R5, SR_CTAID.Z ;  /* 0x0000000000058919 */ /* 0x000e220000002700 */
[----:B------:R-:W-:Y:S01]  /*0200*/  IMAD R4, R3, 0x310, R16 ;  /* 0x0000031003047824 */ /* 0x000fe200078e0210 */
[----:B------:R-:W-:Y:S02]  /*0210*/  @!P2 LOP3.LUT R36, R31, 0xf, RZ, 0xc0, !PT ;  /* 0x0000000f1f24a812 */ /* 0x000fe400078ec0ff */
[----:B------:R-:W1:Y:S01]  /*0220*/  @!P2 S2R R37, SR_CTAID.Z ;  /* 0x000000000025a919 */ /* 0x000e620000002700 */
[C---:B------:R-:W-:Y:S02]  /*0230*/  @!P0 LOP3.LUT R6, R15.reuse, 0xf, RZ, 0xc0, !PT ;  /* 0x0000000f0f068812 */ /* 0x040fe400078ec0ff */
[----:B------:R-:W-:-:S13]  /*0240*/  ISETP.GT.OR P1, PT, R15, 0x1e, P1 ;  /* 0x0000001e0f00780c */ /* 0x000fda0000f24670 */
[----:B------:R-:W2:Y:S01]  /*0250*/  @!P1 S2R R35, SR_CTAID.Z ;  /* 0x0000000000239919 */ /* 0x000ea20000002700 */
[-C--:B0-----:R-:W-:Y:S01]  /*0260*/  @!P0 LEA R12, R5, R0.reuse, 0x4 ;  /* 0x00000000050c8211 */ /* 0x081fe200078e20ff */
[----:B------:R-:W-:Y:S01]  /*0270*/  IMAD.WIDE R4, R4, R17, c[0x0][0x168] ;  /* 0x00005a0004047625 */ /* 0x000fe200078e0211 */
[----:B-1----:R-:W-:Y:S02]  /*0280*/  @!P2 LEA R32, R37, R0, 0x4 ;  /* 0x000000002520a211 */ /* 0x002fe400078e20ff */
[-C--:B------:R-:W-:Y:S02]  /*0290*/  @!P0 LEA R19, R12, R3.reuse, 0x6 ;  /* 0x000000030c138211 */ /* 0x080fe400078e30ff */
[----:B------:R0:W3:Y:S01]  /*02a0*/  LDG.E.CONSTANT R28, [R4.64+0x4] ;  /* 0x00000404041c7981 */ /* 0x0000e2000c1e9900 */
[----:B------:R-:W-:Y:S01]  /*02b0*/  @!P2 LEA R37, R32, R3, 0x6 ;  /* 0x000000032025a211 */ /* 0x000fe200078e30ff */
[----:B------:R-:W-:Y:S01]  /*02c0*/  @!P0 IMAD R12, R2, 0xa0, RZ ;  /* 0x000000a0020c8824 */ /* 0x000fe200078e02ff */
[----:B------:R-:W-:Y:S01]  /*02d0*/  @!P0 LEA R34, R19, R6, 0x4 ;  /* 0x0000000613228211 */ /* 0x000fe200078e20ff */
[----:B------:R0:W4:Y:S01]  /*02e0*/  LDG.E.CONSTANT R27, [R4.64+0x8] ;  /* 0x00000804041b7981 */ /* 0x000122000c1e9900 */
[----:B------:R-:W-:-:S02]  /*02f0*/  @!P2 LEA R36, R37, R36, 0x4 ;  /* 0x000000242524a211 */ /* 0x000fc400078e20ff */
[----:B------:R-:W-:Y:S01]  /*0300*/  IADD3 R37, R15, 0x3, RZ ;  /* 0x000000030f257810 */ /* 0x000fe20007ffe0ff */
[----:B------:R0:W5:Y:S04]  /*0310*/  LDG.E.CONSTANT R6, [R4.64] ;  /* 0x0000000404067981 */ /* 0x000168000c1e9900 */
[----:B------:R0:W5:Y:S04]  /*0320*/  LDG.E.CONSTANT R26, [R4.64+0xc] ;  /* 0x00000c04041a7981 */ /* 0x000168000c1e9900 */
[----:B------:R0:W5:Y:S04]  /*0330*/  LDG.E.CONSTANT R24, [R4.64+0x10] ;  /* 0x0000100404187981 */ /* 0x000168000c1e9900 */
[----:B------:R0:W5:Y:S04]  /*0340*/  LDG.E.CONSTANT R23, [R4.64+0x14] ;  /* 0x0000140404177981 */ /* 0x000168000c1e9900 */
[----:B------:R0:W5:Y:S02]  /*0350*/  LDG.E.CONSTANT R19, [R4.64+0x18] ;  /* 0x0000180404137981 */ /* 0x000164000c1e9900 */
[----:B0-----:R-:W-:-:S04]  /*0360*/  LEA.HI.SX32 R4, R37, R0, 0x1b ;  /* 0x0000000025047211 */ /* 0x001fc800078fdaff */
[----:B------:R-:W-:-:S04]  /*0370*/  ISETP.GT.AND P3, PT, R4, 0xf, PT ;  /* 0x0000000f0400780c */ /* 0x000fc80003f64270 */
[----:B------:R-:W-:Y:S02]  /*0380*/  ISETP.GT.OR P3, PT, R15, 0x1c, P3 ;  /* 0x0000001c0f00780c */ /* 0x000fe40001f64670 */
[----:B------:R-:W-:-:S11]  /*0390*/  @!P0 LOP3.LUT R12, R12, 0xfffffe00, RZ, 0xc0, !PT ;  /* 0xfffffe000c0c8812 */ /* 0x000fd600078ec0ff */
[----:B------:R-:W0:Y:S01]  /*03a0*/  @!P3 S2R R5, SR_CTAID.Z ;  /* 0x000000000005b919 */ /* 0x000e220000002700 */
[----:B------:R-:W-:Y:S02]  /*03b0*/  @!P0 IADD3 R34, R34, R12, RZ ;  /* 0x0000000c22228210 */ /* 0x000fe40007ffe0ff */
[----:B--2---:R-:W-:Y:S02]  /*03c0*/  @!P1 LEA R12, R35, R0, 0x4 ;  /* 0x00000000230c9211 */ /* 0x004fe400078e20ff */
[C---:B------:R-:W-:Y:S02]  /*03d0*/  @!P1 LOP3.LUT R35, R29.reuse, 0xf, RZ, 0xc0, !PT ;  /* 0x0000000f1d239812 */ /* 0x040fe400078ec0ff */
[----:B------:R-:W-:Y:S02]  /*03e0*/  @!P1 LEA R12, R12, R3, 0x6 ;  /* 0x000000030c0c9211 */ /* 0x000fe400078e30ff */
[----:B------:R-:W-:Y:S02]  /*03f0*/  @!P1 SHF.L.U32 R29, R29, 0x5, RZ ;  /* 0x000000051d1d9819 */ /* 0x000fe400000006ff */
[----:B------:R-:W-:-:S02]  /*0400*/  @!P1 LEA R35, R12, R35, 0x4 ;  /* 0x000000230c239211 */ /* 0x000fc400078e20ff */
[----:B------:R-:W-:-:S04]  /*0410*/  @!P1 LOP3.LUT R4, R29, 0xfffffe00, RZ, 0xc0, !PT ;  /* 0xfffffe001d049812 */ /* 0x000fc800078ec0ff */
[----:B------:R-:W-:Y:S02]  /*0420*/  @!P1 IADD3 R35, R35, R4, RZ ;  /* 0x0000000423239210 */ /* 0x000fe40007ffe0ff */
[----:B0-----:R-:W-:Y:S02]  /*0430*/  @!P3 LEA R4, R5, R0, 0x4 ;  /* 0x000000000504b211 */ /* 0x001fe400078e20ff */
[----:B------:R-:W-:Y:S02]  /*0440*/  IADD3 R29, R15, 0x4, RZ ;  /* 0x000000040f1d7810 */ /* 0x000fe40007ffe0ff */
[----:B------:R-:W-:Y:S02]  /*0450*/  @!P3 LEA R5, R4, R3, 0x6 ;  /* 0x000000030405b211 */ /* 0x000fe400078e30ff */
[----:B------:R-:W-:-:S04]  /*0460*/  @!P3 LOP3.LUT R4, R37, 0xf, RZ, 0xc0, !PT ;  /* 0x0000000f2504b812 */ /* 0x000fc800078ec0ff */
[----:B------:R-:W-:Y:S02]  /*0470*/  @!P3 LEA R4, R5, R4, 0x4 ;  /* 0x000000040504b211 */ /* 0x000fe400078e20ff */
[----:B------:R-:W-:-:S04]  /*0480*/  LEA.HI.SX32 R5, R29, R0, 0x1b ;  /* 0x000000001d057211 */ /* 0x000fc800078fdaff */
[----:B------:R-:W-:-:S04]  /*0490*/  ISETP.GT.AND P4, PT, R5, 0xf, PT ;  /* 0x0000000f0500780c */ /* 0x000fc80003f84270 */
[----:B------:R-:W-:Y:S02]  /*04a0*/  ISETP.GT.OR P4, PT, R15, 0x1b, P4 ;  /* 0x0000001b0f00780c */ /* 0x000fe40002784670 */
[----:B------:R-:W-:Y:S02]  /*04b0*/  @!P3 SHF.L.U32 R37, R37, 0x5, RZ ;  /* 0x000000052525b819 */ /* 0x000fe400000006ff */
[----:B------:R-:W-:Y:S02]  /*04c0*/  @!P2 SHF.L.U32 R31, R31, 0x5, RZ ;  /* 0x000000051f1fa819 */ /* 0x000fe400000006ff */
[----:B------:R-:W-:Y:S02]  /*04d0*/  @!P3 LOP3.LUT R37, R37, 0xfffffe00, RZ, 0xc0, !PT ;  /* 0xfffffe002525b812 */ /* 0x000fe400078ec0ff */
[----:B------:R-:W-:-:S05]  /*04e0*/  @!P2 LOP3.LUT R31, R31, 0xfffffe00, RZ, 0xc0, !PT ;  /* 0xfffffe001f1fa812 */ /* 0x000fca00078ec0ff */
[----:B------:R-:W0:Y:S01]  /*04f0*/  @!P4 S2R R12, SR_CTAID.Z ;  /* 0x00000000000cc919 */ /* 0x000e220000002700 */
[----:B------:R-:W-:Y:S01]  /*0500*/  @!P3 IADD3 R32, R4, R37, RZ ;  /* 0x000000250420b210 */ /* 0x000fe20007ffe0ff */
[----:B------:R-:W-:Y:S01]  /*0510*/  @!P0 IMAD.WIDE R4, R34, R17, c[0x0][0x170] ;  /* 0x00005c0022048625 */ /* 0x000fe200078e0211 */
[----:B------:R-:W-:-:S04]  /*0520*/  @!P2 IADD3 R36, R36, R31, RZ ;  /* 0x0000001f2424a210 */ /* 0x000fc80007ffe0ff */
[----:B------:R1:W2:Y:S02]  /*0530*/  @!P0 LDG.E.CONSTANT R31, [R4.64] ;  /* 0x00000004041f8981 */ /* 0x0002a4000c1e9900 */
[----:B-1----:R-:W-:-:S05]  /*0540*/  @!P1 IMAD.WIDE R4, R35, R17, c[0x0][0x170] ;  /* 0x00005c0023049625 */ /* 0x002fca00078e0211 */
[----:B------:R1:W2:Y:S02]  /*0550*/  @!P1 LDG.E.CONSTANT R34, [R4.64] ;  /* 0x0000000404229981 */ /* 0x0002a4000c1e9900 */
[----:B-1----:R-:W-:-:S05]  /*0560*/  @!P2 IMAD.WIDE R4, R36, R17, c[0x0][0x170] ;  /* 0x00005c002404a625 */ /* 0x002fca00078e0211 */
[----:B------:R1:W2:Y:S02]  /*0570*/  @!P2 LDG.E.CONSTANT R35, [R4.64] ;  /* 0x000000040423a981 */ /* 0x0002a4000c1e9900 */
[----:B-1----:R-:W-:Y:S01]  /*0580*/  @!P3 IMAD.WIDE R4, R32, R17, c[0x0][0x170] ;  /* 0x00005c002004b625 */ /* 0x002fe200078e0211 */
[----:B0-----:R-:W-:-:S04]  /*0590*/  @!P4 LEA R32, R12, R0, 0x4 ;  /* 0x000000000c20c211 */ /* 0x001fc800078e20ff */
[----:B------:R-:W-:Y:S01]  /*05a0*/  @!P4 LEA R37, R32, R3, 0x6 ;  /* 0x000000032025c211 */ /* 0x000fe200078e30ff */
[----:B------:R0:W2:Y:S01]  /*05b0*/  @!P3 LDG.E.CONSTANT R12, [R4.64] ;  /* 0x00000004040cb981 */ /* 0x0000a2000c1e9900 */
[C---:B------:R-:W-:Y:S02]  /*05c0*/  @!P4 LOP3.LUT R32, R29.reuse, 0xf, RZ, 0xc0, !PT ;  /* 0x0000000f1d20c812 */ /* 0x040fe400078ec0ff */
[----:B------:R-:W-:Y:S02]  /*05d0*/  @!P4 SHF.L.U32 R29, R29, 0x5, RZ ;  /* 0x000000051d1dc819 */ /* 0x000fe400000006ff */
[----:B------:R-:W-:Y:S02]  /*05e0*/  @!P4 LEA R32, R37, R32, 0x4 ;  /* 0x000000202520c211 */ /* 0x000fe400078e20ff */
[----:B------:R-:W-:-:S04]  /*05f0*/  @!P4 LOP3.LUT R29, R29, 0xfffffe00, RZ, 0xc0, !PT ;  /* 0xfffffe001d1dc812 */ /* 0x000fc800078ec0ff */
[----:B------:R-:W-:-:S05]  /*0600*/  @!P4 IADD3 R32, R32, R29, RZ ;  /* 0x0000001d2020c210 */ /* 0x000fca0007ffe0ff */
[----:B0-----:R-:W-:-:S05]  /*0610*/  @!P4 IMAD.WIDE R4, R32, R17, c[0x0][0x170] ;  /* 0x00005c002004c625 */ /* 0x001fca00078e0211 */
[----:B------:R0:W2:Y:S01]  /*0620*/  @!P4 LDG.E.CONSTANT R29, [R4.64] ;  /* 0x00000004041dc981 */ /* 0x0000a2000c1e9900 */
[CC--:B------:R-:W-:Y:S02]  /*0630*/  @!P0 LEA R32, R0.reuse, R15.reuse, 0x5 ;  /* 0x0000000f00208211 */ /* 0x0c0fe400078e28ff */
[CC--:B------:R-:W-:Y:S02]  /*0640*/  @!P1 LEA R37, R0.reuse, R15.reuse, 0x5 ;  /* 0x0000000f00259211 */ /* 0x0c0fe400078e28ff */
[CC--:B------:R-:W-:Y:S02]  /*0650*/  @!P2 LEA R36, R0.reuse, R15.reuse, 0x5 ;  /* 0x0000000f0024a211 */ /* 0x0c0fe400078e28ff */
[C---:B0-----:R-:W-:Y:S02]  /*0660*/  @!P3 LEA R5, R0.reuse, R15, 0x5 ;  /* 0x0000000f0005b211 */ /* 0x041fe400078e28ff */
[----:B------:R-:W-:-:S04]  /*0670*/  LEA R4, R0, 0xc40, 0x6 ;  /* 0x00000c4000047811 */ /* 0x000fc800078e30ff */
[----:B------:R-:W-:Y:S01]  /*0680*/  IADD3 R4, R4, 0x404, RZ ;  /* 0x0000040404047810 */ /* 0x000fe20007ffe0ff */
[----:B---3--:R-:W-:Y:S04]  /*0690*/  STS [R16.X4+0x4], R28 ;  /* 0x0000041c10007388 */ /* 0x008fe80000004800 */
[----:B----4-:R-:W-:Y:S04]  /*06a0*/  STS [R16.X4+0x8], R27 ;  /* 0x0000081b10007388 */ /* 0x010fe80000004800 */
[----:B-----5:R0:W-:Y:S04]  /*06b0*/  STS [R16.X4], R6 ;  /* 0x0000000610007388 */ /* 0x0201e80000004800 */
[----:B------:R-:W-:Y:S04]  /*06c0*/  STS [R16.X4+0xc], R26 ;  /* 0x00000c1a10007388 */ /* 0x000fe80000004800 */
[----:B------:R-:W-:Y:S01]  /*06d0*/  STS [R16.X4+0x10], R24 ;  /* 0x0000101810007388 */ /* 0x000fe20000004800 */
[----:B0-----:R-:W-:-:S03]  /*06e0*/  @!P4 LEA R6, R0, R15, 0x5 ;  /* 0x0000000f0006c211 */ /* 0x001fc600078e28ff */
[----:B------:R-:W-:Y:S04]  /*06f0*/  STS [R16.X4+0x14], R23 ;  /* 0x0000141710007388 */ /* 0x000fe80000004800 */
[----:B------:R0:W-:Y:S02]  /*0700*/  STS [R16.X4+0x18], R19 ;  /* 0x0000181310007388 */ /* 0x0001e40000004800 */
[----:B0-----:R-:W-:-:S05]  /*0710*/  MOV R19, 0x1c ;  /* 0x0000001c00137802 */ /* 0x001fca0000000f00 */
[----:B------:R-:W-:Y:S01]  /*0720*/  IMAD R19, R2, R19, 0xdc ;  /* 0x000000dc02137424 */ /* 0x000fe200078e0213 */
[----:B--2---:R-:W-:Y:S04]  /*0730*/  @!P0 STS [R32.X4+0xc40], R31 ;  /* 0x000c401f20008388 */ /* 0x004fe80000004800 */
[----:B------:R-:W-:Y:S04]  /*0740*/  @!P1 STS [R37.X4+0xc44], R34 ;  /* 0x000c442225009388 */ /* 0x000fe80000004800 */
[----:B------:R-:W-:Y:S04]  /*0750*/  @!P2 STS [R36.X4+0xc48], R35 ;  /* 0x000c48232400a388 */ /* 0x000fe80000004800 */
[----:B------:R-:W-:Y:S04]  /*0760*/  @!P3 STS [R5.X4+0xc4c], R12 ;  /* 0x000c4c0c0500b388 */ /* 0x000fe80000004800 */
[----:B------:R0:W-:Y:S02]  /*0770*/  @!P4 STS [R6.X4+0xc50], R29 ;  /* 0x000c501d0600c388 */ /* 0x0001e40000004800 */
[----:B0-----:R-:W-:-:S02]  /*0780*/  MOV R6, 0x400 ;  /* 0x0000040000067802 */ /* 0x001fc40000000f00 */
[----:B------:R-:W-:Y:S06]  /*0790*/  BAR.SYNC.DEFER_BLOCKING 0x0 ;  /* 0x0000000000007b1d */ /* 0x000fec0000010000 */
.L_x_106:
[----:B------:R-:W-:Y:S01]  /*07a0*/  LDS R27, [R19+-0xdc] ;  /* 0xffff2400131b7984 */ /* 0x000fe20000000800 */
[----:B------:R-:W-:-:S03]  /*07b0*/  IADD3 R6, R6, 0x20, RZ ;  /* 0x0000002006067810 */ /* 0x000fc60007ffe0ff */
[----:B------:R-:W0:Y:S01]  /*07c0*/  LDS R23, [R4+-0x404] ;  /* 0xfffbfc0004177984 */ /* 0x000e220000000800 */
[----:B------:R-:W-:-:S03]  /*07d0*/  ISETP.NE.AND P0, PT, R6, 0x440, PT ;  /* 0x000004400600780c */ /* 0x000fc60003f05270 */
[----:B------:R-:W1:Y:S04]  /*07e0*/  LDS R24, [R4+-0x4] ;  /* 0xfffffc0004187984 */ /* 0x000e680000000800 */
[----:B------:R-:W2:Y:S04]  /*07f0*/  LDS R26, [R19+-0xd8] ;  /* 0xffff2800131a7984 */ /* 0x000ea80000000800 */
[----:B------:R-:W3:Y:S04]  /*0800*/  LDS R29, [R19+-0xd4] ;  /* 0xffff2c00131d7984 */ /* 0x000ee80000000800 */
[----:B------:R-:W4:Y:S04]  /*0810*/  LDS R12, [R19+-0xd0] ;  /* 0xffff3000130c7984 */ /* 0x000f280000000800 */
[----:B------:R-:W5:Y:S04]  /*0820*/  LDS R5, [R19+-0xcc] ;  /* 0xffff340013057984 */ /* 0x000f680000000800 */
[----:B------:R-:W5:Y:S04]  /*0830*/  LDS R34, [R19+-0xc8] ;  /* 0xffff380013227984 */ /* 0x000f680000000800 */
[----:B------:R-:W5:Y:S04]  /*0840*/  LDS R32, [R19+-0xc4] ;  /* 0xffff3c0013207984 */ /* 0x000f680000000800 */
[----:B------:R-:W-:Y:S04]  /*0850*/  LDS R31, [R19+-0x18] ;  /* 0xffffe800131f7984 */ /* 0x000fe80000000800 */
[----:B------:R-:W5:Y:S01]  /*0860*/  LDS R28, [R4+-0x400] ;  /* 0xfffc0000041c7984 */ /* 0x000f620000000800 */
[----:B0-----:R-:W-:-:S03]  /*0870*/  FFMA R22, R27, R23, R22 ;  /* 0x000000171b167223 */ /* 0x001fc60000000016 */
[----:B------:R-:W-:Y:S01]  /*0880*/  LDS R35, [R19+0x3bc] ;  /* 0x0003bc0013237984 */ /* 0x000fe20000000800 */
[----:B-1----:R-:W-:-:S03]  /*0890*/  FFMA R21, R27, R24, R21 ;  /* 0x000000181b157223 */ /* 0x002fc60000000015 */
[----:B------:R-:W0:Y:S01]  /*08a0*/  LDS R27, [R4] ;  /* 0x00000000041b7984 */ /* 0x000e220000000800 */
[CC--:B--2---:R-:W-:Y:S01]  /*08b0*/  FFMA R9, R23.reuse, R26.reuse, R9 ;  /* 0x0000001a17097223 */ /* 0x0c4fe20000000009 */
[C---:B------:R-:W-:Y:S02]  /*08c0*/  FFMA R14, R24.reuse, R26, R14 ;  /* 0x0000001a180e7223 */ /* 0x040fe4000000000e */
[----:B------:R-:W1:Y:S01]  /*08d0*/  LDS R26, [R19+-0x10] ;  /* 0xfffff000131a7984 */ /* 0x000e620000000800 */
[CC--:B---3--:R-:W-:Y:S01]  /*08e0*/  FFMA R8, R23.reuse, R29.reuse, R8 ;  /* 0x0000001d17087223 */ /* 0x0c8fe20000000008 */
[C---:B------:R-:W-:Y:S02]  /*08f0*/  FFMA R13, R24.reuse, R29, R13 ;  /* 0x0000001d180d7223 */ /* 0x040fe4000000000d */
[----:B------:R-:W2:Y:S01]  /*0900*/  LDS R29, [R19+-0x14] ;  /* 0xffffec00131d7984 */ /* 0x000ea20000000800 */
[-C--:B----4-:R-:W-:Y:S01]  /*0910*/  FFMA R7, R23, R12.reuse, R7 ;  /* 0x0000000c17077223 */ /* 0x090fe20000000007 */
[----:B------:R-:W-:-:S02]  /*0920*/  FFMA R12, R24, R12, R10 ;  /* 0x0000000c180c7223 */ /* 0x000fc4000000000a */
[----:B------:R-:W3:Y:S01]  /*0930*/  LDS R10, [R19+-0xc] ;  /* 0xfffff400130a7984 */ /* 0x000ee20000000800 */
[CC--:B-----5:R-:W-:Y:S01]  /*0940*/  FFMA R11, R24.reuse, R5.reuse, R11 ;  /* 0x00000005180b7223 */ /* 0x0e0fe2000000000b */
[C---:B------:R-:W-:Y:S02]  /*0950*/  FFMA R18, R23.reuse, R5, R18 ;  /* 0x0000000517127223 */ /* 0x040fe40000000012 */
[----:B------:R-:W4:Y:S01]  /*0960*/  LDS R5, [R19+-0x8] ;  /* 0xfffff80013057984 */ /* 0x000f220000000800 */
[CC--:B------:R-:W-:Y:S01]  /*0970*/  FFMA R33, R24.reuse, R34.reuse, R33 ;  /* 0x0000002218217223 */ /* 0x0c0fe20000000021 */
[C---:B------:R-:W-:Y:S02]  /*0980*/  FFMA R30, R23.reuse, R34, R30 ;  /* 0x00000022171e7223 */ /* 0x040fe4000000001e */
[----:B------:R-:W-:Y:S01]  /*0990*/  LDS R34, [R19] ;  /* 0x0000000013227984 */ /* 0x000fe20000000800 */
[-C--:B------:R-:W-:Y:S01]  /*09a0*/  FFMA R25, R23, R32.reuse, R25 ;  /* 0x0000002017197223 */ /* 0x080fe20000000019 */
[----:B------:R-:W-:-:S02]  /*09b0*/  FFMA R24, R24, R32, R20 ;  /* 0x0000002018187223 */ /* 0x000fc40000000014 */
[----:B------:R-:W5:Y:S04]  /*09c0*/  LDS R32, [R19+-0x4] ;  /* 0xfffffc0013207984 */ /* 0x000f680000000800 */
[----:B------:R-:W-:Y:S01]  /*09d0*/  LDS R23, [R19+0xb0] ;  /* 0x0000b00013177984 */ /* 0x000fe20000000800 */
[----:B------:R-:W-:-:S03]  /*09e0*/  FFMA R22, R31, R28, R22 ;  /* 0x0000001c1f167223 */ /* 0x000fc60000000016 */
[----:B------:R-:W-:Y:S01]  /*09f0*/  LDS R20, [R19+0xb4] ;  /* 0x0000b40013147984 */ /* 0x000fe20000000800 */
[----:B0-----:R-:W-:-:S03]  /*0a00*/  FFMA R21, R31, R27, R21 ;  /* 0x0000001b1f157223 */ /* 0x001fc60000000015 */
[----:B------:R-:W-:Y:S01]  /*0a10*/  LDS R31, [R19+0xac] ;  /* 0x0000ac00131f7984 */ /* 0x000fe20000000800 */
[CC--:B-1----:R-:W-:Y:S01]  /*0a20*/  FFMA R8, R28.reuse, R26.reuse, R8 ;  /* 0x0000001a1c087223 */ /* 0x0c2fe20000000008 */
[C---:B------:R-:W-:Y:S02]  /*0a30*/  FFMA R13, R27.reuse, R26, R13 ;  /* 0x0000001a1b0d7223 */ /* 0x040fe4000000000d */
[----:B------:R-:W0:Y:S01]  /*0a40*/  LDS R26, [R4+0x4] ;  /* 0x00000400041a7984 */ /* 0x000e220000000800 */
[CC--:B--2---:R-:W-:Y:S01]  /*0a50*/  FFMA R9, R28.reuse, R29.reuse, R9 ;  /* 0x0000001d1c097223 */ /* 0x0c4fe20000000009 */
[C---:B------:R-:W-:Y:S02]  /*0a60*/  FFMA R14, R27.reuse, R29, R14 ;  /* 0x0000001d1b0e7223 */ /* 0x040fe4000000000e */
[----:B------:R-:W1:Y:S01]  /*0a70*/  LDS R29, [R4+-0x3fc] ;  /* 0xfffc0400041d7984 */ /* 0x000e620000000800 */
[-C--:B---3--:R-:W-:Y:S01]  /*0a80*/  FFMA R7, R28, R10.reuse, R7 ;  /* 0x0000000a1c077223 */ /* 0x088fe20000000007 */
[----:B------:R-:W-:-:S02]  /*0a90*/  FFMA R12, R27, R10, R12 ;  /* 0x0000000a1b0c7223 */ /* 0x000fc4000000000c */
[----:B------:R-:W2:Y:S01]  /*0aa0*/  LDS R10, [R19+0xb8] ;  /* 0x0000b800130a7984 */ /* 0x000ea20000000800 */
[CC--:B----4-:R-:W-:Y:S01]  /*0ab0*/  FFMA R18, R28.reuse, R5.reuse, R18 ;  /* 0x000000051c127223 */ /* 0x0d0fe20000000012 */
[C---:B------:R-:W-:Y:S02]  /*0ac0*/  FFMA R11, R27.reuse, R5, R11 ;  /* 0x000000051b0b7223 */ /* 0x040fe4000000000b */
[----:B------:R-:W3:Y:S01]  /*0ad0*/  LDS R5, [R19+0xbc] ;  /* 0x0000bc0013057984 */ /* 0x000ee20000000800 */
[CC--:B-----5:R-:W-:Y:S01]  /*0ae0*/  FFMA R30, R28.reuse, R32.reuse, R30 ;  /* 0x000000201c1e7223 */ /* 0x0e0fe2000000001e */
[C---:B------:R-:W-:Y:S01]  /*0af0*/  FFMA R33, R27.reuse, R32, R33 ;  /* 0x000000201b217223 */ /* 0x040fe20000000021 */
[-C--:B------:R-:W-:Y:S01]  /*0b00*/  FFMA R28, R28, R34.reuse, R25 ;  /* 0x000000221c1c7223 */ /* 0x080fe20000000019 */
[----:B------:R-:W-:Y:S01]  /*0b10*/  FFMA R27, R27, R34, R24 ;  /* 0x000000221b1b7223 */ /* 0x000fe20000000018 */
[----:B------:R-:W-:Y:S04]  /*0b20*/  LDS R25, [R19+0x170] ;  /* 0x0001700013197984 */ /* 0x000fe80000000800 */
[----:B------:R-:W-:Y:S04]  /*0b30*/  LDS R34, [R19+0xc4] ;  /* 0x0000c40013227984 */ /* 0x000fe80000000800 */
[----:B------:R-:W4:Y:S04]  /*0b40*/  LDS R32, [R4+-0x3f8] ;  /* 0xfffc080004207984 */ /* 0x000f280000000800 */
[----:B------:R-:W5:Y:S01]  /*0b50*/  LDS R24, [R19+0x174] ;  /* 0x0001740013187984 */ /* 0x000f620000000800 */
[C---:B0-----:R-:W-:Y:S01]  /*0b60*/  FFMA R21, R31.reuse, R26, R21 ;  /* 0x0000001a1f157223 */ /* 0x041fe20000000015 */
[C---:B------:R-:W-:Y:S01]  /*0b70*/  FFMA R14, R26.reuse, R23, R14 ;  /* 0x000000171a0e7223 */ /* 0x040fe2000000000e */
[CC--:B------:R-:W-:Y:S01]  /*0b80*/  FFMA R13, R26.reuse, R20.reuse, R13 ;  /* 0x000000141a0d7223 */ /* 0x0c0fe2000000000d */
[----:B-1----:R-:W-:Y:S01]  /*0b90*/  FFMA R22, R31, R29, R22 ;  /* 0x0000001d1f167223 */ /* 0x002fe20000000016 */
[C---:B------:R-:W-:Y:S01]  /*0ba0*/  FFMA R9, R29.reuse, R23, R9 ;  /* 0x000000171d097223 */ /* 0x040fe20000000009 */
[----:B------:R-:W0:Y:S01]  /*0bb0*/  LDS R31, [R19+0xc0] ;  /* 0x0000c000131f7984 */ /* 0x000e220000000800 */
[C---:B------:R-:W-:Y:S01]  /*0bc0*/  FFMA R8, R29.reuse, R20, R8 ;  /* 0x000000141d087223 */ /* 0x040fe20000000008 */
[CC--:B--2---:R-:W-:Y:S01]  /*0bd0*/  FFMA R7, R29.reuse, R10.reuse, R7 ;  /* 0x0000000a1d077223 */ /* 0x0c4fe20000000007 */
[C---:B------:R-:W-:Y:S01]  /*0be0*/  FFMA R12, R26.reuse, R10, R12 ;  /* 0x0000000a1a0c7223 */ /* 0x040fe2000000000c */
[----:B------:R-:W1:Y:S01]  /*0bf0*/  LDS R23, [R19+0x178] ;  /* 0x0001780013177984 */ /* 0x000e620000000800 */
[-C--:B---3--:R-:W-:Y:S01]  /*0c00*/  FFMA R18, R29, R5.reuse, R18 ;  /* 0x000000051d127223 */ /* 0x088fe20000000012 */
[----:B------:R-:W-:-:S02]  /*0c10*/  FFMA R11, R26, R5, R11 ;  /* 0x000000051a0b7223 */ /* 0x000fc4000000000b */
[----:B------:R-:W2:Y:S04]  /*0c20*/  LDS R10, [R19+0x17c] ;  /* 0x00017c00130a7984 */ /* 0x000ea80000000800 */
[----:B------:R-:W3:Y:S04]  /*0c30*/  LDS R5, [R19+0x180] ;  /* 0x0001800013057984 */ /* 0x000ee80000000800 */
[----:B------:R-:W3:Y:S01]  /*0c40*/  LDS R20, [R4+0x8] ;  /* 0x0000080004147984 */ /* 0x000ee20000000800 */
[----:B----4-:R-:W-:Y:S01]  /*0c50*/  FFMA R22, R25, R32, R22 ;  /* 0x0000002019167223 */ /* 0x010fe20000000016 */
[----:B-----5:R-:W-:Y:S01]  /*0c60*/  FFMA R9, R32, R24, R9 ;  /* 0x0000001820097223 */ /* 0x020fe20000000009 */
[CC--:B0-----:R-:W-:Y:S01]  /*0c70*/  FFMA R30, R29.reuse, R31.reuse, R30 ;  /* 0x0000001f1d1e7223 */ /* 0x0c1fe2000000001e */
[C---:B------:R-:W-:Y:S01]  /*0c80*/  FFMA R33, R26.reuse, R31, R33 ;  /* 0x0000001f1a217223 */ /* 0x040fe20000000021 */
[-C--:B------:R-:W-:Y:S01]  /*0c90*/  FFMA R29, R29, R34.reuse, R28 ;  /* 0x000000221d1d7223 */ /* 0x080fe2000000001c */
[----:B------:R-:W-:Y:S01]  /*0ca0*/  FFMA R26, R26, R34, R27 ;  /* 0x000000221a1a7223 */ /* 0x000fe2000000001b */
[C---:B-1----:R-:W-:Y:S01]  /*0cb0*/  FFMA R8, R32.reuse, R23, R8 ;  /* 0x0000001720087223 */ /* 0x042fe20000000008 */
[----:B------:R-:W0:Y:S01]  /*0cc0*/  LDS R34, [R19+0x184] ;  /* 0x0001840013227984 */ /* 0x000e220000000800 */
[----:B--2---:R-:W-:-:S03]  /*0cd0*/  FFMA R7, R32, R10, R7 ;  /* 0x0000000a20077223 */ /* 0x004fc60000000007 */
[----:B------:R-:W1:Y:S01]  /*0ce0*/  LDS R27, [R19+0x188] ;  /* 0x00018800131b7984 */ /* 0x000e620000000800 */
[----:B---3--:R-:W-:-:S03]  /*0cf0*/  FFMA R18, R32, R5, R18 ;  /* 0x0000000520127223 */ /* 0x008fc60000000012 */
[----:B------:R-:W-:Y:S01]  /*0d00*/  LDS R31, [R4+-0x3f4] ;  /* 0xfffc0c00041f7984 */ /* 0x000fe20000000800 */
[----:B------:R-:W-:Y:S01]  /*0d10*/  FFMA R21, R25, R20, R21 ;  /* 0x0000001419157223 */ /* 0x000fe20000000015 */
[C---:B------:R-:W-:Y:S01]  /*0d20*/  FFMA R14, R20.reuse, R24, R14 ;  /* 0x00000018140e7223 */ /* 0x040fe2000000000e */
[C---:B------:R-:W-:Y:S01]  /*0d30*/  FFMA R13, R20.reuse, R23, R13 ;  /* 0x00000017140d7223 */ /* 0x040fe2000000000d */
[C---:B------:R-:W-:Y:S01]  /*0d40*/  FFMA R12, R20.reuse, R10, R12 ;  /* 0x0000000a140c7223 */ /* 0x040fe2000000000c */
[----:B------:R-:W-:Y:S01]  /*0d50*/  FFMA R11, R20, R5, R11 ;  /* 0x00000005140b7223 */ /* 0x000fe2000000000b */
[----:B------:R-:W2:Y:S04]  /*0d60*/  LDS R25, [R19+0x234] ;  /* 0x0002340013197984 */ /* 0x000ea80000000800 */
[----:B------:R-:W3:Y:S04]  /*0d70*/  LDS R28, [R4+0xc] ;  /* 0x00000c00041c7984 */ /* 0x000ee80000000800 */
[----:B------:R-:W4:Y:S04]  /*0d80*/  LDS R24, [R19+0x238] ;  /* 0x0002380013187984 */ /* 0x000f280000000800 */
[----:B------:R-:W5:Y:S04]  /*0d90*/  LDS R23, [R19+0x23c] ;  /* 0x00023c0013177984 */ /* 0x000f680000000800 */
[----:B------:R-:W5:Y:S04]  /*0da0*/  LDS R10, [R19+0x240] ;  /* 0x00024000130a7984 */ /* 0x000f680000000800 */
[----:B------:R-:W5:Y:S01]  /*0db0*/  LDS R5, [R19+0x244] ;  /* 0x0002440013057984 */ /* 0x000f620000000800 */
[-C--:B0-----:R-:W-:Y:S01]  /*0dc0*/  FFMA R30, R32, R34.reuse, R30 ;  /* 0x00000022201e7223 */ /* 0x081fe2000000001e */
[----:B------:R-:W-:-:S02]  /*0dd0*/  FFMA R33, R20, R34, R33 ;  /* 0x0000002214217223 */ /* 0x000fc40000000021 */
[----:B------:R-:W0:Y:S01]  /*0de0*/  LDS R34, [R19+0x248] ;  /* 0x0002480013227984 */ /* 0x000e220000000800 */
[-C--:B-1----:R-:W-:Y:S01]  /*0df0*/  FFMA R32, R32, R27.reuse, R29 ;  /* 0x0000001b20207223 */ /* 0x082fe2000000001d */
[----:B------:R-:W-:Y:S02]  /*0e00*/  FFMA R20, R20, R27, R26 ;  /* 0x0000001b14147223 */ /* 0x000fe4000000001a */
[----:B------:R-:W1:Y:S04]  /*0e10*/  LDS R29, [R19+0x24c] ;  /* 0x00024c00131d7984 */ /* 0x000e680000000800 */
[----:B------:R-:W-:Y:S04]  /*0e20*/  LDS R27, [R19+0x2f8] ;  /* 0x0002f800131b7984 */ /* 0x000fe80000000800 */
[----:B------:R-:W-:Y:S01]  /*0e30*/  LDS R26, [R19+0x2fc] ;  /* 0x0002fc00131a7984 */ /* 0x000fe20000000800 */
[C---:B--2---:R-:W-:Y:S01]  /*0e40*/  FFMA R22, R25.reuse, R31, R22 ;  /* 0x0000001f19167223 */ /* 0x044fe20000000016 */
[----:B---3--:R-:W-:-:S02]  /*0e50*/  FFMA R21, R25, R28, R21 ;  /* 0x0000001c19157223 */ /* 0x008fc40000000015 */
[----:B------:R-:W-:Y:S01]  /*0e60*/  LDS R25, [R19+0x300] ;  /* 0x0003000013197984 */ /* 0x000fe20000000800 */
[CC--:B----4-:R-:W-:Y:S01]  /*0e70*/  FFMA R9, R31.reuse, R24.reuse, R9 ;  /* 0x000000181f097223 */ /* 0x0d0fe20000000009 */
[C---:B------:R-:W-:Y:S02]  /*0e80*/  FFMA R14, R28.reuse, R24, R14 ;  /* 0x000000181c0e7223 */ /* 0x040fe4000000000e */
[----:B------:R-:W-:Y:S01]  /*0e90*/  LDS R24, [R19+0x304] ;  /* 0x0003040013187984 */ /* 0x000fe20000000800 */
[CC--:B-----5:R-:W-:Y:S01]  /*0ea0*/  FFMA R8, R31.reuse, R23.reuse, R8 ;  /* 0x000000171f087223 */ /* 0x0e0fe20000000008 */
[C---:B------:R-:W-:Y:S02]  /*0eb0*/  FFMA R13, R28.reuse, R23, R13 ;  /* 0x000000171c0d7223 */ /* 0x040fe4000000000d */
[----:B------:R-:W-:Y:S01]  /*0ec0*/  LDS R23, [R19+0x308] ;  /* 0x0003080013177984 */ /* 0x000fe20000000800 */
[-C--:B------:R-:W-:Y:S01]  /*0ed0*/  FFMA R7, R31, R10.reuse, R7 ;  /* 0x0000000a1f077223 */ /* 0x080fe20000000007 */
[----:B------:R-:W-:-:S02]  /*0ee0*/  FFMA R12, R28, R10, R12 ;  /* 0x0000000a1c0c7223 */ /* 0x000fc4000000000c */
[----:B------:R-:W2:Y:S01]  /*0ef0*/  LDS R10, [R4+-0x3f0] ;  /* 0xfffc1000040a7984 */ /* 0x000ea20000000800 */
[CC--:B------:R-:W-:Y:S01]  /*0f00*/  FFMA R18, R31.reuse, R5.reuse, R18 ;  /* 0x000000051f127223 */ /* 0x0c0fe20000000012 */
[C---:B------:R-:W-:Y:S02]  /*0f10*/  FFMA R11, R28.reuse, R5, R11 ;  /* 0x000000051c0b7223 */ /* 0x040fe4000000000b */
[----:B------:R-:W3:Y:S01]  /*0f20*/  LDS R5, [R4+0x10] ;  /* 0x0000100004057984 */ /* 0x000ee20000000800 */
[CC--:B0-----:R-:W-:Y:S01]  /*0f30*/  FFMA R30, R31.reuse, R34.reuse, R30 ;  /* 0x000000221f1e7223 */ /* 0x0c1fe2000000001e */
[C---:B------:R-:W-:Y:S02]  /*0f40*/  FFMA R33, R28.reuse, R34, R33 ;  /* 0x000000221c217223 */ /* 0x040fe40000000021 */
[----:B------:R-:W0:Y:S01]  /*0f50*/  LDS R34, [R19+0x310] ;  /* 0x0003100013227984 */ /* 0x000e220000000800 */
[-C--:B-1----:R-:W-:Y:S01]  /*0f60*/  FFMA R32, R31, R29.reuse, R32 ;  /* 0x0000001d1f207223 */ /* 0x082fe20000000020 */
[----:B------:R-:W-:-:S02]  /*0f70*/  FFMA R20, R28, R29, R20 ;  /* 0x0000001d1c147223 */ /* 0x000fc40000000014 */
[----:B------:R-:W1:Y:S04]  /*0f80*/  LDS R31, [R19+0x30c] ;  /* 0x00030c00131f7984 */ /* 0x000e680000000800 */
[----:B------:R-:W-:Y:S04]  /*0f90*/  LDS R28, [R19+0x3c0] ;  /* 0x0003c000131c7984 */ /* 0x000fe80000000800 */
[----:B------:R-:W-:Y:S01]  /*0fa0*/  LDS R29, [R19+0x3d4] ;  /* 0x0003d400131d7984 */ /* 0x000fe20000000800 */
[C---:B--2---:R-:W-:Y:S01]  /*0fb0*/  FFMA R22, R27.reuse, R10, R22 ;  /* 0x0000000a1b167223 */ /* 0x044fe20000000016 */
[C---:B------:R-:W-:Y:S01]  /*0fc0*/  FFMA R9, R10.reuse, R26, R9 ;  /* 0x0000001a0a097223 */ /* 0x040fe20000000009 */
[C---:B------:R-:W-:Y:S01]  /*0fd0*/  FFMA R8, R10.reuse, R25, R8 ;  /* 0x000000190a087223 */ /* 0x040fe20000000008 */
[C---:B------:R-:W-:Y:S01]  /*0fe0*/  FFMA R7, R10.reuse, R24, R7 ;  /* 0x000000180a077223 */ /* 0x040fe20000000007 */
[----:B---3--:R-:W-:Y:S01]  /*0ff0*/  FFMA R21, R27, R5, R21 ;  /* 0x000000051b157223 */ /* 0x008fe20000000015 */
[C---:B------:R-:W-:Y:S01]  /*1000*/  FFMA R14, R5.reuse, R26, R14 ;  /* 0x0000001a050e7223 */ /* 0x040fe2000000000e */
[C---:B------:R-:W-:Y:S01]  /*1010*/  FFMA R13, R5.reuse, R25, R13 ;  /* 0x00000019050d7223 */ /* 0x040fe2000000000d */
[C---:B------:R-:W-:Y:S01]  /*1020*/  FFMA R12, R5.reuse, R24, R12 ;  /* 0x00000018050c7223 */ /* 0x040fe2000000000c */
[CC--:B------:R-:W-:Y:S01]  /*1030*/  FFMA R18, R10.reuse, R23.reuse, R18 ;  /* 0x000000170a127223 */ /* 0x0c0fe20000000012 */
[C---:B------:R-:W-:Y:S01]  /*1040*/  FFMA R11, R5.reuse, R23, R11 ;  /* 0x00000017050b7223 */ /* 0x040fe2000000000b */
[----:B------:R-:W2:Y:S01]  /*1050*/  LDS R24, [R4+0x14] ;  /* 0x0000140004187984 */ /* 0x000ea20000000800 */
[-C--:B0-----:R-:W-:Y:S01]  /*1060*/  FFMA R32, R10, R34.reuse, R32 ;  /* 0x000000220a207223 */ /* 0x081fe20000000020 */
[----:B------:R-:W-:-:S02]  /*1070*/  FFMA R20, R5, R34, R20 ;  /* 0x0000002205147223 */ /* 0x000fc40000000014 */
[----:B------:R-:W0:Y:S01]  /*1080*/  LDS R23, [R4+-0x3ec] ;  /* 0xfffc140004177984 */ /* 0x000e220000000800 */
[-C--:B-1----:R-:W-:Y:S01]  /*1090*/  FFMA R30, R10, R31.reuse, R30 ;  /* 0x0000001f0a1e7223 */ /* 0x082fe2000000001e */
[----:B------:R-:W-:Y:S02]  /*10a0*/  FFMA R33, R5, R31, R33 ;  /* 0x0000001f05217223 */ /* 0x000fe40000000021 */
[----:B------:R-:W1:Y:S04]  /*10b0*/  LDS R27, [R19+0x3c4] ;  /* 0x0003c400131b7984 */ /* 0x000e680000000800 */
[----:B------:R-:W3:Y:S04]  /*10c0*/  LDS R26, [R19+0x3c8] ;  /* 0x0003c800131a7984 */ /* 0x000ee80000000800 */
[----:B------:R-:W4:Y:S04]  /*10d0*/  LDS R25, [R19+0x3cc] ;  /* 0x0003cc0013197984 */ /* 0x000f280000000800 */
[----:B------:R-:W5:Y:S04]  /*10e0*/  LDS R10, [R19+0x3d0] ;  /* 0x0003d000130a7984 */ /* 0x000f680000000800 */
[----:B------:R-:W-:Y:S04]  /*10f0*/  LDS R34, [R19+0x480] ;  /* 0x0004800013227984 */ /* 0x000fe80000000800 */
[----:B------:R-:W5:Y:S04]  /*1100*/  LDS R5, [R4+0x18] ;  /* 0x0000180004057984 */ /* 0x000f680000000800 */
[----:B------:R-:W5:Y:S01]  /*1110*/  LDS R31, [R19+0x498] ;  /* 0x00049800131f7984 */ /* 0x000f620000000800 */
[C---:B--2---:R-:W-:Y:S01]  /*1120*/  FFMA R14, R24.reuse, R28, R14 ;  /* 0x0000001c180e7223 */ /* 0x044fe2000000000e */
[C---:B------:R-:W-:Y:S01]  /*1130*/  FFMA R21, R35.reuse, R24, R21 ;  /* 0x0000001823157223 */ /* 0x040fe20000000015 */
[C---:B------:R-:W-:Y:S01]  /*1140*/  FFMA R20, R24.reuse, R29, R20 ;  /* 0x0000001d18147223 */ /* 0x040fe20000000014 */
[----:B0-----:R-:W-:Y:S01]  /*1150*/  FFMA R22, R35, R23, R22 ;  /* 0x0000001723167223 */ /* 0x001fe20000000016 */
[C---:B------:R-:W-:Y:S01]  /*1160*/  FFMA R9, R23.reuse, R28, R9 ;  /* 0x0000001c17097223 */ /* 0x040fe20000000009 */
[C---:B------:R-:W-:Y:S01]  /*1170*/  FFMA R32, R23.reuse, R29, R32 ;  /* 0x0000001d17207223 */ /* 0x040fe20000000020 */
[----:B------:R-:W0:Y:S01]  /*1180*/  LDS R28, [R19+0x494] ;  /* 0x00049400131c7984 */ /* 0x000e220000000800 */
[-C--:B-1----:R-:W-:Y:S01]  /*1190*/  FFMA R8, R23, R27.reuse, R8 ;  /* 0x0000001b17087223 */ /* 0x082fe20000000008 */
[----:B------:R-:W-:-:S02]  /*11a0*/  FFMA R13, R24, R27, R13 ;  /* 0x0000001b180d7223 */ /* 0x000fc4000000000d */
[----:B------:R-:W1:Y:S01]  /*11b0*/  LDS R27, [R19+0x484] ;  /* 0x00048400131b7984 */ /* 0x000e620000000800 */
[CC--:B---3--:R-:W-:Y:S01]  /*11c0*/  FFMA R7, R23.reuse, R26.reuse, R7 ;  /* 0x0000001a17077223 */ /* 0x0c8fe20000000007 */
[C---:B------:R-:W-:Y:S02]  /*11d0*/  FFMA R12, R24.reuse, R26, R12 ;  /* 0x0000001a180c7223 */ /* 0x040fe4000000000c */
[----:B------:R-:W2:Y:S01]  /*11e0*/  LDS R26, [R19+0x488] ;  /* 0x00048800131a7984 */ /* 0x000ea20000000800 */
[CC--:B----4-:R-:W-:Y:S01]  /*11f0*/  FFMA R18, R23.reuse, R25.reuse, R18 ;  /* 0x0000001917127223 */ /* 0x0d0fe20000000012 */
[C---:B------:R-:W-:Y:S02]  /*1200*/  FFMA R11, R24.reuse, R25, R11 ;  /* 0x00000019180b7223 */ /* 0x040fe4000000000b */
[----:B------:R3:W4:Y:S01]  /*1210*/  LDS R25, [R4+-0x3e8] ;  /* 0xfffc180004197984 */ /* 0x0007220000000800 */
[-C--:B-----5:R-:W-:Y:S01]  /*1220*/  FFMA R30, R23, R10.reuse, R30 ;  /* 0x0000000a171e7223 */ /* 0x0a0fe2000000001e */
[----:B------:R-:W-:-:S02]  /*1230*/  FFMA R33, R24, R10, R33 ;  /* 0x0000000a18217223 */ /* 0x000fc40000000021 */
[----:B------:R-:W5:Y:S04]  /*1240*/  LDS R10, [R19+0x48c] ;  /* 0x00048c00130a7984 */ /* 0x000f680000000800 */
[----:B------:R3:W5:Y:S01]  /*1250*/  LDS R23, [R19+0x490] ;  /* 0x0004900013177984 */ /* 0x0007620000000800 */
[----:B------:R-:W-:Y:S01]  /*1260*/  FFMA R21, R34, R5, R21 ;  /* 0x0000000522157223 */ /* 0x000fe20000000015 */
[----:B---3--:R-:W-:Y:S01]  /*1270*/  IADD3 R4, R4, 0x20, RZ ;  /* 0x0000002004047810 */ /* 0x008fe20007ffe0ff */
[----:B------:R-:W-:Y:S01]  /*1280*/  FFMA R20, R5, R31, R20 ;  /* 0x0000001f05147223 */ /* 0x000fe20000000014 */
[----:B------:R-:W-:Y:S01]  /*1290*/  IADD3 R19, R19, 0x620, RZ ;  /* 0x0000062013137810 */ /* 0x000fe20007ffe0ff */
[C---:B0-----:R-:W-:Y:S01]  /*12a0*/  FFMA R33, R5.reuse, R28, R33 ;  /* 0x0000001c05217223 */ /* 0x041fe20000000021 */
[C---:B-1----:R-:W-:Y:S01]  /*12b0*/  FFMA R14, R5.reuse, R27, R14 ;  /* 0x0000001b050e7223 */ /* 0x042fe2000000000e */
[-C--:B--2---:R-:W-:Y:S01]  /*12c0*/  FFMA R13, R5, R26.reuse, R13 ;  /* 0x0000001a050d7223 */ /* 0x084fe2000000000d */
[----:B----4-:R-:W-:Y:S01]  /*12d0*/  FFMA R22, R34, R25, R22 ;  /* 0x0000001922167223 */ /* 0x010fe20000000016 */
[C---:B------:R-:W-:Y:S01]  /*12e0*/  FFMA R9, R25.reuse, R27, R9 ;  /* 0x0000001b19097223 */ /* 0x040fe20000000009 */
[C---:B------:R-:W-:Y:S01]  /*12f0*/  FFMA R8, R25.reuse, R26, R8 ;  /* 0x0000001a19087223 */ /* 0x040fe20000000008 */
[C---:B------:R-:W-:Y:S01]  /*1300*/  FFMA R30, R25.reuse, R28, R30 ;  /* 0x0000001c191e7223 */ /* 0x040fe2000000001e */
[-C--:B-----5:R-:W-:Y:S01]  /*1310*/  FFMA R7, R25, R10.reuse, R7 ;  /* 0x0000000a19077223 */ /* 0x0a0fe20000000007 */
[----:B------:R-:W-:Y:S01]  /*1320*/  FFMA R10, R5, R10, R12 ;  /* 0x0000000a050a7223 */ /* 0x000fe2000000000c */
[-C--:B------:R-:W-:Y:S01]  /*1330*/  FFMA R18, R25, R23.reuse, R18 ;  /* 0x0000001719127223 */ /* 0x080fe20000000012 */
[----:B------:R-:W-:Y:S01]  /*1340*/  FFMA R11, R5, R23, R11 ;  /* 0x00000017050b7223 */ /* 0x000fe2000000000b */
[----:B------:R-:W-:Y:S01]  /*1350*/  FFMA R25, R25, R31, R32 ;  /* 0x0000001f19197223 */ /* 0x000fe20000000020 */
[----:B------:R-:W-:Y:S05]  /*1360*/  @P0 BRA `(.L_x_106) ;  /* 0xfffff43000000947 */ /* 0x000fea000383ffff */
[----:B------:R-:W-:-:S04]  /*1370*/  IADD3 R3, R3, 0x1, RZ ;  /* 0x0000000103037810 */ /* 0x000fc80007ffe0ff */
[----:B------:R-:W-:-:S13]  /*1380*/  ISETP.GE.U32.AND P0, PT, R3, 0x20, PT ;  /* 0x000000200300780c */ /* 0x000fda0003f06070 */
[----:B------:R-:W-:Y:S01]  /*1390*/  @P0 CALL.REL.NOINC `(.L_x_107) ;  /* 0x0000001000000944 */ /* 0x000fe20003c00000 */
[----:B------:R-:W-:Y:S05]  /*13a0*/  BRA `(.L_x_108) ;  /* 0xffffed8000007947 */ /* 0x000fea000383ffff */
.L_x_107:
[----:B------:R-:W0:Y:S02]  /*13b0*/  S2R R5, SR_CTAID.Z ;  /* 0x0000000000057919 */ /* 0x000e240000002700 */
[C---:B0-----:R-:W-:Y:S01]  /*13c0*/  LEA R2, R5.reuse, R0, 0x5 ;  /* 0x0000000005027211 */ /* 0x041fe200078e28ff */
[----:B------:R-:W-:-:S04]  /*13d0*/  IMAD R26, R5, 0x620, R16 ;  /* 0x00000620051a7824 */ /* 0x000fc800078e0210 */
[----:B------:R-:W-:-:S04]  /*13e0*/  IMAD.WIDE R2, R2, R17, c[0x0][0x178] ;  /* 0x00005e0002027625 */ /* 0x000fc800078e0211 */
[CC--:B------:R-:W-:Y:S01]  /*13f0*/  IMAD.WIDE R4, R26.reuse, R17.reuse, c[0x0][0x180] ;  /* 0x000060001a047625 */ /* 0x0c0fe200078e0211 */
[----:B------:R0:W2:Y:S04]  /*1400*/  LDG.E.CONSTANT R27, [R2.64] ;  /* 0x00000004021b7981 */ /* 0x0000a8000c1e9900 */
        /* <DEDUP_REMOVED lines=17> */
[--C-:B------:R-:W-:Y:S01]  /*1520*/  FADD R17, R8, R27.reuse ;  /* 0x0000001b08117221 */ /* 0x100fe20000000000 */
[--C-:B------:R-:W-:Y:S01]  /*1530*/  FADD R8, R7, R27.reuse ;  /* 0x0000001b07087221 */ /* 0x100fe20000000000 */
[--C-:B---3--:R-:W-:Y:S01]  /*1540*/  FADD R36, R21, R0.reuse ;  /* 0x0000000015247221 */ /* 0x108fe20000000000 */
[--C-:B------:R-:W-:Y:S01]  /*1550*/  FADD R21, R14, R0.reuse ;  /* 0x000000000e157221 */ /* 0x100fe20000000000 */
[--C-:B------:R-:W-:Y:S01]  /*1560*/  FADD R13, R13, R0.reuse ;  /* 0x000000000d0d7221 */ /* 0x100fe20000000000 */
[----:B------:R-:W-:Y:S01]  /*1570*/  FADD R10, R10, R0 ;  /* 0x000000000a0a7221 */ /* 0x000fe20000000000 */
[----:B----4-:R-:W-:Y:S01]  /*1580*/  FADD R34, R37, R34 ;  /* 0x0000002225227221 */ /* 0x010fe20000000000 */
[--C-:B------:R-:W-:Y:S01]  /*1590*/  FADD R11, R11, R0.reuse ;  /* 0x000000000b0b7221 */ /* 0x100fe20000000000 */
[--C-:B------:R-:W-:Y:S01]  /*15a0*/  FADD R33, R33, R0.reuse ;  /* 0x0000000021217221 */ /* 0x100fe20000000000 */
[----:B------:R-:W-:Y:S01]  /*15b0*/  FADD R35, R20, R0 ;  /* 0x0000000014237221 */ /* 0x000fe20000000000 */
[--C-:B------:R-:W-:Y:S01]  /*15c0*/  FADD R0, R9, R27.reuse ;  /* 0x0000001b09007221 */ /* 0x100fe20000000000 */
[----:B------:R-:W-:Y:S01]  /*15d0*/  FMNMX R7, RZ, R34, !PT ;  /* 0x00000022ff077209 */ /* 0x000fe20007800000 */
[----:B------:R-:W-:-:S02]  /*15e0*/  FADD R18, R18, R27 ;  /* 0x0000001b12127221 */ /* 0x000fc40000000000 */
[----:B-----5:R-:W-:Y:S01]  /*15f0*/  FADD R0, R0, R29 ;  /* 0x0000001d00007221 */ /* 0x020fe20000000000 */
        /* <DEDUP_REMOVED lines=8> */
[----:B------:R-:W-:Y:S01]  /*1680*/  FADD R31, R36, R31 ;  /* 0x0000001f241f7221 */ /* 0x000fe20000000000 */
[----:B------:R-:W-:Y:S01]  /*1690*/  FMNMX R15, RZ, R10, !PT ;  /* 0x0000000aff0f7209 */ /* 0x000fe20007800000 */
[----:B------:R-:W-:Y:S01]  /*16a0*/  FADD R21, R21, R32 ;  /* 0x0000002015157221 */ /* 0x000fe20000000000 */
        /* <DEDUP_REMOVED lines=17> */
[----:B0-----:R-:W-:Y:S02]  /*17c0*/  FMNMX R9, RZ, R18, !PT ;  /* 0x00000012ff097209 */ /* 0x001fe40007800000 */
        /* <DEDUP_REMOVED lines=13> */
.L_x_109:
        /* <DEDUP_REMOVED lines=14> */
.L_x_146:


//--------------------- .text.tvmgen_default_fused_nn_dense_add_kernel --------------------------
	.section	.text.tvmgen_default_fused_nn_dense_add_kernel,"ax",@progbits
	.sectionflags	@"SHF_BARRIERS=1"
	.sectioninfo	@"SHI_REGISTERS=62"
	.align	128
        .global         tvmgen_default_fused_nn_dense_add_kernel
        .type           tvmgen_default_fused_nn_dense_add_kernel,@function
        .size           tvmgen_default_fused_nn_dense_add_kernel,(.L_x_147 - tvmgen_default_fused_nn_dense_add_kernel)
        .other          tvmgen_default_fused_nn_dense_add_kernel,@"STO_CUDA_ENTRY STV_DEFAULT"
tvmgen_default_fused_nn_dense_add_kernel:
.text.tvmgen_default_fused_nn_dense_add_kernel:
[----:B------:R-:W-:Y:S02]  /*0000*/  MOV R1, c[0x0][0x28] ;  /* 0x00000a0000017a02 */ /* 0x000fe40000000f00 */
[----:B------:R-:W0:Y:S01]  /*0010*/  S2R R9, SR_TID.X ;  /* 0x0000000000097919 */ /* 0x000e220000002100 */
[----:B------:R-:W-:Y:S01]  /*0020*/  MOV R7, 0x4 ;  /* 0x0000000400077802 */ /* 0x000fe20000000f00 */
[----:B------:R-:W-:Y:S02]  /*0030*/  ULDC.64 UR4, c[0x0][0x118] ;  /* 0x0000460000047ab9 */ /* 0x000fe40000000a00 */
[----:B------:R-:W1:Y:S02]  /*0040*/  S2R R6, SR_CTAID.X ;  /* 0x0000000000067919 */ /* 0x000e640000002500 */
[----:B0-----:R-:W-:Y:S01]  /*0050*/  IMAD.WIDE R4, R9, R7, c[0x0][0x168] ;  /* 0x00005a0009047625 */ /* 0x001fe200078e0207 */
[----:B-1----:R-:W-:-:S04]  /*0060*/  LEA R2, R6, R9, 0xb ;  /* 0x0000000906027211 */ /* 0x002fc800078e58ff */
[----:B------:R-:W2:Y:S01]  /*0070*/  LDG.E.CONSTANT R43, [R4.64] ;  /* 0x00000004042b7981 */ /* 0x000ea2000c1e9900 */
[----:B------:R-:W-:-:S03]  /*0080*/  IMAD.WIDE R2, R2, R7, c[0x0][0x170] ;  /* 0x00005c0002027625 */ /* 0x000fc600078e0207 */
[----:B------:R-:W3:Y:S04]  /*0090*/  LDG.E.CONSTANT R42, [R4.64+0x100] ;  /* 0x00010004042a7981 */ /* 0x000ee8000c1e9900 */
[----:B------:R-:W2:Y:S04]  /*00a0*/  LDG.E.CONSTANT R0, [R2.64] ;  /* 0x0000000402007981 */ /* 0x000ea8000c1e9900 */
[----:B------:R-:W3:Y:S04]  /*00b0*/  LDG.E.CONSTANT R45, [R2.64+0x100] ;  /* 0x00010004022d7981 */ /* 0x000ee8000c1e9900 */
[----:B------:R-:W4:Y:S04]  /*00c0*/  LDG.E.CONSTANT R54, [R4.64+0x200] ;  /* 0x0002000404367981 */ /* 0x000f28000c1e9900 */
        /* <DEDUP_REMOVED lines=44> */
[----:B------:R0:W5:Y:S01]  /*0390*/  LDG.E.CONSTANT R59, [R2.64+0x1f00] ;  /* 0x001f0004023b7981 */ /* 0x000162000c1e9900 */
[----:B--2---:R-:W-:-:S03]  /*03a0*/  FFMA R0, R0, R43, RZ ;  /* 0x0000002b00007223 */ /* 0x004fc600000000ff */
[----:B------:R-:W2:Y:S01]  /*03b0*/  LDG.E.CONSTANT R43, [R4.64+0x1900] ;  /* 0x00190004042b7981 */ /* 0x000ea2000c1e9900 */
[----:B---3--:R-:W-:-:S03]  /*03c0*/  FFMA R0, R45, R42, R0 ;  /* 0x0000002a2d007223 */ /* 0x008fc60000000000 */
[----:B------:R-:W3:Y:S04]  /*03d0*/  LDG.E.CONSTANT R45, [R4.64+0x1800] ;  /* 0x00180004042d7981 */ /* 0x000ee8000c1e9900 */
[----:B------:R0:W3:Y:S01]  /*03e0*/  LDG.E.CONSTANT R42, [R2.64+0x1800] ;  /* 0x00180004022a7981 */ /* 0x0000e2000c1e9900 */
[----:B----4-:R-:W-:-:S03]  /*03f0*/  FFMA R54, R57, R54, R0 ;  /* 0x0000003639367223 */ /* 0x010fc60000000000 */
[----:B------:R0:W2:Y:S01]  /*0400*/  LDG.E.CONSTANT R0, [R2.64+0x1900] ;  /* 0x0019000402007981 */ /* 0x0000a2000c1e9900 */
[----:B-----5:R-:W-:-:S03]  /*0410*/  FFMA R57, R49, R46, R54 ;  /* 0x0000002e31397223 */ /* 0x020fc60000000036 */
[----:B------:R-:W4:Y:S04]  /*0420*/  LDG.E.CONSTANT R49, [R4.64+0x1a00] ;  /* 0x001a000404317981 */ /* 0x000f28000c1e9900 */
[----:B------:R0:W4:Y:S01]  /*0430*/  LDG.E.CONSTANT R46, [R2.64+0x1a00] ;  /* 0x001a0004022e7981 */ /* 0x000122000c1e9900 */
[----:B------:R-:W-:-:S03]  /*0440*/  FFMA R54, R48, R51, R57 ;  /* 0x0000003330367223 */ /* 0x000fc60000000039 */
[----:B------:R-:W5:Y:S04]  /*0450*/  LDG.E.CONSTANT R51, [R4.64+0x1b00] ;  /* 0x001b000404337981 */ /* 0x000f68000c1e9900 */
[----:B------:R0:W5:Y:S01]  /*0460*/  LDG.E.CONSTANT R48, [R2.64+0x1b00] ;  /* 0x001b000402307981 */ /* 0x000162000c1e9900 */
[----:B------:R-:W-:-:S03]  /*0470*/  FFMA R54, R55, R52, R54 ;  /* 0x0000003437367223 */ /* 0x000fc60000000036 */
[----:B------:R-:W5:Y:S04]  /*0480*/  LDG.E.CONSTANT R55, [R4.64+0x1c00] ;  /* 0x001c000404377981 */ /* 0x000f68000c1e9900 */
[----:B------:R0:W5:Y:S01]  /*0490*/  LDG.E.CONSTANT R52, [R2.64+0x1c00] ;  /* 0x001c000402347981 */ /* 0x000162000c1e9900 */
[----:B------:R-:W-:-:S03]  /*04a0*/  FFMA R58, R53, R50, R54 ;  /* 0x00000032353a7223 */ /* 0x000fc60000000036 */
[----:B------:R-:W5:Y:S04]  /*04b0*/  LDG.E.CONSTANT R54, [R4.64+0x1d00] ;  /* 0x001d000404367981 */ /* 0x000f68000c1e9900 */
[----:B------:R0:W5:Y:S04]  /*04c0*/  LDG.E.CONSTANT R53, [R2.64+0x1d00] ;  /* 0x001d000402357981 */ /* 0x000168000c1e9900 */
[----:B------:R-:W5:Y:S04]  /*04d0*/  LDG.E.CONSTANT R50, [R4.64+0x1e00] ;  /* 0x001e000404327981 */ /* 0x000f68000c1e9900 */
[----:B------:R0:W5:Y:S01]  /*04e0*/  LDG.E.CONSTANT R57, [R2.64+0x1e00] ;  /* 0x001e000402397981 */ /* 0x000162000c1e9900 */
[----:B------:R-:W-:-:S04]  /*04f0*/  FFMA R10, R41, R10, R58 ;  /* 0x0000000a290a7223 */ /* 0x000fc8000000003a */
        /* <DEDUP_REMOVED lines=15> */
[----:B------:R-:W-:Y:S01]  /*05f0*/  FFMA R11, R44, R47, R11 ;  /* 0x0000002f2c0b7223 */ /* 0x000fe2000000000b */
[----:B0-----:R-:W-:-:S03]  /*0600*/  VOTE.ANY R3, PT, PT ;  /* 0x0000000000037806 */ /* 0x001fc600038e0100 */
[----:B---3--:R-:W-:-:S04]  /*0610*/  FFMA R11, R42, R45, R11 ;  /* 0x0000002d2a0b7223 */ /* 0x008fc8000000000b */
[----:B--2---:R-:W-:-:S04]  /*0620*/  FFMA R11, R0, R43, R11 ;  /* 0x0000002b000b7223 */ /* 0x004fc8000000000b */
[----:B----4-:R-:W-:-:S04]  /*0630*/  FFMA R11, R46, R49, R11 ;  /* 0x000000312e0b7223 */ /* 0x010fc8000000000b */
[----:B-----5:R-:W-:-:S04]  /*0640*/  FFMA R11, R48, R51, R11 ;  /* 0x00000033300b7223 */ /* 0x020fc8000000000b */
[----:B------:R-:W-:-:S04]  /*0650*/  FFMA R52, R52, R55, R11 ;  /* 0x0000003734347223 */ /* 0x000fc8000000000b */
[----:B------:R-:W-:-:S04]  /*0660*/  FFMA R52, R53, R54, R52 ;  /* 0x0000003635347223 */ /* 0x000fc80000000034 */
[----:B------:R-:W-:-:S04]  /*0670*/  FFMA R50, R57, R50, R52 ;  /* 0x0000003239327223 */ /* 0x000fc80000000034 */
[----:B------:R-:W-:-:S05]  /*0680*/  FFMA R50, R59, R56, R50 ;  /* 0x000000383b327223 */ /* 0x000fca0000000032 */
[----:B------:R-:W0:Y:S02]  /*0690*/  SHFL.DOWN PT, R5, R50, 0x10, 0x1f ;  /* 0x0a001f0032057f89 */ /* 0x000e2400000e0000 */
[----:B0-----:R-:W-:-:S05]  /*06a0*/  FADD R0, R50, R5 ;  /* 0x0000000532007221 */ /* 0x001fca0000000000 */
[----:B------:R-:W0:Y:S02]  /*06b0*/  SHFL.DOWN PT, R5, R0, 0x8, 0x1f ;  /* 0x09001f0000057f89 */ /* 0x000e2400000e0000 */
[----:B0-----:R-:W-:-:S05]  /*06c0*/  FADD R2, R0, R5 ;  /* 0x0000000500027221 */ /* 0x001fca0000000000 */
[----:B------:R-:W0:Y:S02]  /*06d0*/  SHFL.DOWN PT, R5, R2, 0x4, 0x1f ;  /* 0x08801f0002057f89 */ /* 0x000e2400000e0000 */
[----:B0-----:R-:W-:-:S05]  /*06e0*/  FADD R4, R2, R5 ;  /* 0x0000000502047221 */ /* 0x001fca0000000000 */
[----:B------:R-:W0:Y:S01]  /*06f0*/  SHFL.DOWN PT, R5, R4, 0x2, 0x1f ;  /* 0x08401f0004057f89 */ /* 0x000e2200000e0000 */
[----:B------:R-:W-:Y:S01]  /*0700*/  LOP3.LUT P0, RZ, R9, 0x1f, RZ, 0xc0, !PT ;  /* 0x0000001f09ff7812 */ /* 0x000fe2000780c0ff */
[----:B0-----:R-:W-:-:S05]  /*0710*/  FADD R10, R4, R5 ;  /* 0x00000005040a7221 */ /* 0x001fca0000000000 */
[----:B------:R-:W0:Y:S07]  /*0720*/  SHFL.DOWN PT, R5, R10, 0x1, 0x1f ;  /* 0x08201f000a057f89 */ /* 0x000e2e00000e0000 */
[----:B------:R-:W-:Y:S02]  /*0730*/  @!P0 SHF.R.S32.HI R11, RZ, 0x5, R9 ;  /* 0x00000005ff0b8819 */ /* 0x000fe40000011409 */
[----:B------:R-:W-:Y:S01]  /*0740*/  ISETP.GT.AND P1, PT, R9, 0x1, PT ;  /* 0x000000010900780c */ /* 0x000fe20003f24270 */
[----:B0-----:R-:W-:-:S05]  /*0750*/  @!P0 FADD R12, R10, R5 ;  /* 0x000000050a0c8221 */ /* 0x001fca0000000000 */
[----:B------:R-:W-:Y:S04]  /*0760*/  @!P0 STS [R11.X4+0x4], R12 ;  /* 0x0000040c0b008388 */ /* 0x000fe80000004800 */
[----:B------:R-:W-:Y:S06]  /*0770*/  BAR.SYNC.DEFER_BLOCKING 0x0 ;  /* 0x0000000000007b1d */ /* 0x000fec0000010000 */
[----:B------:R-:W0:Y:S01]  /*0780*/  @!P1 LDS R8, [R9.X4+0x4] ;  /* 0x0000040009089984 */ /* 0x000e220000004800 */
[----:B------:R-:W-:-:S02]  /*0790*/  VOTE.ANY R5, PT, PT ;  /* 0x0000000000057806 */ /* 0x000fc400038e0100 */
[----:B------:R-:W-:-:S04]  /*07a0*/  ISETP.NE.AND P0, PT, R9, RZ, PT ;  /* 0x000000ff0900720c */ /* 0x000fc80003f05270 */
[----:B0-----:R-:W0:Y:S02]  /*07b0*/  SHFL.DOWN PT, R5, R8, 0x1, 0x1f ;  /* 0x08201f0008057f89 */ /* 0x001e2400000e0000 */
[----:B0-----:R-:W-:-:S07]  /*07c0*/  FADD R0, R8, R5 ;  /* 0x0000000508007221 */ /* 0x001fce0000000000 */
[----:B------:R-:W-:Y:S04]  /*07d0*/  @!P0 STS [RZ], R0 ;  /* 0x00000000ff008388 */ /* 0x000fe80000000800 */
[----:B------:R-:W-:Y:S06]  /*07e0*/  BAR.SYNC.DEFER_BLOCKING 0x0 ;  /* 0x0000000000007b1d */ /* 0x000fec0000010000 */
[----:B------:R-:W0:Y:S04]  /*07f0*/  @!P0 LDS R2, [RZ] ;  /* 0x00000000ff028984 */ /* 0x000e280000000800 */
[----:B0-----:R0:W-:Y:S04]  /*0800*/  @!P0 STS [0xc], R2 ;  /* 0x00000c02ff008388 */ /* 0x0011e80000000800 */
[----:B------:R-:W-:Y:S06]  /*0810*/  BAR.SYNC.DEFER_BLOCKING 0x0 ;  /* 0x0000000000007b1d */ /* 0x000fec0000010000 */
[----:B------:R-:W-:Y:S05]  /*0820*/  @P0 EXIT ;  /* 0x000000000000094d */ /* 0x000fea0003800000 */
[CC--:B0-----:R-:W-:Y:S01]  /*0830*/  IMAD.WIDE R2, R6.reuse, R7.reuse, c[0x0][0x178] ;  /* 0x00005e0006027625 */ /* 0x0c1fe200078e0207 */
[----:B------:R-:W0:Y:S05]  /*0840*/  LDS R0, [0xc] ;  /* 0x00000c00ff007984 */ /* 0x000e2a0000000800 */
[----:B------:R-:W0:Y:S01]  /*0850*/  LDG.E.CONSTANT R3, [R2.64] ;  /* 0x0000000402037981 */ /* 0x000e22000c1e9900 */
[----:B------:R-:W-:Y:S01]  /*0860*/  IMAD.WIDE R6, R6, R7, c[0x0][0x160] ;  /* 0x0000580006067625 */ /* 0x000fe200078e0207 */
[----:B0-----:R-:W-:-:S05]  /*0870*/  FADD R5, R0, R3 ;  /* 0x0000000300057221 */ /* 0x001fca0000000000 */
[----:B------:R-:W-:Y:S01]  /*0880*/  STG.E [R6.64], R5 ;  /* 0x0000000506007986 */ /* 0x000fe2000c101904 */
[----:B------:R-:W-:Y:S05]  /*0890*/  EXIT ;  /* 0x000000000000794d */ /* 0x000fea0003800000 */
.L_x_110:
        /* <DEDUP_REMOVED lines=14> */
.L_x_147:


//--------------------- .nv.shared.tvmgen_default_fused_nn_conv2d_add_kernel --------------------------
	.section	.nv.shared.tvmgen_default_fused_nn_conv2d_add_kernel,"aw",@nobits
	.sectionflags	@""
	.align	4
.nv.shared.tvmgen_default_fused_nn_conv2d_add_kernel:
	.zero		11264


//--------------------- .nv.shared.tvmgen_default_fused_nn_conv2d_add_nn_relu_1_kernel --------------------------
	.section	.nv.shared.tvmgen_default_fused_nn_conv2d_add_nn_relu_1_kernel,"aw",@nobits
	.sectionflags	@""
	.align	4
.nv.shared.tvmgen_default_fused_nn_conv2d_add_nn_relu_1_kernel:
	.zero		7680


//--------------------- .nv.shared.tvmgen_default_fused_nn_conv2d_add_nn_relu_4_kernel --------------------------
	.section	.nv.shared.tvmgen_default_fused_nn_conv2d_add_nn_relu_4_kernel,"aw",@nobits
	.sectionflags	@""
	.align	4
.nv.shared.tvmgen_default_fused_nn_conv2d_add_nn_relu_4_kernel:
	.zero		6888


//--------------------- .nv.shared.tvmgen_default_fused_nn_conv2d_add_add_nn_relu_2_kernel --------------------------
	.section	.nv.shared.tvmgen_default_fused_nn_conv2d_add_add_nn_relu_2_kernel,"aw",@nobits
	.sectionflags	@""
	.align	4
.nv.shared.tvmgen_default_fused_nn_conv2d_add_add_nn_relu_2_kernel:
	.zero		2944


//--------------------- .nv.shared.tvmgen_default_fused_nn_conv2d_add_nn_relu_10_kernel --------------------------
	.section	.nv.shared.tvmgen_default_fused_nn_conv2d_add_nn_relu_10_kernel,"aw",@nobits
	.sectionflags	@""
	.align	4
.nv.shared.tvmgen_default_fused_nn_conv2d_add_nn_relu_10_kernel:
	.zero		6408


//--------------------- .nv.shared.tvmgen_default_fused_nn_contrib_conv2d_winograd_without_weight_transform_add_nn_relu_2_kernel_1 --------------------------
	.section	.nv.shared.tvmgen_default_fused_nn_contrib_conv2d_winograd_without_weight_transform_add_nn_relu_2_kernel_1,"aw",@nobits
	.sectionflags	@""
	.align	4
.nv.shared.tvmgen_default_fused_nn_contrib_conv2d_winograd_without_weight_transform_add_nn_relu_2_kernel_1:
	.zero		2080


//--------------------- .nv.shared.tvmgen_default_fused_nn_contrib_conv2d_winograd_without_weight_transform_add_nn_relu_1_kernel_1 --------------------------
	.section	.nv.shared.tvmgen_default_fused_nn_contrib_conv2d_winograd_without_weight_transform_add_nn_relu_1_kernel_1,"aw",@nobits
	.sectionflags	@""
	.align	4
.nv.shared.tvmgen_default_fused_nn_contrib_conv2d_winograd_without_weight_transform_add_nn_relu_1_kernel_1:
	.zero		8320


//--------------------- .nv.shared.tvmgen_default_fused_nn_contrib_conv2d_winograd_without_weight_transform_add_nn_relu_kernel_1 --------------------------
	.section	.nv.shared.tvmgen_default_fused_nn_contrib_conv2d_winograd_without_weight_transform_add_nn_relu_kernel_1,"aw",@nobits
	.sectionflags	@""
	.align	4
.nv.shared.tvmgen_default_fused_nn_contrib_conv2d_winograd_without_weight_transform_add_nn_relu_kernel_1:
	.zero		7296


//--------------------- .nv.shared.tvmgen_default_fused_nn_conv2d_add_2_kernel --------------------------
	.section	.nv.shared.tvmgen_default_fused_nn_conv2d_add_2_kernel,"aw",@nobits
	.sectionflags	@""
	.align	4
.nv.shared.tvmgen_default_fused_nn_conv2d_add_2_kernel:
	.zero		3616


//--------------------- .nv.shared.tvmgen_default_fused_nn_conv2d_add_1_kernel --------------------------
	.section	.nv.shared.tvmgen_default_fused_nn_conv2d_add_1_kernel,"aw",@nobits
	.sectionflags	@""
	.align	4
.nv.shared.tvmgen_default_fused_nn_conv2d_add_1_kernel:
	.zero		5856


//--------------------- .nv.shared.tvmgen_default_fused_nn_conv2d_add_nn_relu_8_kernel --------------------------
	.section	.nv.shared.tvmgen_default_fused_nn_conv2d_add_nn_relu_8_kernel,"aw",@nobits
	.sectionflags	@""
	.align	4
.nv.shared.tvmgen_default_fused_nn_conv2d_add_nn_relu_8_kernel:
	.zero		3840


//--------------------- .nv.shared.tvmgen_default_fused_nn_conv2d_add_nn_relu_2_kernel --------------------------
	.section	.nv.shared.tvmgen_default_fused_nn_conv2d_add_nn_relu_2_kernel,"aw",@nobits
	.sectionflags	@""
	.align	4
.nv.shared.tvmgen_default_fused_nn_conv2d_add_nn_relu_2_kernel:
	.zero		5632


//--------------------- .nv.shared.tvmgen_default_fused_nn_conv2d_add_nn_relu_11_kernel --------------------------
	.section	.nv.shared.tvmgen_default_fused_nn_conv2d_add_nn_relu_11_kernel,"aw",@nobits
	.sectionflags	@""
	.align	4
.nv.shared.tvmgen_default_fused_nn_conv2d_add_nn_relu_11_kernel:
	.zero		2496


//--------------------- .nv.shared.tvmgen_default_fused_nn_conv2d_add_add_nn_relu_1_kernel --------------------------
	.section	.nv.shared.tvmgen_default_fused_nn_conv2d_add_add_nn_relu_1_kernel,"aw",@nobits
	.sectionflags	@""
	.align	4
.nv.shared.tvmgen_default_fused_nn_conv2d_add_add_nn_relu_1_kernel:
	.zero		7680


//--------------------- .nv.shared.tvmgen_default_fused_nn_conv2d_add_nn_relu_5_kernel --------------------------
	.section	.nv.shared.tvmgen_default_fused_nn_conv2d_add_nn_relu_5_kernel,"aw",@nobits
	.sectionflags	@""
	.align	4
.nv.shared.tvmgen_default_fused_nn_conv2d_add_nn_relu_5_kernel:
	.zero		2816


//--------------------- .nv.shared.tvmgen_default_fused_nn_conv2d_add_add_nn_relu_kernel --------------------------
	.section	.nv.shared.tvmgen_default_fused_nn_conv2d_add_add_nn_relu_kernel,"aw",@nobits
	.sectionflags	@""
	.align	4
.nv.shared.tvmgen_default_fused_nn_conv2d_add_add_nn_relu_kernel:
	.zero		11264


//--------------------- .nv.shared.tvmgen_default_fused_nn_conv2d_add_nn_relu_3_kernel --------------------------
	.section	.nv.shared.tvmgen_default_fused_nn_conv2d_add_nn_relu_3_kernel,"aw",@nobits
	.sectionflags	@""
	.align	4
.nv.shared.tvmgen_default_fused_nn_conv2d_add_nn_relu_3_kernel:
	.zero		4608


//--------------------- .nv.shared.tvmgen_default_fused_nn_conv2d_add_nn_relu_kernel --------------------------
	.section	.nv.shared.tvmgen_default_fused_nn_conv2d_add_nn_relu_kernel,"aw",@nobits
	.sectionflags	@""
	.align	4
.nv.shared.tvmgen_default_fused_nn_conv2d_add_nn_relu_kernel:
	.zero		2708


//--------------------- .nv.shared.tvmgen_default_fused_nn_conv2d_add_3_kernel --------------------------
	.section	.nv.shared.tvmgen_default_fused_nn_conv2d_add_3_kernel,"aw",@nobits
	.sectionflags	@""
	.align	4
.nv.shared.tvmgen_default_fused_nn_conv2d_add_3_kernel:
	.zero		4512


//--------------------- .nv.shared.tvmgen_default_fused_nn_conv2d_add_nn_relu_9_kernel --------------------------
	.section	.nv.shared.tvmgen_default_fused_nn_conv2d_add_nn_relu_9_kernel,"aw",@nobits
	.sectionflags	@""
	.align	4
.nv.shared.tvmgen_default_fused_nn_conv2d_add_nn_relu_9_kernel:
	.zero		3840


//--------------------- .nv.shared.tvmgen_default_fused_nn_conv2d_add_nn_relu_6_kernel --------------------------
	.section	.nv.shared.tvmgen_default_fused_nn_conv2d_add_nn_relu_6_kernel,"aw",@nobits
	.sectionflags	@""
	.align	4
.nv.shared.tvmgen_default_fused_nn_conv2d_add_nn_relu_6_kernel:
	.zero		7680


//--------------------- .nv.shared.tvmgen_default_fused_nn_contrib_conv2d_winograd_without_weight_transform_add_nn_relu_3_kernel_1 --------------------------
	.section	.nv.shared.tvmgen_default_fused_nn_contrib_conv2d_winograd_without_weight_transform_add_nn_relu_3_kernel_1,"aw",@nobits
	.sectionflags	@""
	.align	4
.nv.shared.tvmgen_default_fused_nn_contrib_conv2d_winograd_without_weight_transform_add_nn_relu_3_kernel_1:
	.zero		5120


//--------------------- .nv.shared.tvmgen_default_fused_nn_conv2d_add_nn_relu_7_kernel --------------------------
	.section	.nv.shared.tvmgen_default_fused_nn_conv2d_add_nn_relu_7_kernel,"aw",@nobits
	.sectionflags	@""
	.align	4
.nv.shared.tvmgen_default_fused_nn_conv2d_add_nn_relu_7_kernel:
	.zero		4044


//--------------------- .nv.shared.tvmgen_default_fused_nn_conv2d_add_add_nn_relu_3_kernel --------------------------
	.section	.nv.shared.tvmgen_default_fused_nn_conv2d_add_add_nn_relu_3_kernel,"aw",@nobits
	.sectionflags	@""
	.align	4
.nv.shared.tvmgen_default_fused_nn_conv2d_add_add_nn_relu_3_kernel:
	.zero		5184


//--------------------- .nv.shared.tvmgen_default_fused_nn_dense_add_kernel --------------------------
	.section	.nv.shared.tvmgen_default_fused_nn_dense_add_kernel,"aw",@nobits
	.sectionflags	@""
	.align	4
.nv.shared.tvmgen_default_fused_nn_dense_add_kernel:
	.zero		16
